	.target	sm_90a

	.elftype	@"ET_EXEC"


//--------------------- .note.nv.tkinfo           --------------------------
	.section	.note.nv.tkinfo,"",@"SHT_NOTE"
	.sectionflags	@"SHF_NOTE_NV_TKINFO"
	.tkinfo
        /*0018*/ 	.word	0x00000002
        /*0030*/ 	.string	""
        /*0030*/ 	.string	"ptxas"
        /*0030*/ 	.string	"Cuda compilation tools, release 13.0, V13.0.88"
        /*0030*/ 	.string	"Build cuda_13.0.r13.0/compiler.36424714_0"
        /*0030*/ 	.string	"-arch sm_90a -m 64 "



//--------------------- .note.nv.cuinfo           --------------------------
	.section	.note.nv.cuinfo,"",@"SHT_NOTE"
	.sectionflags	@"SHF_NOTE_NV_CUINFO"
        /*0018*/ 	.short	0x0002
        /*001a*/ 	.short	0x005a
        /*001c*/ 	.short	0x0082
	.zero		2


//--------------------- .nv.info                  --------------------------
	.section	.nv.info,"",@"SHT_CUDA_INFO"
	.align	4


	//----- nvinfo : EIATTR_REGCOUNT
	.align		4
        /*0000*/ 	.byte	0x04, 0x2f
        /*0002*/ 	.short	(.L_36 - .L_35)
	.align		4
.L_35:
        /*0004*/ 	.word	index@(_ZN7cutlass17dequantize_kernelINS_15integer_subbyteILi4ELb1EEENS_10bfloat16_tEN4cute6LayoutINS4_5tupleIJiiiEEENS6_IJlNS4_1CILi1EEElEEEEES3_S3_NS5_INS6_IJiNS6_IJiiEEEiEEENS6_IJS9_NS6_IJilEEElEEEEENS5_INS6_IJNS8_ILi128EEEEEENS6_IJS9_EEEEEEEvPT0_PKT_T1_PKT2_PKT3_T4_T5_)
        /*0008*/ 	.word	0x0000001f


	//----- nvinfo : EIATTR_FRAME_SIZE
	.align		4
.L_36:
        /*000c*/ 	.byte	0x04, 0x11
        /*000e*/ 	.short	(.L_38 - .L_37)
	.align		4
.L_37:
        /*0010*/ 	.word	index@(_ZN7cutlass17dequantize_kernelINS_15integer_subbyteILi4ELb1EEENS_10bfloat16_tEN4cute6LayoutINS4_5tupleIJiiiEEENS6_IJlNS4_1CILi1EEElEEEEES3_S3_NS5_INS6_IJiNS6_IJiiEEEiEEENS6_IJS9_NS6_IJilEEElEEEEENS5_INS6_IJNS8_ILi128EEEEEENS6_IJS9_EEEEEEEvPT0_PKT_T1_PKT2_PKT3_T4_T5_)
        /*0014*/ 	.word	0x00000000


	//----- nvinfo : EIATTR_REGCOUNT
	.align		4
.L_38:
        /*0018*/ 	.byte	0x04, 0x2f
        /*001a*/ 	.short	(.L_40 - .L_39)
	.align		4
.L_39:
        /*001c*/ 	.word	index@(_ZN7cutlass21reorder_tensor_kernelIN4cute5tupleIJNS1_1CILi16EEEEEENS1_10ViewEngineINS1_8gmem_ptrINS1_16subbyte_iteratorIKNS_15integer_subbyteILi4ELb1EEEEEEEEENS1_6LayoutINS2_IJiiiEEENS2_IJlNS3_ILi1EEElEEEEENS6_INS7_INS8_ISA_EEEEEENSF_INS2_IJNS2_IJNS2_IJNS2_IJNS3_ILi8EEENS3_ILi2EEEEEESH_EEEiEEENS2_IJNS2_IJNS2_IJSO_NS3_ILi4EEESO_EEESH_EEEiEEENS2_IJSH_iEEEEEENS2_IJNS2_IJNS2_IJNS2_IJNS3_ILi32EEESH_EEENS3_ILi0EEEEEENS3_ILi256EEEEEENS2_IJNS2_IJNS2_IJSS_SN_SO_EEES10_EEEiEEENS2_IJS10_iEEEEEEEENS1_9TiledCopyINS1_9Copy_AtomIJNS1_39AutoVectorizingCopyWithAssumedAlignmentILi8EEESA_EEENSF_INS2_IJNS3_ILi128EEESO_EEENS2_IJSO_SH_EEEEENS2_IJSO_S1F_EEEEEEEvNS1_6TensorIT0_T1_EENS1L_IT2_T3_EET4_)
        /*0020*/ 	.word	0x00000022


	//----- nvinfo : EIATTR_FRAME_SIZE
	.align		4
.L_40:
        /*0024*/ 	.byte	0x04, 0x11
        /*0026*/ 	.short	(.L_42 - .L_41)
	.align		4
.L_41:
        /*0028*/ 	.word	index@(_ZN7cutlass21reorder_tensor_kernelIN4cute5tupleIJNS1_1CILi16EEEEEENS1_10ViewEngineINS1_8gmem_ptrINS1_16subbyte_iteratorIKNS_15integer_subbyteILi4ELb1EEEEEEEEENS1_6LayoutINS2_IJiiiEEENS2_IJlNS3_ILi1EEElEEEEENS6_INS7_INS8_ISA_EEEEEENSF_INS2_IJNS2_IJNS2_IJNS2_IJNS3_ILi8EEENS3_ILi2EEEEEESH_EEEiEEENS2_IJNS2_IJNS2_IJSO_NS3_ILi4EEESO_EEESH_EEEiEEENS2_IJSH_iEEEEEENS2_IJNS2_IJNS2_IJNS2_IJNS3_ILi32EEESH_EEENS3_ILi0EEEEEENS3_ILi256EEEEEENS2_IJNS2_IJNS2_IJSS_SN_SO_EEES10_EEEiEEENS2_IJS10_iEEEEEEEENS1_9TiledCopyINS1_9Copy_AtomIJNS1_39AutoVectorizingCopyWithAssumedAlignmentILi8EEESA_EEENSF_INS2_IJNS3_ILi128EEESO_EEENS2_IJSO_SH_EEEEENS2_IJSO_S1F_EEEEEEEvNS1_6TensorIT0_T1_EENS1L_IT2_T3_EET4_)
        /*002c*/ 	.word	0x00000000


	//----- nvinfo : EIATTR_REGCOUNT
	.align		4
.L_42:
        /*0030*/ 	.byte	0x04, 0x2f
        /*0032*/ 	.short	(.L_44 - .L_43)
	.align		4
.L_43:
        /*0034*/ 	.word	index@(_ZN7cutlass13device_kernelINS_4gemm6kernel13GemmUniversalIN4cute5tupleIJiiiiEEENS1_10collective13CollectiveMmaINS1_34MainloopSm90TmaGmmaWarpSpecializedILi7ENS5_IJNS4_1CILi1EEESB_SB_EEENS1_35KernelTmaWarpSpecializedCooperativeEEENS5_IJNSA_ILi128EEESF_NSA_ILi64EEEEEENS_10bfloat16_tENS5_IJlSB_lEEESI_SJ_NS4_8TiledMMAINS4_8MMA_AtomIJNS4_4SM904GMMA28MMA_64x128x16_F32BF16BF16_SSILNSN_5MajorE0ELSP_0ELNSN_7ScaleInE1ELSQ_1EEEEEENS4_6LayoutINS5_IJNSA_ILi2EEESB_SB_EEENS5_IJSB_NSA_ILi0EEESW_EEEEENS5_IJNS4_10UnderscoreESZ_SZ_EEEEENS4_13SM90_TMA_LOADENS4_14ComposedLayoutINS4_7SwizzleILi3ELi4ELi3EEENS4_18smem_ptr_flag_bitsILi16EEENST_INS5_IJNSA_ILi8EEESG_EEENS5_IJSG_SB_EEEEEEEvNS4_8identityES12_S1C_vS1D_EENS_8epilogue10collective6detail29Sm90TmaWarpSpecializedAdapterINS1G_15DefaultEpilogueINS_6half_tESJ_SJ_NS1F_6thread17LinearCombinationIS1K_Li1EffLNS1L_9ScaleType4KindE0ELNS_15FloatRoundStyleE2ES1K_EENS1_15EpilogueDefaultEEEEEvvEEEEvNT_6ParamsE)
        /*0038*/ 	.word	0x000000a8


	//----- nvinfo : EIATTR_FRAME_SIZE
	.align		4
.L_44:
        /*003c*/ 	.byte	0x04, 0x11
        /*003e*/ 	.short	(.L_46 - .L_45)
	.align		4
.L_45:
        /*0040*/ 	.word	index@(_ZN7cutlass13device_kernelINS_4gemm6kernel13GemmUniversalIN4cute5tupleIJiiiiEEENS1_10collective13CollectiveMmaINS1_34MainloopSm90TmaGmmaWarpSpecializedILi7ENS5_IJNS4_1CILi1EEESB_SB_EEENS1_35KernelTmaWarpSpecializedCooperativeEEENS5_IJNSA_ILi128EEESF_NSA_ILi64EEEEEENS_10bfloat16_tENS5_IJlSB_lEEESI_SJ_NS4_8TiledMMAINS4_8MMA_AtomIJNS4_4SM904GMMA28MMA_64x128x16_F32BF16BF16_SSILNSN_5MajorE0ELSP_0ELNSN_7ScaleInE1ELSQ_1EEEEEENS4_6LayoutINS5_IJNSA_ILi2EEESB_SB_EEENS5_IJSB_NSA_ILi0EEESW_EEEEENS5_IJNS4_10UnderscoreESZ_SZ_EEEEENS4_13SM90_TMA_LOADENS4_14ComposedLayoutINS4_7SwizzleILi3ELi4ELi3EEENS4_18smem_ptr_flag_bitsILi16EEENST_INS5_IJNSA_ILi8EEESG_EEENS5_IJSG_SB_EEEEEEEvNS4_8identityES12_S1C_vS1D_EENS_8epilogue10collective6detail29Sm90TmaWarpSpecializedAdapterINS1G_15DefaultEpilogueINS_6half_tESJ_SJ_NS1F_6thread17LinearCombinationIS1K_Li1EffLNS1L_9ScaleType4KindE0ELNS_15FloatRoundStyleE2ES1K_EENS1_15EpilogueDefaultEEEEEvvEEEEvNT_6ParamsE)
        /*0044*/ 	.word	0x00000000


	//----- nvinfo : EIATTR_REGCOUNT
	.align		4
.L_46:
        /*0048*/ 	.byte	0x04, 0x2f
        /*004a*/ 	.short	(.L_48 - .L_47)
	.align		4
.L_47:
        /*004c*/ 	.word	index@(_ZN7cutlass13device_kernelINS_4gemm6kernel13GemmUniversalIN4cute5tupleIJiiiiEEENS1_10collective13CollectiveMmaINS1_49MainloopSm90TmaGmmaRmemAWarpSpecializedMixedInputILi9ENS5_IJNS4_1CILi1EEESB_SB_EEENS1_35KernelTmaWarpSpecializedCooperativeEEENS5_IJNSA_ILi128EEESF_NSA_ILi64EEEEEENS5_IJNS_15integer_subbyteILi4ELb1EEEEEENS4_6LayoutINS5_IJNS5_IJNS5_IJNS5_IJNSA_ILi8EEENSA_ILi2EEEEEESB_EEEiEEENS5_IJNS5_IJNS5_IJSN_NSA_ILi4EEESN_EEESB_EEEiEEENS5_IJSB_iEEEEEENS5_IJNS5_IJNS5_IJNS5_IJNSA_ILi32EEESB_EEENSA_ILi0EEEEEENSA_ILi256EEEEEENS5_IJNS5_IJNS5_IJSR_SM_SN_EEESZ_EEEiEEENS5_IJSZ_iEEEEEEEENS_10bfloat16_tENS5_IJlSB_lEEENS4_8TiledMMAINS4_8MMA_AtomIJNS4_4SM904GMMA28MMA_64x128x16_F32BF16BF16_RSILNS1E_5MajorE0ELS1G_0ELNS1E_7ScaleInE1ELS1H_1EEEEEENSL_INS5_IJSN_SB_SB_EEENS5_IJSB_SZ_SZ_EEEEENS5_IJNS4_10UnderscoreES1N_S1N_EEEEENS4_13SM90_TMA_LOADENS4_14ComposedLayoutINS4_7SwizzleILi1ELi4ELi3EEENS4_18smem_ptr_flag_bitsILi4EEENSL_INS5_IJSM_SG_EEENS5_IJSG_SB_EEEEEEENS4_9Copy_AtomIJNS4_39AutoVectorizingCopyWithAssumedAlignmentILi128EEESJ_EEENS4_8identityES1Q_NS1R_INS1S_ILi3ELi4ELi3EEENS1U_ILi16EEES1Y_EEvS24_EENS_8epilogue10collective18CollectiveEpilogueINS29_22Sm90TmaWarpSpecializedILi4ELi2ELi16ELb1ELb0EEEJSH_NS5_IJSF_SX_EEENS_6half_tENS5_IJSB_llEEES2F_S2G_NS29_6fusion15FusionCallbacksIS2D_NS2H_17LinearCombinationIS2F_fS2F_fLNS_15FloatRoundStyleE2EEESH_S2E_JEEES1Q_NS1R_IS25_S26_NSL_INS5_IJSG_SM_EEENS5_IJSB_SG_EEEEEEENS4_17SM75_U16x8_LDSM_TENS4_14SM90_TMA_STOREES2Q_NS4_17SM90_U16x8_STSM_TENS20_IJNS4_17SM90_U32x4_STSM_NES2F_EEEvEEEvvEEEEvNT_6ParamsE)
        /*0050*/ 	.word	0x000000a8


	//----- nvinfo : EIATTR_FRAME_SIZE
	.align		4
.L_48:
        /*0054*/ 	.byte	0x04, 0x11
        /*0056*/ 	.short	(.L_50 - .L_49)
	.align		4
.L_49:
        /*0058*/ 	.word	index@(_ZN7cutlass13device_kernelINS_4gemm6kernel13GemmUniversalIN4cute5tupleIJiiiiEEENS1_10collective13CollectiveMmaINS1_49MainloopSm90TmaGmmaRmemAWarpSpecializedMixedInputILi9ENS5_IJNS4_1CILi1EEESB_SB_EEENS1_35KernelTmaWarpSpecializedCooperativeEEENS5_IJNSA_ILi128EEESF_NSA_ILi64EEEEEENS5_IJNS_15integer_subbyteILi4ELb1EEEEEENS4_6LayoutINS5_IJNS5_IJNS5_IJNS5_IJNSA_ILi8EEENSA_ILi2EEEEEESB_EEEiEEENS5_IJNS5_IJNS5_IJSN_NSA_ILi4EEESN_EEESB_EEEiEEENS5_IJSB_iEEEEEENS5_IJNS5_IJNS5_IJNS5_IJNSA_ILi32EEESB_EEENSA_ILi0EEEEEENSA_ILi256EEEEEENS5_IJNS5_IJNS5_IJSR_SM_SN_EEESZ_EEEiEEENS5_IJSZ_iEEEEEEEENS_10bfloat16_tENS5_IJlSB_lEEENS4_8TiledMMAINS4_8MMA_AtomIJNS4_4SM904GMMA28MMA_64x128x16_F32BF16BF16_RSILNS1E_5MajorE0ELS1G_0ELNS1E_7ScaleInE1ELS1H_1EEEEEENSL_INS5_IJSN_SB_SB_EEENS5_IJSB_SZ_SZ_EEEEENS5_IJNS4_10UnderscoreES1N_S1N_EEEEENS4_13SM90_TMA_LOADENS4_14ComposedLayoutINS4_7SwizzleILi1ELi4ELi3EEENS4_18smem_ptr_flag_bitsILi4EEENSL_INS5_IJSM_SG_EEENS5_IJSG_SB_EEEEEEENS4_9Copy_AtomIJNS4_39AutoVectorizingCopyWithAssumedAlignmentILi128EEESJ_EEENS4_8identityES1Q_NS1R_INS1S_ILi3ELi4ELi3EEENS1U_ILi16EEES1Y_EEvS24_EENS_8epilogue10collective18CollectiveEpilogueINS29_22Sm90TmaWarpSpecializedILi4ELi2ELi16ELb1ELb0EEEJSH_NS5_IJSF_SX_EEENS_6half_tENS5_IJSB_llEEES2F_S2G_NS29_6fusion15FusionCallbacksIS2D_NS2H_17LinearCombinationIS2F_fS2F_fLNS_15FloatRoundStyleE2EEESH_S2E_JEEES1Q_NS1R_IS25_S26_NSL_INS5_IJSG_SM_EEENS5_IJSB_SG_EEEEEEENS4_17SM75_U16x8_LDSM_TENS4_14SM90_TMA_STOREES2Q_NS4_17SM90_U16x8_STSM_TENS20_IJNS4_17SM90_U32x4_STSM_NES2F_EEEvEEEvvEEEEvNT_6ParamsE)
        /*005c*/ 	.word	0x00000000


	//----- nvinfo : EIATTR_REGCOUNT
	.align		4
.L_50:
        /*0060*/ 	.byte	0x04, 0x2f
        /*0062*/ 	.short	(.L_52 - .L_51)
	.align		4
.L_51:
        /*0064*/ 	.word	index@(_ZN7cutlass13device_kernelINS_4gemm6kernel13GemmUniversalIN4cute5tupleIJiiiiEEENS1_10collective13CollectiveMmaINS1_49MainloopSm90TmaGmmaRmemAWarpSpecializedMixedInputILi9ENS5_IJNS4_1CILi1EEESB_SB_EEENS1_35KernelTmaWarpSpecializedCooperativeEEENS5_IJNSA_ILi128EEESF_NSA_ILi64EEEEEENS5_IJNS_15integer_subbyteILi4ELb1EEEEEENS5_IJlSB_lEEENS_10bfloat16_tESL_NS4_8TiledMMAINS4_8MMA_AtomIJNS4_4SM904GMMA28MMA_64x128x16_F32BF16BF16_RSILNSQ_5MajorE0ELSS_0ELNSQ_7ScaleInE1ELST_1EEEEEENS4_6LayoutINS5_IJNSA_ILi2EEESB_SB_EEENS5_IJSB_NSA_ILi0EEESZ_EEEEENS5_IJNS4_10UnderscoreES12_S12_EEEEENS4_13SM90_TMA_LOADENS4_14ComposedLayoutINS4_7SwizzleILi1ELi4ELi3EEENS4_18smem_ptr_flag_bitsILi4EEENSW_INS5_IJNSA_ILi8EEESG_EEENS5_IJSG_SB_EEEEEEENS4_9Copy_AtomIJNS4_39AutoVectorizingCopyWithAssumedAlignmentILi128EEESJ_EEENS4_8identityES15_NS16_INS17_ILi3ELi4ELi3EEENS19_ILi16EEES1E_EEvS1K_EENS_8epilogue10collective18CollectiveEpilogueINS1P_22Sm90TmaWarpSpecializedILi4ELi2ELi16ELb1ELb0EEEJSH_NS5_IJSF_NSA_ILi32EEEEEENS_6half_tENS5_IJSB_llEEES1W_S1X_NS1P_6fusion15FusionCallbacksIS1T_NS1Y_17LinearCombinationIS1W_fS1W_fLNS_15FloatRoundStyleE2EEESH_S1V_JEEES15_NS16_IS1L_S1M_NSW_INS5_IJSG_S1B_EEENS5_IJSB_SG_EEEEEEENS4_17SM75_U16x8_LDSM_TENS4_14SM90_TMA_STOREES27_NS4_17SM90_U16x8_STSM_TENS1G_IJNS4_17SM90_U32x4_STSM_NES1W_EEEvEEEvvEEEEvNT_6ParamsE)
        /*0068*/ 	.word	0x000000a8


	//----- nvinfo : EIATTR_FRAME_SIZE
	.align		4
.L_52:
        /*006c*/ 	.byte	0x04, 0x11
        /*006e*/ 	.short	(.L_54 - .L_53)
	.align		4
.L_53:
        /*0070*/ 	.word	index@(_ZN7cutlass13device_kernelINS_4gemm6kernel13GemmUniversalIN4cute5tupleIJiiiiEEENS1_10collective13CollectiveMmaINS1_49MainloopSm90TmaGmmaRmemAWarpSpecializedMixedInputILi9ENS5_IJNS4_1CILi1EEESB_SB_EEENS1_35KernelTmaWarpSpecializedCooperativeEEENS5_IJNSA_ILi128EEESF_NSA_ILi64EEEEEENS5_IJNS_15integer_subbyteILi4ELb1EEEEEENS5_IJlSB_lEEENS_10bfloat16_tESL_NS4_8TiledMMAINS4_8MMA_AtomIJNS4_4SM904GMMA28MMA_64x128x16_F32BF16BF16_RSILNSQ_5MajorE0ELSS_0ELNSQ_7ScaleInE1ELST_1EEEEEENS4_6LayoutINS5_IJNSA_ILi2EEESB_SB_EEENS5_IJSB_NSA_ILi0EEESZ_EEEEENS5_IJNS4_10UnderscoreES12_S12_EEEEENS4_13SM90_TMA_LOADENS4_14ComposedLayoutINS4_7SwizzleILi1ELi4ELi3EEENS4_18smem_ptr_flag_bitsILi4EEENSW_INS5_IJNSA_ILi8EEESG_EEENS5_IJSG_SB_EEEEEEENS4_9Copy_AtomIJNS4_39AutoVectorizingCopyWithAssumedAlignmentILi128EEESJ_EEENS4_8identityES15_NS16_INS17_ILi3ELi4ELi3EEENS19_ILi16EEES1E_EEvS1K_EENS_8epilogue10collective18CollectiveEpilogueINS1P_22Sm90TmaWarpSpecializedILi4ELi2ELi16ELb1ELb0EEEJSH_NS5_IJSF_NSA_ILi32EEEEEENS_6half_tENS5_IJSB_llEEES1W_S1X_NS1P_6fusion15FusionCallbacksIS1T_NS1Y_17LinearCombinationIS1W_fS1W_fLNS_15FloatRoundStyleE2EEESH_S1V_JEEES15_NS16_IS1L_S1M_NSW_INS5_IJSG_S1B_EEENS5_IJSB_SG_EEEEEEENS4_17SM75_U16x8_LDSM_TENS4_14SM90_TMA_STOREES27_NS4_17SM90_U16x8_STSM_TENS1G_IJNS4_17SM90_U32x4_STSM_NES1W_EEEvEEEvvEEEEvNT_6ParamsE)
        /*0074*/ 	.word	0x00000000


	//----- nvinfo : EIATTR_REGCOUNT
	.align		4
.L_54:
        /*0078*/ 	.byte	0x04, 0x2f
        /*007a*/ 	.short	(.L_56 - .L_55)
	.align		4
.L_55:
        /*007c*/ 	.word	index@(_ZN7cutlass13device_kernelINS_4gemm6kernel13GemmUniversalIN4cute5tupleIJiiiiEEENS1_10collective13CollectiveMmaINS1_49MainloopSm90TmaGmmaRmemAWarpSpecializedMixedInputILi9ENS5_IJNS4_1CILi1EEESB_SB_EEENS1_35KernelTmaWarpSpecializedCooperativeEEENS5_IJNSA_ILi128EEESF_NSA_ILi64EEEEEENS5_IJNS_15integer_subbyteILi4ELb1EEENS_10bfloat16_tEEEENS4_6LayoutINS5_IJNS5_IJNS5_IJNS5_IJNSA_ILi8EEENSA_ILi2EEEEEESB_EEEiEEENS5_IJNS5_IJNS5_IJSO_NSA_ILi4EEESO_EEESB_EEEiEEENS5_IJSB_iEEEEEENS5_IJNS5_IJNS5_IJNS5_IJNSA_ILi32EEESB_EEENSA_ILi0EEEEEENSA_ILi256EEEEEENS5_IJNS5_IJNS5_IJSS_SN_SO_EEES10_EEEiEEENS5_IJS10_iEEEEEEEESK_NS5_IJlSB_lEEENS4_8TiledMMAINS4_8MMA_AtomIJNS4_4SM904GMMA28MMA_64x128x16_F32BF16BF16_RSILNS1E_5MajorE0ELS1G_0ELNS1E_7ScaleInE1ELS1H_1EEEEEENSM_INS5_IJSO_SB_SB_EEENS5_IJSB_S10_S10_EEEEENS5_IJNS4_10UnderscoreES1N_S1N_EEEEENS4_13SM90_TMA_LOADENS4_14ComposedLayoutINS4_7SwizzleILi1ELi4ELi3EEENS4_18smem_ptr_flag_bitsILi4EEENSM_INS5_IJSN_SG_EEENS5_IJSG_SB_EEEEEEENS4_9Copy_AtomIJNS4_39AutoVectorizingCopyWithAssumedAlignmentILi128EEESJ_EEENS4_8identityES1Q_NS1R_INS1S_ILi3ELi4ELi3EEENS1U_ILi16EEES1Y_EEvS24_EENS_8epilogue10collective18CollectiveEpilogueINS29_22Sm90TmaWarpSpecializedILi4ELi2ELi16ELb1ELb0EEEJSH_NS5_IJSF_SY_EEENS_6half_tENS5_IJSB_llEEES2F_S2G_NS29_6fusion15FusionCallbacksIS2D_NS2H_17LinearCombinationIS2F_fS2F_fLNS_15FloatRoundStyleE2EEESH_S2E_JEEES1Q_NS1R_IS25_S26_NSM_INS5_IJSG_SN_EEENS5_IJSB_SG_EEEEEEENS4_17SM75_U16x8_LDSM_TENS4_14SM90_TMA_STOREES2Q_NS4_17SM90_U16x8_STSM_TENS20_IJNS4_17SM90_U32x4_STSM_NES2F_EEEvEEEvvEEEEvNT_6ParamsE)
        /*0080*/ 	.word	0x000000a8


	//----- nvinfo : EIATTR_FRAME_SIZE
	.align		4
.L_56:
        /*0084*/ 	.byte	0x04, 0x11
        /*0086*/ 	.short	(.L_58 - .L_57)
	.align		4
.L_57:
        /*0088*/ 	.word	index@(_ZN7cutlass13device_kernelINS_4gemm6kernel13GemmUniversalIN4cute5tupleIJiiiiEEENS1_10collective13CollectiveMmaINS1_49MainloopSm90TmaGmmaRmemAWarpSpecializedMixedInputILi9ENS5_IJNS4_1CILi1EEESB_SB_EEENS1_35KernelTmaWarpSpecializedCooperativeEEENS5_IJNSA_ILi128EEESF_NSA_ILi64EEEEEENS5_IJNS_15integer_subbyteILi4ELb1EEENS_10bfloat16_tEEEENS4_6LayoutINS5_IJNS5_IJNS5_IJNS5_IJNSA_ILi8EEENSA_ILi2EEEEEESB_EEEiEEENS5_IJNS5_IJNS5_IJSO_NSA_ILi4EEESO_EEESB_EEEiEEENS5_IJSB_iEEEEEENS5_IJNS5_IJNS5_IJNS5_IJNSA_ILi32EEESB_EEENSA_ILi0EEEEEENSA_ILi256EEEEEENS5_IJNS5_IJNS5_IJSS_SN_SO_EEES10_EEEiEEENS5_IJS10_iEEEEEEEESK_NS5_IJlSB_lEEENS4_8TiledMMAINS4_8MMA_AtomIJNS4_4SM904GMMA28MMA_64x128x16_F32BF16BF16_RSILNS1E_5MajorE0ELS1G_0ELNS1E_7ScaleInE1ELS1H_1EEEEEENSM_INS5_IJSO_SB_SB_EEENS5_IJSB_S10_S10_EEEEENS5_IJNS4_10UnderscoreES1N_S1N_EEEEENS4_13SM90_TMA_LOADENS4_14ComposedLayoutINS4_7SwizzleILi1ELi4ELi3EEENS4_18smem_ptr_flag_bitsILi4EEENSM_INS5_IJSN_SG_EEENS5_IJSG_SB_EEEEEEENS4_9Copy_AtomIJNS4_39AutoVectorizingCopyWithAssumedAlignmentILi128EEESJ_EEENS4_8identityES1Q_NS1R_INS1S_ILi3ELi4ELi3EEENS1U_ILi16EEES1Y_EEvS24_EENS_8epilogue10collective18CollectiveEpilogueINS29_22Sm90TmaWarpSpecializedILi4ELi2ELi16ELb1ELb0EEEJSH_NS5_IJSF_SY_EEENS_6half_tENS5_IJSB_llEEES2F_S2G_NS29_6fusion15FusionCallbacksIS2D_NS2H_17LinearCombinationIS2F_fS2F_fLNS_15FloatRoundStyleE2EEESH_S2E_JEEES1Q_NS1R_IS25_S26_NSM_INS5_IJSG_SN_EEENS5_IJSB_SG_EEEEEEENS4_17SM75_U16x8_LDSM_TENS4_14SM90_TMA_STOREES2Q_NS4_17SM90_U16x8_STSM_TENS20_IJNS4_17SM90_U32x4_STSM_NES2F_EEEvEEEvvEEEEvNT_6ParamsE)
        /*008c*/ 	.word	0x00000000


	//----- nvinfo : EIATTR_REGCOUNT
	.align		4
.L_58:
        /*0090*/ 	.byte	0x04, 0x2f
        /*0092*/ 	.short	(.L_60 - .L_59)
	.align		4
.L_59:
        /*0094*/ 	.word	index@(_ZN7cutlass13device_kernelINS_4gemm6kernel13GemmUniversalIN4cute5tupleIJiiiiEEENS1_10collective13CollectiveMmaINS1_49MainloopSm90TmaGmmaRmemAWarpSpecializedMixedInputILi9ENS5_IJNS4_1CILi1EEESB_SB_EEENS1_35KernelTmaWarpSpecializedCooperativeEEENS5_IJNSA_ILi128EEESF_NSA_ILi64EEEEEENS5_IJNS_15integer_subbyteILi4ELb1EEENS_10bfloat16_tEEEENS5_IJlSB_lEEESK_SM_NS4_8TiledMMAINS4_8MMA_AtomIJNS4_4SM904GMMA28MMA_64x128x16_F32BF16BF16_RSILNSQ_5MajorE0ELSS_0ELNSQ_7ScaleInE1ELST_1EEEEEENS4_6LayoutINS5_IJNSA_ILi2EEESB_SB_EEENS5_IJSB_NSA_ILi0EEESZ_EEEEENS5_IJNS4_10UnderscoreES12_S12_EEEEENS4_13SM90_TMA_LOADENS4_14ComposedLayoutINS4_7SwizzleILi1ELi4ELi3EEENS4_18smem_ptr_flag_bitsILi4EEENSW_INS5_IJNSA_ILi8EEESG_EEENS5_IJSG_SB_EEEEEEENS4_9Copy_AtomIJNS4_39AutoVectorizingCopyWithAssumedAlignmentILi128EEESJ_EEENS4_8identityES15_NS16_INS17_ILi3ELi4ELi3EEENS19_ILi16EEES1E_EEvS1K_EENS_8epilogue10collective18CollectiveEpilogueINS1P_22Sm90TmaWarpSpecializedILi4ELi2ELi16ELb1ELb0EEEJSH_NS5_IJSF_NSA_ILi32EEEEEENS_6half_tENS5_IJSB_llEEES1W_S1X_NS1P_6fusion15FusionCallbacksIS1T_NS1Y_17LinearCombinationIS1W_fS1W_fLNS_15FloatRoundStyleE2EEESH_S1V_JEEES15_NS16_IS1L_S1M_NSW_INS5_IJSG_S1B_EEENS5_IJSB_SG_EEEEEEENS4_17SM75_U16x8_LDSM_TENS4_14SM90_TMA_STOREES27_NS4_17SM90_U16x8_STSM_TENS1G_IJNS4_17SM90_U32x4_STSM_NES1W_EEEvEEEvvEEEEvNT_6ParamsE)
        /*0098*/ 	.word	0x000000a8


	//----- nvinfo : EIATTR_FRAME_SIZE
	.align		4
.L_60:
        /*009c*/ 	.byte	0x04, 0x11
        /*009e*/ 	.short	(.L_62 - .L_61)
	.align		4
.L_61:
        /*00a0*/ 	.word	index@(_ZN7cutlass13device_kernelINS_4gemm6kernel13GemmUniversalIN4cute5tupleIJiiiiEEENS1_10collective13CollectiveMmaINS1_49MainloopSm90TmaGmmaRmemAWarpSpecializedMixedInputILi9ENS5_IJNS4_1CILi1EEESB_SB_EEENS1_35KernelTmaWarpSpecializedCooperativeEEENS5_IJNSA_ILi128EEESF_NSA_ILi64EEEEEENS5_IJNS_15integer_subbyteILi4ELb1EEENS_10bfloat16_tEEEENS5_IJlSB_lEEESK_SM_NS4_8TiledMMAINS4_8MMA_AtomIJNS4_4SM904GMMA28MMA_64x128x16_F32BF16BF16_RSILNSQ_5MajorE0ELSS_0ELNSQ_7ScaleInE1ELST_1EEEEEENS4_6LayoutINS5_IJNSA_ILi2EEESB_SB_EEENS5_IJSB_NSA_ILi0EEESZ_EEEEENS5_IJNS4_10UnderscoreES12_S12_EEEEENS4_13SM90_TMA_LOADENS4_14ComposedLayoutINS4_7SwizzleILi1ELi4ELi3EEENS4_18smem_ptr_flag_bitsILi4EEENSW_INS5_IJNSA_ILi8EEESG_EEENS5_IJSG_SB_EEEEEEENS4_9Copy_AtomIJNS4_39AutoVectorizingCopyWithAssumedAlignmentILi128EEESJ_EEENS4_8identityES15_NS16_INS17_ILi3ELi4ELi3EEENS19_ILi16EEES1E_EEvS1K_EENS_8epilogue10collective18CollectiveEpilogueINS1P_22Sm90TmaWarpSpecializedILi4ELi2ELi16ELb1ELb0EEEJSH_NS5_IJSF_NSA_ILi32EEEEEENS_6half_tENS5_IJSB_llEEES1W_S1X_NS1P_6fusion15FusionCallbacksIS1T_NS1Y_17LinearCombinationIS1W_fS1W_fLNS_15FloatRoundStyleE2EEESH_S1V_JEEES15_NS16_IS1L_S1M_NSW_INS5_IJSG_S1B_EEENS5_IJSB_SG_EEEEEEENS4_17SM75_U16x8_LDSM_TENS4_14SM90_TMA_STOREES27_NS4_17SM90_U16x8_STSM_TENS1G_IJNS4_17SM90_U32x4_STSM_NES1W_EEEvEEEvvEEEEvNT_6ParamsE)
        /*00a4*/ 	.word	0x00000000


	//----- nvinfo : EIATTR_REGCOUNT
	.align		4
.L_62:
        /*00a8*/ 	.byte	0x04, 0x2f
        /*00aa*/ 	.short	(.L_64 - .L_63)
	.align		4
.L_63:
        /*00ac*/ 	.word	index@(_ZN7cutlass13device_kernelINS_4gemm6kernel13GemmUniversalIN4cute5tupleIJiiiiEEENS1_10collective13CollectiveMmaINS1_49MainloopSm90TmaGmmaRmemAWarpSpecializedMixedInputILi9ENS5_IJNS4_1CILi1EEESB_SB_EEENS1_35KernelTmaWarpSpecializedCooperativeEEENS5_IJNSA_ILi128EEESF_NSA_ILi64EEEEEENS5_IJNS_15integer_subbyteILi4ELb1EEENS_10bfloat16_tESK_EEENS4_6LayoutINS5_IJNS5_IJNS5_IJNS5_IJNSA_ILi8EEENSA_ILi2EEEEEESB_EEEiEEENS5_IJNS5_IJNS5_IJSO_NSA_ILi4EEESO_EEESB_EEEiEEENS5_IJSB_iEEEEEENS5_IJNS5_IJNS5_IJNS5_IJNSA_ILi32EEESB_EEENSA_ILi0EEEEEENSA_ILi256EEEEEENS5_IJNS5_IJNS5_IJSS_SN_SO_EEES10_EEEiEEENS5_IJS10_iEEEEEEEESK_NS5_IJlSB_lEEENS4_8TiledMMAINS4_8MMA_AtomIJNS4_4SM904GMMA28MMA_64x128x16_F32BF16BF16_RSILNS1E_5MajorE0ELS1G_0ELNS1E_7ScaleInE1ELS1H_1EEEEEENSM_INS5_IJSO_SB_SB_EEENS5_IJSB_S10_S10_EEEEENS5_IJNS4_10UnderscoreES1N_S1N_EEEEENS4_13SM90_TMA_LOADENS4_14ComposedLayoutINS4_7SwizzleILi1ELi4ELi3EEENS4_18smem_ptr_flag_bitsILi4EEENSM_INS5_IJSN_SG_EEENS5_IJSG_SB_EEEEEEENS4_9Copy_AtomIJNS4_39AutoVectorizingCopyWithAssumedAlignmentILi128EEESJ_EEENS4_8identityES1Q_NS1R_INS1S_ILi3ELi4ELi3EEENS1U_ILi16EEES1Y_EEvS24_EENS_8epilogue10collective18CollectiveEpilogueINS29_22Sm90TmaWarpSpecializedILi4ELi2ELi16ELb1ELb0EEEJSH_NS5_IJSF_SY_EEENS_6half_tENS5_IJSB_llEEES2F_S2G_NS29_6fusion15FusionCallbacksIS2D_NS2H_17LinearCombinationIS2F_fS2F_fLNS_15FloatRoundStyleE2EEESH_S2E_JEEES1Q_NS1R_IS25_S26_NSM_INS5_IJSG_SN_EEENS5_IJSB_SG_EEEEEEENS4_17SM75_U16x8_LDSM_TENS4_14SM90_TMA_STOREES2Q_NS4_17SM90_U16x8_STSM_TENS20_IJNS4_17SM90_U32x4_STSM_NES2F_EEEvEEEvvEEEEvNT_6ParamsE)
        /*00b0*/ 	.word	0x000000a8


	//----- nvinfo : EIATTR_FRAME_SIZE
	.align		4
.L_64:
        /*00b4*/ 	.byte	0x04, 0x11
        /*00b6*/ 	.short	(.L_66 - .L_65)
	.align		4
.L_65:
        /*00b8*/ 	.word	index@(_ZN7cutlass13device_kernelINS_4gemm6kernel13GemmUniversalIN4cute5tupleIJiiiiEEENS1_10collective13CollectiveMmaINS1_49MainloopSm90TmaGmmaRmemAWarpSpecializedMixedInputILi9ENS5_IJNS4_1CILi1EEESB_SB_EEENS1_35KernelTmaWarpSpecializedCooperativeEEENS5_IJNSA_ILi128EEESF_NSA_ILi64EEEEEENS5_IJNS_15integer_subbyteILi4ELb1EEENS_10bfloat16_tESK_EEENS4_6LayoutINS5_IJNS5_IJNS5_IJNS5_IJNSA_ILi8EEENSA_ILi2EEEEEESB_EEEiEEENS5_IJNS5_IJNS5_IJSO_NSA_ILi4EEESO_EEESB_EEEiEEENS5_IJSB_iEEEEEENS5_IJNS5_IJNS5_IJNS5_IJNSA_ILi32EEESB_EEENSA_ILi0EEEEEENSA_ILi256EEEEEENS5_IJNS5_IJNS5_IJSS_SN_SO_EEES10_EEEiEEENS5_IJS10_iEEEEEEEESK_NS5_IJlSB_lEEENS4_8TiledMMAINS4_8MMA_AtomIJNS4_4SM904GMMA28MMA_64x128x16_F32BF16BF16_RSILNS1E_5MajorE0ELS1G_0ELNS1E_7ScaleInE1ELS1H_1EEEEEENSM_INS5_IJSO_SB_SB_EEENS5_IJSB_S10_S10_EEEEENS5_IJNS4_10UnderscoreES1N_S1N_EEEEENS4_13SM90_TMA_LOADENS4_14ComposedLayoutINS4_7SwizzleILi1ELi4ELi3EEENS4_18smem_ptr_flag_bitsILi4EEENSM_INS5_IJSN_SG_EEENS5_IJSG_SB_EEEEEEENS4_9Copy_AtomIJNS4_39AutoVectorizingCopyWithAssumedAlignmentILi128EEESJ_EEENS4_8identityES1Q_NS1R_INS1S_ILi3ELi4ELi3EEENS1U_ILi16EEES1Y_EEvS24_EENS_8epilogue10collective18CollectiveEpilogueINS29_22Sm90TmaWarpSpecializedILi4ELi2ELi16ELb1ELb0EEEJSH_NS5_IJSF_SY_EEENS_6half_tENS5_IJSB_llEEES2F_S2G_NS29_6fusion15FusionCallbacksIS2D_NS2H_17LinearCombinationIS2F_fS2F_fLNS_15FloatRoundStyleE2EEESH_S2E_JEEES1Q_NS1R_IS25_S26_NSM_INS5_IJSG_SN_EEENS5_IJSB_SG_EEEEEEENS4_17SM75_U16x8_LDSM_TENS4_14SM90_TMA_STOREES2Q_NS4_17SM90_U16x8_STSM_TENS20_IJNS4_17SM90_U32x4_STSM_NES2F_EEEvEEEvvEEEEvNT_6ParamsE)
        /*00bc*/ 	.word	0x00000000


	//----- nvinfo : EIATTR_REGCOUNT
	.align		4
.L_66:
        /*00c0*/ 	.byte	0x04, 0x2f
        /*00c2*/ 	.short	(.L_68 - .L_67)
	.align		4
.L_67:
        /*00c4*/ 	.word	index@(_ZN7cutlass13device_kernelINS_4gemm6kernel13GemmUniversalIN4cute5tupleIJiiiiEEENS1_10collective13CollectiveMmaINS1_49MainloopSm90TmaGmmaRmemAWarpSpecializedMixedInputILi9ENS5_IJNS4_1CILi1EEESB_SB_EEENS1_35KernelTmaWarpSpecializedCooperativeEEENS5_IJNSA_ILi128EEESF_NSA_ILi64EEEEEENS5_IJNS_15integer_subbyteILi4ELb1EEENS_10bfloat16_tESK_EEENS5_IJlSB_lEEESK_SM_NS4_8TiledMMAINS4_8MMA_AtomIJNS4_4SM904GMMA28MMA_64x128x16_F32BF16BF16_RSILNSQ_5MajorE0ELSS_0ELNSQ_7ScaleInE1ELST_1EEEEEENS4_6LayoutINS5_IJNSA_ILi2EEESB_SB_EEENS5_IJSB_NSA_ILi0EEESZ_EEEEENS5_IJNS4_10UnderscoreES12_S12_EEEEENS4_13SM90_TMA_LOADENS4_14ComposedLayoutINS4_7SwizzleILi1ELi4ELi3EEENS4_18smem_ptr_flag_bitsILi4EEENSW_INS5_IJNSA_ILi8EEESG_EEENS5_IJSG_SB_EEEEEEENS4_9Copy_AtomIJNS4_39AutoVectorizingCopyWithAssumedAlignmentILi128EEESJ_EEENS4_8identityES15_NS16_INS17_ILi3ELi4ELi3EEENS19_ILi16EEES1E_EEvS1K_EENS_8epilogue10collective18CollectiveEpilogueINS1P_22Sm90TmaWarpSpecializedILi4ELi2ELi16ELb1ELb0EEEJSH_NS5_IJSF_NSA_ILi32EEEEEENS_6half_tENS5_IJSB_llEEES1W_S1X_NS1P_6fusion15FusionCallbacksIS1T_NS1Y_17LinearCombinationIS1W_fS1W_fLNS_15FloatRoundStyleE2EEESH_S1V_JEEES15_NS16_IS1L_S1M_NSW_INS5_IJSG_S1B_EEENS5_IJSB_SG_EEEEEEENS4_17SM75_U16x8_LDSM_TENS4_14SM90_TMA_STOREES27_NS4_17SM90_U16x8_STSM_TENS1G_IJNS4_17SM90_U32x4_STSM_NES1W_EEEvEEEvvEEEEvNT_6ParamsE)
        /*00c8*/ 	.word	0x000000a8


	//----- nvinfo : EIATTR_FRAME_SIZE
	.align		4
.L_68:
        /*00cc*/ 	.byte	0x04, 0x11
        /*00ce*/ 	.short	(.L_70 - .L_69)
	.align		4
.L_69:
        /*00d0*/ 	.word	index@(_ZN7cutlass13device_kernelINS_4gemm6kernel13GemmUniversalIN4cute5tupleIJiiiiEEENS1_10collective13CollectiveMmaINS1_49MainloopSm90TmaGmmaRmemAWarpSpecializedMixedInputILi9ENS5_IJNS4_1CILi1EEESB_SB_EEENS1_35KernelTmaWarpSpecializedCooperativeEEENS5_IJNSA_ILi128EEESF_NSA_ILi64EEEEEENS5_IJNS_15integer_subbyteILi4ELb1EEENS_10bfloat16_tESK_EEENS5_IJlSB_lEEESK_SM_NS4_8TiledMMAINS4_8MMA_AtomIJNS4_4SM904GMMA28MMA_64x128x16_F32BF16BF16_RSILNSQ_5MajorE0ELSS_0ELNSQ_7ScaleInE1ELST_1EEEEEENS4_6LayoutINS5_IJNSA_ILi2EEESB_SB_EEENS5_IJSB_NSA_ILi0EEESZ_EEEEENS5_IJNS4_10UnderscoreES12_S12_EEEEENS4_13SM90_TMA_LOADENS4_14ComposedLayoutINS4_7SwizzleILi1ELi4ELi3EEENS4_18smem_ptr_flag_bitsILi4EEENSW_INS5_IJNSA_ILi8EEESG_EEENS5_IJSG_SB_EEEEEEENS4_9Copy_AtomIJNS4_39AutoVectorizingCopyWithAssumedAlignmentILi128EEESJ_EEENS4_8identityES15_NS16_INS17_ILi3ELi4ELi3EEENS19_ILi16EEES1E_EEvS1K_EENS_8epilogue10collective18CollectiveEpilogueINS1P_22Sm90TmaWarpSpecializedILi4ELi2ELi16ELb1ELb0EEEJSH_NS5_IJSF_NSA_ILi32EEEEEENS_6half_tENS5_IJSB_llEEES1W_S1X_NS1P_6fusion15FusionCallbacksIS1T_NS1Y_17LinearCombinationIS1W_fS1W_fLNS_15FloatRoundStyleE2EEESH_S1V_JEEES15_NS16_IS1L_S1M_NSW_INS5_IJSG_S1B_EEENS5_IJSB_SG_EEEEEEENS4_17SM75_U16x8_LDSM_TENS4_14SM90_TMA_STOREES27_NS4_17SM90_U16x8_STSM_TENS1G_IJNS4_17SM90_U32x4_STSM_NES1W_EEEvEEEvvEEEEvNT_6ParamsE)
        /*00d4*/ 	.word	0x00000000


	//----- nvinfo : EIATTR_REGCOUNT
	.align		4
.L_70:
        /*00d8*/ 	.byte	0x04, 0x2f
        /*00da*/ 	.short	(.L_72 - .L_71)
	.align		4
.L_71:
        /*00dc*/ 	.word	index@(_ZN7cutlass9reference6device6kernel12BlockForEachINS_10bfloat16_tENS1_6detail17RandomUniformFuncIS4_EEEEvPT_mNT0_6ParamsE)
        /*00e0*/ 	.word	0x00000020


	//----- nvinfo : EIATTR_FRAME_SIZE
	.align		4
.L_72:
        /*00e4*/ 	.byte	0x04, 0x11
        /*00e6*/ 	.short	(.L_74 - .L_73)
	.align		4
.L_73:
        /*00e8*/ 	.word	index@(_ZN7cutlass9reference6device6kernel12BlockForEachINS_10bfloat16_tENS1_6detail17RandomUniformFuncIS4_EEEEvPT_mNT0_6ParamsE)
        /*00ec*/ 	.word	0x00000060


	//----- nvinfo : EIATTR_REGCOUNT
	.align		4
.L_74:
        /*00f0*/ 	.byte	0x04, 0x2f
        /*00f2*/ 	.short	(.L_76 - .L_75)
	.align		4
.L_75:
        /*00f4*/ 	.word	index@(_ZN7cutlass9reference6device6kernel12BlockForEachINS_15integer_subbyteILi4ELb1EEENS1_6detail17RandomUniformFuncIS5_EEEEvPT_mNT0_6ParamsE)
        /*00f8*/ 	.word	0x00000020


	//----- nvinfo : EIATTR_FRAME_SIZE
	.align		4
.L_76:
        /*00fc*/ 	.byte	0x04, 0x11
        /*00fe*/ 	.short	(.L_78 - .L_77)
	.align		4
.L_77:
        /*0100*/ 	.word	index@(_ZN7cutlass9reference6device6kernel12BlockForEachINS_15integer_subbyteILi4ELb1EEENS1_6detail17RandomUniformFuncIS5_EEEEvPT_mNT0_6ParamsE)
        /*0104*/ 	.word	0x00000060


	//----- nvinfo : EIATTR_REGCOUNT
	.align		4
.L_78:
        /*0108*/ 	.byte	0x04, 0x2f
        /*010a*/ 	.short	(.L_80 - .L_79)
	.align		4
.L_79:
        /*010c*/ 	.word	index@(_ZN7cutlass9reference6device6kernel12BlockForEachINS_6half_tENS1_6detail17RandomUniformFuncIS4_EEEEvPT_mNT0_6ParamsE)
        /*0110*/ 	.word	0x00000020


	//----- nvinfo : EIATTR_FRAME_SIZE
	.align		4
.L_80:
        /*0114*/ 	.byte	0x04, 0x11
        /*0116*/ 	.short	(.L_82 - .L_81)
	.align		4
.L_81:
        /*0118*/ 	.word	index@(_ZN7cutlass9reference6device6kernel12BlockForEachINS_6half_tENS1_6detail17RandomUniformFuncIS4_EEEEvPT_mNT0_6ParamsE)
        /*011c*/ 	.word	0x00000060


	//----- nvinfo : EIATTR_REGCOUNT
	.align		4
.L_82:
        /*0120*/ 	.byte	0x04, 0x2f
        /*0122*/ 	.short	(.L_84 - .L_83)
	.align		4
.L_83:
        /*0124*/ 	.word	index@(_ZN7cutlass9reference6device6kernel27BlockCompareRelativelyEqualINS_6half_tEEEvPiPKT_S8_mS6_S6_)
        /*0128*/ 	.word	0x0000000b


	//----- nvinfo : EIATTR_FRAME_SIZE
	.align		4
.L_84:
        /*012c*/ 	.byte	0x04, 0x11
        /*012e*/ 	.short	(.L_86 - .L_85)
	.align		4
.L_85:
        /*0130*/ 	.word	index@(_ZN7cutlass9reference6device6kernel27BlockCompareRelativelyEqualINS_6half_tEEEvPiPKT_S8_mS6_S6_)
        /*0134*/ 	.word	0x00000000


	//----- nvinfo : EIATTR_MIN_STACK_SIZE
	.align		4
.L_86:
        /*0138*/ 	.byte	0x04, 0x12
        /*013a*/ 	.short	(.L_88 - .L_87)
	.align		4
.L_87:
        /*013c*/ 	.word	index@(_ZN7cutlass13device_kernelINS_4gemm6kernel13GemmUniversalIN4cute5tupleIJiiiiEEENS1_10collective13CollectiveMmaINS1_49MainloopSm90TmaGmmaRmemAWarpSpecializedMixedInputILi9ENS5_IJNS4_1CILi1EEESB_SB_EEENS1_35KernelTmaWarpSpecializedCooperativeEEENS5_IJNSA_ILi128EEESF_NSA_ILi64EEEEEENS5_IJNS_15integer_subbyteILi4ELb1EEENS_10bfloat16_tESK_EEENS5_IJlSB_lEEESK_SM_NS4_8TiledMMAINS4_8MMA_AtomIJNS4_4SM904GMMA28MMA_64x128x16_F32BF16BF16_RSILNSQ_5MajorE0ELSS_0ELNSQ_7ScaleInE1ELST_1EEEEEENS4_6LayoutINS5_IJNSA_ILi2EEESB_SB_EEENS5_IJSB_NSA_ILi0EEESZ_EEEEENS5_IJNS4_10UnderscoreES12_S12_EEEEENS4_13SM90_TMA_LOADENS4_14ComposedLayoutINS4_7SwizzleILi1ELi4ELi3EEENS4_18smem_ptr_flag_bitsILi4EEENSW_INS5_IJNSA_ILi8EEESG_EEENS5_IJSG_SB_EEEEEEENS4_9Copy_AtomIJNS4_39AutoVectorizingCopyWithAssumedAlignmentILi128EEESJ_EEENS4_8identityES15_NS16_INS17_ILi3ELi4ELi3EEENS19_ILi16EEES1E_EEvS1K_EENS_8epilogue10collective18CollectiveEpilogueINS1P_22Sm90TmaWarpSpecializedILi4ELi2ELi16ELb1ELb0EEEJSH_NS5_IJSF_NSA_ILi32EEEEEENS_6half_tENS5_IJSB_llEEES1W_S1X_NS1P_6fusion15FusionCallbacksIS1T_NS1Y_17LinearCombinationIS1W_fS1W_fLNS_15FloatRoundStyleE2EEESH_S1V_JEEES15_NS16_IS1L_S1M_NSW_INS5_IJSG_S1B_EEENS5_IJSB_SG_EEEEEEENS4_17SM75_U16x8_LDSM_TENS4_14SM90_TMA_STOREES27_NS4_17SM90_U16x8_STSM_TENS1G_IJNS4_17SM90_U32x4_STSM_NES1W_EEEvEEEvvEEEEvNT_6ParamsE)
        /*0140*/ 	.word	0x00000000


	//----- nvinfo : EIATTR_MIN_STACK_SIZE
	.align		4
.L_88:
        /*0144*/ 	.byte	0x04, 0x12
        /*0146*/ 	.short	(.L_90 - .L_89)
	.align		4
.L_89:
        /*0148*/ 	.word	index@(_ZN7cutlass13device_kernelINS_4gemm6kernel13GemmUniversalIN4cute5tupleIJiiiiEEENS1_10collective13CollectiveMmaINS1_49MainloopSm90TmaGmmaRmemAWarpSpecializedMixedInputILi9ENS5_IJNS4_1CILi1EEESB_SB_EEENS1_35KernelTmaWarpSpecializedCooperativeEEENS5_IJNSA_ILi128EEESF_NSA_ILi64EEEEEENS5_IJNS_15integer_subbyteILi4ELb1EEENS_10bfloat16_tESK_EEENS4_6LayoutINS5_IJNS5_IJNS5_IJNS5_IJNSA_ILi8EEENSA_ILi2EEEEEESB_EEEiEEENS5_IJNS5_IJNS5_IJSO_NSA_ILi4EEESO_EEESB_EEEiEEENS5_IJSB_iEEEEEENS5_IJNS5_IJNS5_IJNS5_IJNSA_ILi32EEESB_EEENSA_ILi0EEEEEENSA_ILi256EEEEEENS5_IJNS5_IJNS5_IJSS_SN_SO_EEES10_EEEiEEENS5_IJS10_iEEEEEEEESK_NS5_IJlSB_lEEENS4_8TiledMMAINS4_8MMA_AtomIJNS4_4SM904GMMA28MMA_64x128x16_F32BF16BF16_RSILNS1E_5MajorE0ELS1G_0ELNS1E_7ScaleInE1ELS1H_1EEEEEENSM_INS5_IJSO_SB_SB_EEENS5_IJSB_S10_S10_EEEEENS5_IJNS4_10UnderscoreES1N_S1N_EEEEENS4_13SM90_TMA_LOADENS4_14ComposedLayoutINS4_7SwizzleILi1ELi4ELi3EEENS4_18smem_ptr_flag_bitsILi4EEENSM_INS5_IJSN_SG_EEENS5_IJSG_SB_EEEEEEENS4_9Copy_AtomIJNS4_39AutoVectorizingCopyWithAssumedAlignmentILi128EEESJ_EEENS4_8identityES1Q_NS1R_INS1S_ILi3ELi4ELi3EEENS1U_ILi16EEES1Y_EEvS24_EENS_8epilogue10collective18CollectiveEpilogueINS29_22Sm90TmaWarpSpecializedILi4ELi2ELi16ELb1ELb0EEEJSH_NS5_IJSF_SY_EEENS_6half_tENS5_IJSB_llEEES2F_S2G_NS29_6fusion15FusionCallbacksIS2D_NS2H_17LinearCombinationIS2F_fS2F_fLNS_15FloatRoundStyleE2EEESH_S2E_JEEES1Q_NS1R_IS25_S26_NSM_INS5_IJSG_SN_EEENS5_IJSB_SG_EEEEEEENS4_17SM75_U16x8_LDSM_TENS4_14SM90_TMA_STOREES2Q_NS4_17SM90_U16x8_STSM_TENS20_IJNS4_17SM90_U32x4_STSM_NES2F_EEEvEEEvvEEEEvNT_6ParamsE)
        /*014c*/ 	.word	0x00000000


	//----- nvinfo : EIATTR_MIN_STACK_SIZE
	.align		4
.L_90:
        /*0150*/ 	.byte	0x04, 0x12
        /*0152*/ 	.short	(.L_92 - .L_91)
	.align		4
.L_91:
        /*0154*/ 	.word	index@(_ZN7cutlass13device_kernelINS_4gemm6kernel13GemmUniversalIN4cute5tupleIJiiiiEEENS1_10collective13CollectiveMmaINS1_49MainloopSm90TmaGmmaRmemAWarpSpecializedMixedInputILi9ENS5_IJNS4_1CILi1EEESB_SB_EEENS1_35KernelTmaWarpSpecializedCooperativeEEENS5_IJNSA_ILi128EEESF_NSA_ILi64EEEEEENS5_IJNS_15integer_subbyteILi4ELb1EEENS_10bfloat16_tEEEENS5_IJlSB_lEEESK_SM_NS4_8TiledMMAINS4_8MMA_AtomIJNS4_4SM904GMMA28MMA_64x128x16_F32BF16BF16_RSILNSQ_5MajorE0ELSS_0ELNSQ_7ScaleInE1ELST_1EEEEEENS4_6LayoutINS5_IJNSA_ILi2EEESB_SB_EEENS5_IJSB_NSA_ILi0EEESZ_EEEEENS5_IJNS4_10UnderscoreES12_S12_EEEEENS4_13SM90_TMA_LOADENS4_14ComposedLayoutINS4_7SwizzleILi1ELi4ELi3EEENS4_18smem_ptr_flag_bitsILi4EEENSW_INS5_IJNSA_ILi8EEESG_EEENS5_IJSG_SB_EEEEEEENS4_9Copy_AtomIJNS4_39AutoVectorizingCopyWithAssumedAlignmentILi128EEESJ_EEENS4_8identityES15_NS16_INS17_ILi3ELi4ELi3EEENS19_ILi16EEES1E_EEvS1K_EENS_8epilogue10collective18CollectiveEpilogueINS1P_22Sm90TmaWarpSpecializedILi4ELi2ELi16ELb1ELb0EEEJSH_NS5_IJSF_NSA_ILi32EEEEEENS_6half_tENS5_IJSB_llEEES1W_S1X_NS1P_6fusion15FusionCallbacksIS1T_NS1Y_17LinearCombinationIS1W_fS1W_fLNS_15FloatRoundStyleE2EEESH_S1V_JEEES15_NS16_IS1L_S1M_NSW_INS5_IJSG_S1B_EEENS5_IJSB_SG_EEEEEEENS4_17SM75_U16x8_LDSM_TENS4_14SM90_TMA_STOREES27_NS4_17SM90_U16x8_STSM_TENS1G_IJNS4_17SM90_U32x4_STSM_NES1W_EEEvEEEvvEEEEvNT_6ParamsE)
        /*0158*/ 	.word	0x00000000


	//----- nvinfo : EIATTR_MIN_STACK_SIZE
	.align		4
.L_92:
        /*015c*/ 	.byte	0x04, 0x12
        /*015e*/ 	.short	(.L_94 - .L_93)
	.align		4
.L_93:
        /*0160*/ 	.word	index@(_ZN7cutlass13device_kernelINS_4gemm6kernel13GemmUniversalIN4cute5tupleIJiiiiEEENS1_10collective13CollectiveMmaINS1_49MainloopSm90TmaGmmaRmemAWarpSpecializedMixedInputILi9ENS5_IJNS4_1CILi1EEESB_SB_EEENS1_35KernelTmaWarpSpecializedCooperativeEEENS5_IJNSA_ILi128EEESF_NSA_ILi64EEEEEENS5_IJNS_15integer_subbyteILi4ELb1EEENS_10bfloat16_tEEEENS4_6LayoutINS5_IJNS5_IJNS5_IJNS5_IJNSA_ILi8EEENSA_ILi2EEEEEESB_EEEiEEENS5_IJNS5_IJNS5_IJSO_NSA_ILi4EEESO_EEESB_EEEiEEENS5_IJSB_iEEEEEENS5_IJNS5_IJNS5_IJNS5_IJNSA_ILi32EEESB_EEENSA_ILi0EEEEEENSA_ILi256EEEEEENS5_IJNS5_IJNS5_IJSS_SN_SO_EEES10_EEEiEEENS5_IJS10_iEEEEEEEESK_NS5_IJlSB_lEEENS4_8TiledMMAINS4_8MMA_AtomIJNS4_4SM904GMMA28MMA_64x128x16_F32BF16BF16_RSILNS1E_5MajorE0ELS1G_0ELNS1E_7ScaleInE1ELS1H_1EEEEEENSM_INS5_IJSO_SB_SB_EEENS5_IJSB_S10_S10_EEEEENS5_IJNS4_10UnderscoreES1N_S1N_EEEEENS4_13SM90_TMA_LOADENS4_14ComposedLayoutINS4_7SwizzleILi1ELi4ELi3EEENS4_18smem_ptr_flag_bitsILi4EEENSM_INS5_IJSN_SG_EEENS5_IJSG_SB_EEEEEEENS4_9Copy_AtomIJNS4_39AutoVectorizingCopyWithAssumedAlignmentILi128EEESJ_EEENS4_8identityES1Q_NS1R_INS1S_ILi3ELi4ELi3EEENS1U_ILi16EEES1Y_EEvS24_EENS_8epilogue10collective18CollectiveEpilogueINS29_22Sm90TmaWarpSpecializedILi4ELi2ELi16ELb1ELb0EEEJSH_NS5_IJSF_SY_EEENS_6half_tENS5_IJSB_llEEES2F_S2G_NS29_6fusion15FusionCallbacksIS2D_NS2H_17LinearCombinationIS2F_fS2F_fLNS_15FloatRoundStyleE2EEESH_S2E_JEEES1Q_NS1R_IS25_S26_NSM_INS5_IJSG_SN_EEENS5_IJSB_SG_EEEEEEENS4_17SM75_U16x8_LDSM_TENS4_14SM90_TMA_STOREES2Q_NS4_17SM90_U16x8_STSM_TENS20_IJNS4_17SM90_U32x4_STSM_NES2F_EEEvEEEvvEEEEvNT_6ParamsE)
        /*0164*/ 	.word	0x00000000


	//----- nvinfo : EIATTR_MIN_STACK_SIZE
	.align		4
.L_94:
        /*0168*/ 	.byte	0x04, 0x12
        /*016a*/ 	.short	(.L_96 - .L_95)
	.align		4
.L_95:
        /*016c*/ 	.word	index@(_ZN7cutlass13device_kernelINS_4gemm6kernel13GemmUniversalIN4cute5tupleIJiiiiEEENS1_10collective13CollectiveMmaINS1_49MainloopSm90TmaGmmaRmemAWarpSpecializedMixedInputILi9ENS5_IJNS4_1CILi1EEESB_SB_EEENS1_35KernelTmaWarpSpecializedCooperativeEEENS5_IJNSA_ILi128EEESF_NSA_ILi64EEEEEENS5_IJNS_15integer_subbyteILi4ELb1EEEEEENS5_IJlSB_lEEENS_10bfloat16_tESL_NS4_8TiledMMAINS4_8MMA_AtomIJNS4_4SM904GMMA28MMA_64x128x16_F32BF16BF16_RSILNSQ_5MajorE0ELSS_0ELNSQ_7ScaleInE1ELST_1EEEEEENS4_6LayoutINS5_IJNSA_ILi2EEESB_SB_EEENS5_IJSB_NSA_ILi0EEESZ_EEEEENS5_IJNS4_10UnderscoreES12_S12_EEEEENS4_13SM90_TMA_LOADENS4_14ComposedLayoutINS4_7SwizzleILi1ELi4ELi3EEENS4_18smem_ptr_flag_bitsILi4EEENSW_INS5_IJNSA_ILi8EEESG_EEENS5_IJSG_SB_EEEEEEENS4_9Copy_AtomIJNS4_39AutoVectorizingCopyWithAssumedAlignmentILi128EEESJ_EEENS4_8identityES15_NS16_INS17_ILi3ELi4ELi3EEENS19_ILi16EEES1E_EEvS1K_EENS_8epilogue10collective18CollectiveEpilogueINS1P_22Sm90TmaWarpSpecializedILi4ELi2ELi16ELb1ELb0EEEJSH_NS5_IJSF_NSA_ILi32EEEEEENS_6half_tENS5_IJSB_llEEES1W_S1X_NS1P_6fusion15FusionCallbacksIS1T_NS1Y_17LinearCombinationIS1W_fS1W_fLNS_15FloatRoundStyleE2EEESH_S1V_JEEES15_NS16_IS1L_S1M_NSW_INS5_IJSG_S1B_EEENS5_IJSB_SG_EEEEEEENS4_17SM75_U16x8_LDSM_TENS4_14SM90_TMA_STOREES27_NS4_17SM90_U16x8_STSM_TENS1G_IJNS4_17SM90_U32x4_STSM_NES1W_EEEvEEEvvEEEEvNT_6ParamsE)
        /*0170*/ 	.word	0x00000000


	//----- nvinfo : EIATTR_MIN_STACK_SIZE
	.align		4
.L_96:
        /*0174*/ 	.byte	0x04, 0x12
        /*0176*/ 	.short	(.L_98 - .L_97)
	.align		4
.L_97:
        /*0178*/ 	.word	index@(_ZN7cutlass13device_kernelINS_4gemm6kernel13GemmUniversalIN4cute5tupleIJiiiiEEENS1_10collective13CollectiveMmaINS1_49MainloopSm90TmaGmmaRmemAWarpSpecializedMixedInputILi9ENS5_IJNS4_1CILi1EEESB_SB_EEENS1_35KernelTmaWarpSpecializedCooperativeEEENS5_IJNSA_ILi128EEESF_NSA_ILi64EEEEEENS5_IJNS_15integer_subbyteILi4ELb1EEEEEENS4_6LayoutINS5_IJNS5_IJNS5_IJNS5_IJNSA_ILi8EEENSA_ILi2EEEEEESB_EEEiEEENS5_IJNS5_IJNS5_IJSN_NSA_ILi4EEESN_EEESB_EEEiEEENS5_IJSB_iEEEEEENS5_IJNS5_IJNS5_IJNS5_IJNSA_ILi32EEESB_EEENSA_ILi0EEEEEENSA_ILi256EEEEEENS5_IJNS5_IJNS5_IJSR_SM_SN_EEESZ_EEEiEEENS5_IJSZ_iEEEEEEEENS_10bfloat16_tENS5_IJlSB_lEEENS4_8TiledMMAINS4_8MMA_AtomIJNS4_4SM904GMMA28MMA_64x128x16_F32BF16BF16_RSILNS1E_5MajorE0ELS1G_0ELNS1E_7ScaleInE1ELS1H_1EEEEEENSL_INS5_IJSN_SB_SB_EEENS5_IJSB_SZ_SZ_EEEEENS5_IJNS4_10UnderscoreES1N_S1N_EEEEENS4_13SM90_TMA_LOADENS4_14ComposedLayoutINS4_7SwizzleILi1ELi4ELi3EEENS4_18smem_ptr_flag_bitsILi4EEENSL_INS5_IJSM_SG_EEENS5_IJSG_SB_EEEEEEENS4_9Copy_AtomIJNS4_39AutoVectorizingCopyWithAssumedAlignmentILi128EEESJ_EEENS4_8identityES1Q_NS1R_INS1S_ILi3ELi4ELi3EEENS1U_ILi16EEES1Y_EEvS24_EENS_8epilogue10collective18CollectiveEpilogueINS29_22Sm90TmaWarpSpecializedILi4ELi2ELi16ELb1ELb0EEEJSH_NS5_IJSF_SX_EEENS_6half_tENS5_IJSB_llEEES2F_S2G_NS29_6fusion15FusionCallbacksIS2D_NS2H_17LinearCombinationIS2F_fS2F_fLNS_15FloatRoundStyleE2EEESH_S2E_JEEES1Q_NS1R_IS25_S26_NSL_INS5_IJSG_SM_EEENS5_IJSB_SG_EEEEEEENS4_17SM75_U16x8_LDSM_TENS4_14SM90_TMA_STOREES2Q_NS4_17SM90_U16x8_STSM_TENS20_IJNS4_17SM90_U32x4_STSM_NES2F_EEEvEEEvvEEEEvNT_6ParamsE)
        /*017c*/ 	.word	0x00000000


	//----- nvinfo : EIATTR_MIN_STACK_SIZE
	.align		4
.L_98:
        /*0180*/ 	.byte	0x04, 0x12
        /*0182*/ 	.short	(.L_100 - .L_99)
	.align		4
.L_99:
        /*0184*/ 	.word	index@(_ZN7cutlass13device_kernelINS_4gemm6kernel13GemmUniversalIN4cute5tupleIJiiiiEEENS1_10collective13CollectiveMmaINS1_34MainloopSm90TmaGmmaWarpSpecializedILi7ENS5_IJNS4_1CILi1EEESB_SB_EEENS1_35KernelTmaWarpSpecializedCooperativeEEENS5_IJNSA_ILi128EEESF_NSA_ILi64EEEEEENS_10bfloat16_tENS5_IJlSB_lEEESI_SJ_NS4_8TiledMMAINS4_8MMA_AtomIJNS4_4SM904GMMA28MMA_64x128x16_F32BF16BF16_SSILNSN_5MajorE0ELSP_0ELNSN_7ScaleInE1ELSQ_1EEEEEENS4_6LayoutINS5_IJNSA_ILi2EEESB_SB_EEENS5_IJSB_NSA_ILi0EEESW_EEEEENS5_IJNS4_10UnderscoreESZ_SZ_EEEEENS4_13SM90_TMA_LOADENS4_14ComposedLayoutINS4_7SwizzleILi3ELi4ELi3EEENS4_18smem_ptr_flag_bitsILi16EEENST_INS5_IJNSA_ILi8EEESG_EEENS5_IJSG_SB_EEEEEEEvNS4_8identityES12_S1C_vS1D_EENS_8epilogue10collective6detail29Sm90TmaWarpSpecializedAdapterINS1G_15DefaultEpilogueINS_6half_tESJ_SJ_NS1F_6thread17LinearCombinationIS1K_Li1EffLNS1L_9ScaleType4KindE0ELNS_15FloatRoundStyleE2ES1K_EENS1_15EpilogueDefaultEEEEEvvEEEEvNT_6ParamsE)
        /*0188*/ 	.word	0x00000000


	//----- nvinfo : EIATTR_MIN_STACK_SIZE
	.align		4
.L_100:
        /*018c*/ 	.byte	0x04, 0x12
        /*018e*/ 	.short	(.L_102 - .L_101)
	.align		4
.L_101:
        /*0190*/ 	.word	index@(_ZN7cutlass9reference6device6kernel27BlockCompareRelativelyEqualINS_6half_tEEEvPiPKT_S8_mS6_S6_)
        /*0194*/ 	.word	0x00000000


	//----- nvinfo : EIATTR_MIN_STACK_SIZE
	.align		4
.L_102:
        /*0198*/ 	.byte	0x04, 0x12
        /*019a*/ 	.short	(.L_104 - .L_103)
	.align		4
.L_103:
        /*019c*/ 	.word	index@(_ZN7cutlass9reference6device6kernel12BlockForEachINS_6half_tENS1_6detail17RandomUniformFuncIS4_EEEEvPT_mNT0_6ParamsE)
        /*01a0*/ 	.word	0x00000060


	//----- nvinfo : EIATTR_MIN_STACK_SIZE
	.align		4
.L_104:
        /*01a4*/ 	.byte	0x04, 0x12
        /*01a6*/ 	.short	(.L_106 - .L_105)
	.align		4
.L_105:
        /*01a8*/ 	.word	index@(_ZN7cutlass9reference6device6kernel12BlockForEachINS_15integer_subbyteILi4ELb1EEENS1_6detail17RandomUniformFuncIS5_EEEEvPT_mNT0_6ParamsE)
        /*01ac*/ 	.word	0x00000060


	//----- nvinfo : EIATTR_MIN_STACK_SIZE
	.align		4
.L_106:
        /*01b0*/ 	.byte	0x04, 0x12
        /*01b2*/ 	.short	(.L_108 - .L_107)
	.align		4
.L_107:
        /*01b4*/ 	.word	index@(_ZN7cutlass9reference6device6kernel12BlockForEachINS_10bfloat16_tENS1_6detail17RandomUniformFuncIS4_EEEEvPT_mNT0_6ParamsE)
        /*01b8*/ 	.word	0x00000060


	//----- nvinfo : EIATTR_MIN_STACK_SIZE
	.align		4
.L_108:
        /*01bc*/ 	.byte	0x04, 0x12
        /*01be*/ 	.short	(.L_110 - .L_109)
	.align		4
.L_109:
        /*01c0*/ 	.word	index@(_ZN7cutlass21reorder_tensor_kernelIN4cute5tupleIJNS1_1CILi16EEEEEENS1_10ViewEngineINS1_8gmem_ptrINS1_16subbyte_iteratorIKNS_15integer_subbyteILi4ELb1EEEEEEEEENS1_6LayoutINS2_IJiiiEEENS2_IJlNS3_ILi1EEElEEEEENS6_INS7_INS8_ISA_EEEEEENSF_INS2_IJNS2_IJNS2_IJNS2_IJNS3_ILi8EEENS3_ILi2EEEEEESH_EEEiEEENS2_IJNS2_IJNS2_IJSO_NS3_ILi4EEESO_EEESH_EEEiEEENS2_IJSH_iEEEEEENS2_IJNS2_IJNS2_IJNS2_IJNS3_ILi32EEESH_EEENS3_ILi0EEEEEENS3_ILi256EEEEEENS2_IJNS2_IJNS2_IJSS_SN_SO_EEES10_EEEiEEENS2_IJS10_iEEEEEEEENS1_9TiledCopyINS1_9Copy_AtomIJNS1_39AutoVectorizingCopyWithAssumedAlignmentILi8EEESA_EEENSF_INS2_IJNS3_ILi128EEESO_EEENS2_IJSO_SH_EEEEENS2_IJSO_S1F_EEEEEEEvNS1_6TensorIT0_T1_EENS1L_IT2_T3_EET4_)
        /*01c4*/ 	.word	0x00000000


	//----- nvinfo : EIATTR_MIN_STACK_SIZE
	.align		4
.L_110:
        /*01c8*/ 	.byte	0x04, 0x12
        /*01ca*/ 	.short	(.L_112 - .L_111)
	.align		4
.L_111:
        /*01cc*/ 	.word	index@(_ZN7cutlass17dequantize_kernelINS_15integer_subbyteILi4ELb1EEENS_10bfloat16_tEN4cute6LayoutINS4_5tupleIJiiiEEENS6_IJlNS4_1CILi1EEElEEEEES3_S3_NS5_INS6_IJiNS6_IJiiEEEiEEENS6_IJS9_NS6_IJilEEElEEEEENS5_INS6_IJNS8_ILi128EEEEEENS6_IJS9_EEEEEEEvPT0_PKT_T1_PKT2_PKT3_T4_T5_)
        /*01d0*/ 	.word	0x00000000
.L_112:


//--------------------- .nv.compat                --------------------------
	.section	.nv.compat,"",@"SHT_CUDA_COMPAT_INFO"
	.align	4
        /*0000*/ 	.byte	0x02, 0x09, 0x01, 0x00, 0x02, 0x02, 0x04, 0x00, 0x02, 0x05, 0x05, 0x00, 0x03, 0x07, 0x01, 0x01
        /*0010*/ 	.byte	0x02, 0x03, 0x01, 0x00, 0x02, 0x06, 0x01, 0x00, 0x04, 0x0b, 0x08, 0x00, 0x00, 0x00, 0x00, 0x00
        /*0020*/ 	.byte	0x00, 0x00, 0x00, 0x00


//--------------------- .nv.info._ZN7cutlass9reference6device6kernel27BlockCompareRelativelyEqualINS_6half_tEEEvPiPKT_S8_mS6_S6_ --------------------------
	.section	.nv.info._ZN7cutlass9reference6device6kernel27BlockCompareRelativelyEqualINS_6half_tEEEvPiPKT_S8_mS6_S6_,"",@"SHT_CUDA_INFO"
	.sectionflags	@""
	.align	4


	//----- nvinfo : EIATTR_CUDA_API_VERSION
	.align		4
        /*0000*/ 	.byte	0x04, 0x37
        /*0002*/ 	.short	(.L_114 - .L_113)
.L_113:
        /*0004*/ 	.word	0x00000082


	//----- nvinfo : EIATTR_KPARAM_INFO
	.align		4
.L_114:
        /*0008*/ 	.byte	0x04, 0x17
        /*000a*/ 	.short	(.L_116 - .L_115)
.L_115:
        /*000c*/ 	.word	0x00000000
        /*0010*/ 	.short	0x0005
        /*0012*/ 	.short	0x0022
        /*0014*/ 	.byte	0x00, 0xf0, 0x09, 0x00


	//----- nvinfo : EIATTR_KPARAM_INFO
	.align		4
.L_116:
        /*0018*/ 	.byte	0x04, 0x17
        /*001a*/ 	.short	(.L_118 - .L_117)
.L_117:
        /*001c*/ 	.word	0x00000000
        /*0020*/ 	.short	0x0004
        /*0022*/ 	.short	0x0020
        /*0024*/ 	.byte	0x00, 0xf0, 0x09, 0x00


	//----- nvinfo : EIATTR_KPARAM_INFO
	.align		4
.L_118:
        /*0028*/ 	.byte	0x04, 0x17
        /*002a*/ 	.short	(.L_120 - .L_119)
.L_119:
        /*002c*/ 	.word	0x00000000
        /*0030*/ 	.short	0x0003
        /*0032*/ 	.short	0x0018
        /*0034*/ 	.byte	0x00, 0xf0, 0x21, 0x00


	//----- nvinfo : EIATTR_KPARAM_INFO
	.align		4
.L_120:
        /*0038*/ 	.byte	0x04, 0x17
        /*003a*/ 	.short	(.L_122 - .L_121)
.L_121:
        /*003c*/ 	.word	0x00000000
        /*0040*/ 	.short	0x0002
        /*0042*/ 	.short	0x0010
        /*0044*/ 	.byte	0x00, 0xf0, 0x21, 0x00


	//----- nvinfo : EIATTR_KPARAM_INFO
	.align		4
.L_122:
        /*0048*/ 	.byte	0x04, 0x17
        /*004a*/ 	.short	(.L_124 - .L_123)
.L_123:
        /*004c*/ 	.word	0x00000000
        /*0050*/ 	.short	0x0001
        /*0052*/ 	.short	0x0008
        /*0054*/ 	.byte	0x00, 0xf0, 0x21, 0x00


	//----- nvinfo : EIATTR_KPARAM_INFO
	.align		4
.L_124:
        /*0058*/ 	.byte	0x04, 0x17
        /*005a*/ 	.short	(.L_126 - .L_125)
.L_125:
        /*005c*/ 	.word	0x00000000
        /*0060*/ 	.short	0x0000
        /*0062*/ 	.short	0x0000
        /*0064*/ 	.byte	0x00, 0xf0, 0x21, 0x00


	//----- nvinfo : EIATTR_SPARSE_MMA_MASK
	.align		4
.L_126:
        /*0068*/ 	.byte	0x03, 0x50
        /*006a*/ 	.short	0x0000


	//----- nvinfo : EIATTR_MAXREG_COUNT
	.align		4
        /*006c*/ 	.byte	0x03, 0x1b
        /*006e*/ 	.short	0x00ff


	//----- nvinfo : EIATTR_MERCURY_ISA_VERSION
	.align		4
        /*0070*/ 	.byte	0x03, 0x5f
        /*0072*/ 	.short	0x0101


	//----- nvinfo : EIATTR_EXIT_INSTR_OFFSETS
	.align		4
        /*0074*/ 	.byte	0x04, 0x1c
        /*0076*/ 	.short	(.L_128 - .L_127)


	//   ....[0]....
.L_127:
        /*0078*/ 	.word	0x00000080


	//   ....[1]....
        /*007c*/ 	.word	0x000003c0


	//   ....[2]....
        /*0080*/ 	.word	0x000003f0


	//----- nvinfo : EIATTR_CRS_STACK_SIZE
	.align		4
.L_128:
        /*0084*/ 	.byte	0x04, 0x1e
        /*0086*/ 	.short	(.L_130 - .L_129)
.L_129:
        /*0088*/ 	.word	0x00000000


	//----- nvinfo : EIATTR_CBANK_PARAM_SIZE
	.align		4
.L_130:
        /*008c*/ 	.byte	0x03, 0x19
        /*008e*/ 	.short	0x0024


	//----- nvinfo : EIATTR_PARAM_CBANK
	.align		4
        /*0090*/ 	.byte	0x04, 0x0a
        /*0092*/ 	.short	(.L_132 - .L_131)
	.align		4
.L_131:
        /*0094*/ 	.word	index@(.nv.constant0._ZN7cutlass9reference6device6kernel27BlockCompareRelativelyEqualINS_6half_tEEEvPiPKT_S8_mS6_S6_)
        /*0098*/ 	.short	0x0210
        /*009a*/ 	.short	0x0024


	//----- nvinfo : EIATTR_SW_WAR
	.align		4
.L_132:
        /*009c*/ 	.byte	0x04, 0x36
        /*009e*/ 	.short	(.L_134 - .L_133)
.L_133:
        /*00a0*/ 	.word	0x00000008
.L_134:


//--------------------- .nv.info._ZN7cutlass9reference6device6kernel12BlockForEachINS_6half_tENS1_6detail17RandomUniformFuncIS4_EEEEvPT_mNT0_6ParamsE --------------------------
	.section	.nv.info._ZN7cutlass9reference6device6kernel12BlockForEachINS_6half_tENS1_6detail17RandomUniformFuncIS4_EEEEvPT_mNT0_6ParamsE,"",@"SHT_CUDA_INFO"
	.sectionflags	@""
	.align	4


	//----- nvinfo : EIATTR_CUDA_API_VERSION
	.align		4
        /*0000*/ 	.byte	0x04, 0x37
        /*0002*/ 	.short	(.L_136 - .L_135)
.L_135:
        /*0004*/ 	.word	0x00000082


	//----- nvinfo : EIATTR_KPARAM_INFO
	.align		4
.L_136:
        /*0008*/ 	.byte	0x04, 0x17
        /*000a*/ 	.short	(.L_138 - .L_137)
.L_137:
        /*000c*/ 	.word	0x00000000
        /*0010*/ 	.short	0x0002
        /*0012*/ 	.short	0x0010
        /*0014*/ 	.byte	0x00, 0xf0, 0xc1, 0x00


	//----- nvinfo : EIATTR_KPARAM_INFO
	.align		4
.L_138:
        /*0018*/ 	.byte	0x04, 0x17
        /*001a*/ 	.short	(.L_140 - .L_139)
.L_139:
        /*001c*/ 	.word	0x00000000
        /*0020*/ 	.short	0x0001
        /*0022*/ 	.short	0x0008
        /*0024*/ 	.byte	0x00, 0xf0, 0x21, 0x00


	//----- nvinfo : EIATTR_KPARAM_INFO
	.align		4
.L_140:
        /*0028*/ 	.byte	0x04, 0x17
        /*002a*/ 	.short	(.L_142 - .L_141)
.L_141:
        /*002c*/ 	.word	0x00000000
        /*0030*/ 	.short	0x0000
        /*0032*/ 	.short	0x0000
        /*0034*/ 	.byte	0x00, 0xf0, 0x21, 0x00


	//----- nvinfo : EIATTR_SPARSE_MMA_MASK
	.align		4
.L_142:
        /*0038*/ 	.byte	0x03, 0x50
        /*003a*/ 	.short	0x0000


	//----- nvinfo : EIATTR_MAXREG_COUNT
	.align		4
        /*003c*/ 	.byte	0x03, 0x1b
        /*003e*/ 	.short	0x00ff


	//----- nvinfo : EIATTR_MERCURY_ISA_VERSION
	.align		4
        /*0040*/ 	.byte	0x03, 0x5f
        /*0042*/ 	.short	0x0101


	//----- nvinfo : EIATTR_EXIT_INSTR_OFFSETS
	.align		4
        /*0044*/ 	.byte	0x04, 0x1c
        /*0046*/ 	.short	(.L_144 - .L_143)


	//   ....[0]....
.L_143:
        /*0048*/ 	.word	0x00001310


	//   ....[1]....
        /*004c*/ 	.word	0x00001c70


	//----- nvinfo : EIATTR_CRS_STACK_SIZE
	.align		4
.L_144:
        /*0050*/ 	.byte	0x04, 0x1e
        /*0052*/ 	.short	(.L_146 - .L_145)
.L_145:
        /*0054*/ 	.word	0x00000000


	//----- nvinfo : EIATTR_CBANK_PARAM_SIZE
	.align		4
.L_146:
        /*0058*/ 	.byte	0x03, 0x19
        /*005a*/ 	.short	0x0040


	//----- nvinfo : EIATTR_PARAM_CBANK
	.align		4
        /*005c*/ 	.byte	0x04, 0x0a
        /*005e*/ 	.short	(.L_148 - .L_147)
	.align		4
.L_147:
        /*0060*/ 	.word	index@(.nv.constant0._ZN7cutlass9reference6device6kernel12BlockForEachINS_6half_tENS1_6detail17RandomUniformFuncIS4_EEEEvPT_mNT0_6ParamsE)
        /*0064*/ 	.short	0x0210
        /*0066*/ 	.short	0x0040


	//----- nvinfo : EIATTR_SW_WAR
	.align		4
.L_148:
        /*0068*/ 	.byte	0x04, 0x36
        /*006a*/ 	.short	(.L_150 - .L_149)
.L_149:
        /*006c*/ 	.word	0x00000008
.L_150:


//--------------------- .nv.info._ZN7cutlass9reference6device6kernel12BlockForEachINS_15integer_subbyteILi4ELb1EEENS1_6detail17RandomUniformFuncIS5_EEEEvPT_mNT0_6ParamsE --------------------------
	.section	.nv.info._ZN7cutlass9reference6device6kernel12BlockForEachINS_15integer_subbyteILi4ELb1EEENS1_6detail17RandomUniformFuncIS5_EEEEvPT_mNT0_6ParamsE,"",@"SHT_CUDA_INFO"
	.sectionflags	@""
	.align	4


	//----- nvinfo : EIATTR_CUDA_API_VERSION
	.align		4
        /*0000*/ 	.byte	0x04, 0x37
        /*0002*/ 	.short	(.L_152 - .L_151)
.L_151:
        /*0004*/ 	.word	0x00000082


	//----- nvinfo : EIATTR_KPARAM_INFO
	.align		4
.L_152:
        /*0008*/ 	.byte	0x04, 0x17
        /*000a*/ 	.short	(.L_154 - .L_153)
.L_153:
        /*000c*/ 	.word	0x00000000
        /*0010*/ 	.short	0x0002
        /*0012*/ 	.short	0x0010
        /*0014*/ 	.byte	0x00, 0xf0, 0xc1, 0x00


	//----- nvinfo : EIATTR_KPARAM_INFO
	.align		4
.L_154:
        /*0018*/ 	.byte	0x04, 0x17
        /*001a*/ 	.short	(.L_156 - .L_155)
.L_155:
        /*001c*/ 	.word	0x00000000
        /*0020*/ 	.short	0x0001
        /*0022*/ 	.short	0x0008
        /*0024*/ 	.byte	0x00, 0xf0, 0x21, 0x00


	//----- nvinfo : EIATTR_KPARAM_INFO
	.align		4
.L_156:
        /*0028*/ 	.byte	0x04, 0x17
        /*002a*/ 	.short	(.L_158 - .L_157)
.L_157:
        /*002c*/ 	.word	0x00000000
        /*0030*/ 	.short	0x0000
        /*0032*/ 	.short	0x0000
        /*0034*/ 	.byte	0x00, 0xf0, 0x21, 0x00


	//----- nvinfo : EIATTR_SPARSE_MMA_MASK
	.align		4
.L_158:
        /*0038*/ 	.byte	0x03, 0x50
        /*003a*/ 	.short	0x0000


	//----- nvinfo : EIATTR_MAXREG_COUNT
	.align		4
        /*003c*/ 	.byte	0x03, 0x1b
        /*003e*/ 	.short	0x00ff


	//----- nvinfo : EIATTR_EXTERNS
	.align		4
        /*0040*/ 	.byte	0x04, 0x0f
        /*0042*/ 	.short	(.L_160 - .L_159)


	//   ....[0]....
	.align		4
.L_159:
        /*0044*/ 	.word	index@(__assertfail)


	//----- nvinfo : EIATTR_MERCURY_ISA_VERSION
	.align		4
.L_160:
        /*0048*/ 	.byte	0x03, 0x5f
        /*004a*/ 	.short	0x0101


	//----- nvinfo : EIATTR_SYSCALL_OFFSETS
	.align		4
        /*004c*/ 	.byte	0x04, 0x46
        /*004e*/ 	.short	(.L_162 - .L_161)


	//   ....[0]....
.L_161:
        /*0050*/ 	.word	0x00001610


	//   ....[1]....
        /*0054*/ 	.word	0x00001740


	//   ....[2]....
        /*0058*/ 	.word	0x00001b50


	//   ....[3]....
        /*005c*/ 	.word	0x00001c80


	//   ....[4]....
        /*0060*/ 	.word	0x00001eb0


	//   ....[5]....
        /*0064*/ 	.word	0x00002000


	//----- nvinfo : EIATTR_ATOM16_EMUL_INSTR_REG_MAP
	.align		4
.L_162:
        /*0068*/ 	.byte	0x04, 0x2e
        /*006a*/ 	.short	(.L_164 - .L_163)


	//   ....[0]....
.L_163:
        /*006c*/ 	.word	0x00002190
        /*0070*/ 	.short	0x0004
        /*0072*/ 	.short	0x0000


	//   ....[1]....
        /*0074*/ 	.word	0x00002230
        /*0078*/ 	.short	0x0004
        /*007a*/ 	.short	0x0000


	//----- nvinfo : EIATTR_EXIT_INSTR_OFFSETS
	.align		4
.L_164:
        /*007c*/ 	.byte	0x04, 0x1c
        /*007e*/ 	.short	(.L_166 - .L_165)


	//   ....[0]....
.L_165:
        /*0080*/ 	.word	0x00001300


	//   ....[1]....
        /*0084*/ 	.word	0x000023c0


	//----- nvinfo : EIATTR_CRS_STACK_SIZE
	.align		4
.L_166:
        /*0088*/ 	.byte	0x04, 0x1e
        /*008a*/ 	.short	(.L_168 - .L_167)
.L_167:
        /*008c*/ 	.word	0x00000000


	//----- nvinfo : EIATTR_CBANK_PARAM_SIZE
	.align		4
.L_168:
        /*0090*/ 	.byte	0x03, 0x19
        /*0092*/ 	.short	0x0040


	//----- nvinfo : EIATTR_PARAM_CBANK
	.align		4
        /*0094*/ 	.byte	0x04, 0x0a
        /*0096*/ 	.short	(.L_170 - .L_169)
	.align		4
.L_169:
        /*0098*/ 	.word	index@(.nv.constant0._ZN7cutlass9reference6device6kernel12BlockForEachINS_15integer_subbyteILi4ELb1EEENS1_6detail17RandomUniformFuncIS5_EEEEvPT_mNT0_6ParamsE)
        /*009c*/ 	.short	0x0210
        /*009e*/ 	.short	0x0040


	//----- nvinfo : EIATTR_SW_WAR
	.align		4
.L_170:
        /*00a0*/ 	.byte	0x04, 0x36
        /*00a2*/ 	.short	(.L_172 - .L_171)
.L_171:
        /*00a4*/ 	.word	0x00000008
.L_172:


//--------------------- .nv.info._ZN7cutlass9reference6device6kernel12BlockForEachINS_10bfloat16_tENS1_6detail17RandomUniformFuncIS4_EEEEvPT_mNT0_6ParamsE --------------------------
	.section	.nv.info._ZN7cutlass9reference6device6kernel12BlockForEachINS_10bfloat16_tENS1_6detail17RandomUniformFuncIS4_EEEEvPT_mNT0_6ParamsE,"",@"SHT_CUDA_INFO"
	.sectionflags	@""
	.align	4


	//----- nvinfo : EIATTR_CUDA_API_VERSION
	.align		4
        /*0000*/ 	.byte	0x04, 0x37
        /*0002*/ 	.short	(.L_174 - .L_173)
.L_173:
        /*0004*/ 	.word	0x00000082


	//----- nvinfo : EIATTR_KPARAM_INFO
	.align		4
.L_174:
        /*0008*/ 	.byte	0x04, 0x17
        /*000a*/ 	.short	(.L_176 - .L_175)
.L_175:
        /*000c*/ 	.word	0x00000000
        /*0010*/ 	.short	0x0002
        /*0012*/ 	.short	0x0010
        /*0014*/ 	.byte	0x00, 0xf0, 0xc1, 0x00


	//----- nvinfo : EIATTR_KPARAM_INFO
	.align		4
.L_176:
        /*0018*/ 	.byte	0x04, 0x17
        /*001a*/ 	.short	(.L_178 - .L_177)
.L_177:
        /*001c*/ 	.word	0x00000000
        /*0020*/ 	.short	0x0001
        /*0022*/ 	.short	0x0008
        /*0024*/ 	.byte	0x00, 0xf0, 0x21, 0x00


	//----- nvinfo : EIATTR_KPARAM_INFO
	.align		4
.L_178:
        /*0028*/ 	.byte	0x04, 0x17
        /*002a*/ 	.short	(.L_180 - .L_179)
.L_179:
        /*002c*/ 	.word	0x00000000
        /*0030*/ 	.short	0x0000
        /*0032*/ 	.short	0x0000
        /*0034*/ 	.byte	0x00, 0xf0, 0x21, 0x00


	//----- nvinfo : EIATTR_SPARSE_MMA_MASK
	.align		4
.L_180:
        /*0038*/ 	.byte	0x03, 0x50
        /*003a*/ 	.short	0x0000


	//----- nvinfo : EIATTR_MAXREG_COUNT
	.align		4
        /*003c*/ 	.byte	0x03, 0x1b
        /*003e*/ 	.short	0x00ff


	//----- nvinfo : EIATTR_MERCURY_ISA_VERSION
	.align		4
        /*0040*/ 	.byte	0x03, 0x5f
        /*0042*/ 	.short	0x0101


	//----- nvinfo : EIATTR_EXIT_INSTR_OFFSETS
	.align		4
        /*0044*/ 	.byte	0x04, 0x1c
        /*0046*/ 	.short	(.L_182 - .L_181)


	//   ....[0]....
.L_181:
        /*0048*/ 	.word	0x00001310


	//   ....[1]....
        /*004c*/ 	.word	0x00001c70


	//----- nvinfo : EIATTR_CRS_STACK_SIZE
	.align		4
.L_182:
        /*0050*/ 	.byte	0x04, 0x1e
        /*0052*/ 	.short	(.L_184 - .L_183)
.L_183:
        /*0054*/ 	.word	0x00000000


	//----- nvinfo : EIATTR_CBANK_PARAM_SIZE
	.align		4
.L_184:
        /*0058*/ 	.byte	0x03, 0x19
        /*005a*/ 	.short	0x0040


	//----- nvinfo : EIATTR_PARAM_CBANK
	.align		4
        /*005c*/ 	.byte	0x04, 0x0a
        /*005e*/ 	.short	(.L_186 - .L_185)
	.align		4
.L_185:
        /*0060*/ 	.word	index@(.nv.constant0._ZN7cutlass9reference6device6kernel12BlockForEachINS_10bfloat16_tENS1_6detail17RandomUniformFuncIS4_EEEEvPT_mNT0_6ParamsE)
        /*0064*/ 	.short	0x0210
        /*0066*/ 	.short	0x0040


	//----- nvinfo : EIATTR_SW_WAR
	.align		4
.L_186:
        /*0068*/ 	.byte	0x04, 0x36
        /*006a*/ 	.short	(.L_188 - .L_187)
.L_187:
        /*006c*/ 	.word	0x00000008
.L_188:


//--------------------- .nv.info._ZN7cutlass13device_kernelINS_4gemm6kernel13GemmUniversalIN4cute5tupleIJiiiiEEENS1_10collective13CollectiveMmaINS1_49MainloopSm90TmaGmmaRmemAWarpSpecializedMixedInputILi9ENS5_IJNS4_1CILi1EEESB_SB_EEENS1_35KernelTmaWarpSpecializedCooperativeEEENS5_IJNSA_ILi128EEESF_NSA_ILi64EEEEEENS5_IJNS_15integer_subbyteILi4ELb1EEENS_10bfloat16_tESK_EEENS5_IJlSB_lEEESK_SM_NS4_8TiledMMAINS4_8MMA_AtomIJNS4_4SM904GMMA28MMA_64x128x16_F32BF16BF16_RSILNSQ_5MajorE0ELSS_0ELNSQ_7ScaleInE1ELST_1EEEEEENS4_6LayoutINS5_IJNSA_ILi2EEESB_SB_EEENS5_IJSB_NSA_ILi0EEESZ_EEEEENS5_IJNS4_10UnderscoreES12_S12_EEEEENS4_13SM90_TMA_LOADENS4_14ComposedLayoutINS4_7SwizzleILi1ELi4ELi3EEENS4_18smem_ptr_flag_bitsILi4EEENSW_INS5_IJNSA_ILi8EEESG_EEENS5_IJSG_SB_EEEEEEENS4_9Copy_AtomIJNS4_39AutoVectorizingCopyWithAssumedAlignmentILi128EEESJ_EEENS4_8identityES15_NS16_INS17_ILi3ELi4ELi3EEENS19_ILi16EEES1E_EEvS1K_EENS_8epilogue10collective18CollectiveEpilogueINS1P_22Sm90TmaWarpSpecializedILi4ELi2ELi16ELb1ELb0EEEJSH_NS5_IJSF_NSA_ILi32EEEEEENS_6half_tENS5_IJSB_llEEES1W_S1X_NS1P_6fusion15FusionCallbacksIS1T_NS1Y_17LinearCombinationIS1W_fS1W_fLNS_15FloatRoundStyleE2EEESH_S1V_JEEES15_NS16_IS1L_S1M_NSW_INS5_IJSG_S1B_EEENS5_IJSB_SG_EEEEEEENS4_17SM75_U16x8_LDSM_TENS4_14SM90_TMA_STOREES27_NS4_17SM90_U16x8_STSM_TENS1G_IJNS4_17SM90_U32x4_STSM_NES1W_EEEvEEEvvEEEEvNT_6ParamsE --------------------------
	.section	.nv.info._ZN7cutlass13device_kernelINS_4gemm6kernel13GemmUniversalIN4cute5tupleIJiiiiEEENS1_10collective13CollectiveMmaINS1_49MainloopSm90TmaGmmaRmemAWarpSpecializedMixedInputILi9ENS5_IJNS4_1CILi1EEESB_SB_EEENS1_35KernelTmaWarpSpecializedCooperativeEEENS5_IJNSA_ILi128EEESF_NSA_ILi64EEEEEENS5_IJNS_15integer_subbyteILi4ELb1EEENS_10bfloat16_tESK_EEENS5_IJlSB_lEEESK_SM_NS4_8TiledMMAINS4_8MMA_AtomIJNS4_4SM904GMMA28MMA_64x128x16_F32BF16BF16_RSILNSQ_5MajorE0ELSS_0ELNSQ_7ScaleInE1ELST_1EEEEEENS4_6LayoutINS5_IJNSA_ILi2EEESB_SB_EEENS5_IJSB_NSA_ILi0EEESZ_EEEEENS5_IJNS4_10UnderscoreES12_S12_EEEEENS4_13SM90_TMA_LOADENS4_14ComposedLayoutINS4_7SwizzleILi1ELi4ELi3EEENS4_18smem_ptr_flag_bitsILi4EEENSW_INS5_IJNSA_ILi8EEESG_EEENS5_IJSG_SB_EEEEEEENS4_9Copy_AtomIJNS4_39AutoVectorizingCopyWithAssumedAlignmentILi128EEESJ_EEENS4_8identityES15_NS16_INS17_ILi3ELi4ELi3EEENS19_ILi16EEES1E_EEvS1K_EENS_8epilogue10collective18CollectiveEpilogueINS1P_22Sm90TmaWarpSpecializedILi4ELi2ELi16ELb1ELb0EEEJSH_NS5_IJSF_NSA_ILi32EEEEEENS_6half_tENS5_IJSB_llEEES1W_S1X_NS1P_6fusion15FusionCallbacksIS1T_NS1Y_17LinearCombinationIS1W_fS1W_fLNS_15FloatRoundStyleE2EEESH_S1V_JEEES15_NS16_IS1L_S1M_NSW_INS5_IJSG_S1B_EEENS5_IJSB_SG_EEEEEEENS4_17SM75_U16x8_LDSM_TENS4_14SM90_TMA_STOREES27_NS4_17SM90_U16x8_STSM_TENS1G_IJNS4_17SM90_U32x4_STSM_NES1W_EEEvEEEvvEEEEvNT_6ParamsE,"",@"SHT_CUDA_INFO"
	.sectionflags	@""
	.align	4


	//----- nvinfo : EIATTR_CUDA_API_VERSION
	.align		4
        /*0000*/ 	.byte	0x04, 0x37
        /*0002*/ 	.short	(.L_190 - .L_189)
.L_189:
        /*0004*/ 	.word	0x00000082


	//----- nvinfo : EIATTR_KPARAM_INFO
	.align		4
.L_190:
        /*0008*/ 	.byte	0x04, 0x17
        /*000a*/ 	.short	(.L_192 - .L_191)
.L_191:
        /*000c*/ 	.word	0x00000000
        /*0010*/ 	.short	0x0000
        /*0012*/ 	.short	0x0070
        /*0014*/ 	.byte	0x00, 0xf0, 0x01, 0x24


	//----- nvinfo : EIATTR_SPARSE_MMA_MASK
	.align		4
.L_192:
        /*0018*/ 	.byte	0x03, 0x50
        /*001a*/ 	.short	0x0000


	//----- nvinfo : EIATTR_MAXREG_COUNT
	.align		4
        /*001c*/ 	.byte	0x03, 0x1b
        /*001e*/ 	.short	0x00a8


	//----- nvinfo : EIATTR_NUM_BARRIERS
	.align		4
        /*0020*/ 	.byte	0x02, 0x4c
        /*0022*/ 	.byte	0x02
	.zero		1


	//----- nvinfo : EIATTR_EXTERNS
	.align		4
        /*0024*/ 	.byte	0x04, 0x0f
        /*0026*/ 	.short	(.L_194 - .L_193)


	//   ....[0]....
	.align		4
.L_193:
        /*0028*/ 	.word	index@(__assertfail)


	//----- nvinfo : EIATTR_MERCURY_ISA_VERSION
	.align		4
.L_194:
        /*002c*/ 	.byte	0x03, 0x5f
        /*002e*/ 	.short	0x0101


	//----- nvinfo : EIATTR_INT_WARP_WIDE_INSTR_OFFSETS
	.align		4
        /*0030*/ 	.byte	0x04, 0x31
        /*0032*/ 	.short	(.L_196 - .L_195)


	//   ....[0]....
.L_195:
        /*0034*/ 	.word	0x00000a20


	//   ....[1]....
        /*0038*/ 	.word	0x00000a30


	//   ....[2]....
        /*003c*/ 	.word	0x00000ac0


	//   ....[3]....
        /*0040*/ 	.word	0x0000a1d0


	//   ....[4]....
        /*0044*/ 	.word	0x0000a220


	//   ....[5]....
        /*0048*/ 	.word	0x0000a270


	//   ....[6]....
        /*004c*/ 	.word	0x0000a340


	//   ....[7]....
        /*0050*/ 	.word	0x0000b790


	//   ....[8]....
        /*0054*/ 	.word	0x0000b850


	//----- nvinfo : EIATTR_COOP_GROUP_MASK_REGIDS
	.align		4
.L_196:
        /*0058*/ 	.byte	0x04, 0x29
        /*005a*/ 	.short	(.L_198 - .L_197)


	//   ....[0]....
.L_197:
        /*005c*/ 	.word	0xffffffff


	//   ....[1]....
        /*0060*/ 	.word	0xffffffff


	//   ....[2]....
        /*0064*/ 	.word	0xffffffff


	//   ....[3]....
        /*0068*/ 	.word	0xffffffff


	//   ....[4]....
        /*006c*/ 	.word	0xffffffff


	//   ....[5]....
        /*0070*/ 	.word	0x0500000f


	//----- nvinfo : EIATTR_COOP_GROUP_INSTR_OFFSETS
	.align		4
.L_198:
        /*0074*/ 	.byte	0x04, 0x28
        /*0076*/ 	.short	(.L_200 - .L_199)


	//   ....[0]....
.L_199:
        /*0078*/ 	.word	0x00000070


	//   ....[1]....
        /*007c*/ 	.word	0x00000080


	//   ....[2]....
        /*0080*/ 	.word	0x00000490


	//   ....[3]....
        /*0084*/ 	.word	0x000006f0


	//   ....[4]....
        /*0088*/ 	.word	0x000008a0


	//   ....[5]....
        /*008c*/ 	.word	0x0000b0f0


	//----- nvinfo : EIATTR_REG_RECONFIG
	.align		4
.L_200:
        /*0090*/ 	.byte	0x01, 0x54
	.zero		2


	//----- nvinfo : EIATTR_SYSCALL_OFFSETS
	.align		4
        /*0094*/ 	.byte	0x04, 0x46
        /*0096*/ 	.short	(.L_202 - .L_201)


	//   ....[0]....
.L_201:
        /*0098*/ 	.word	0x000017c0


	//   ....[1]....
        /*009c*/ 	.word	0x00001b10


	//   ....[2]....
        /*00a0*/ 	.word	0x00001e30


	//   ....[3]....
        /*00a4*/ 	.word	0x00002250


	//   ....[4]....
        /*00a8*/ 	.word	0x000025c0


	//   ....[5]....
        /*00ac*/ 	.word	0x00002be0


	//   ....[6]....
        /*00b0*/ 	.word	0x00002ec0


	//   ....[7]....
        /*00b4*/ 	.word	0x000034b0


	//   ....[8]....
        /*00b8*/ 	.word	0x00003840


	//   ....[9]....
        /*00bc*/ 	.word	0x00003ef0


	//   ....[10]....
        /*00c0*/ 	.word	0x000041a0


	//   ....[11]....
        /*00c4*/ 	.word	0x00004570


	//   ....[12]....
        /*00c8*/ 	.word	0x000048f0


	//   ....[13]....
        /*00cc*/ 	.word	0x00005030


	//   ....[14]....
        /*00d0*/ 	.word	0x00005120


	//   ....[15]....
        /*00d4*/ 	.word	0x00009b10


	//   ....[16]....
        /*00d8*/ 	.word	0x00009c40


	//----- nvinfo : EIATTR_MBARRIER_INSTR_OFFSETS
	.align		4
.L_202:
        /*00dc*/ 	.byte	0x04, 0x39
        /*00de*/ 	.short	(.L_204 - .L_203)


	//   ....[0]....
.L_203:
        /*00e0*/ 	.word	0x000005b0
        /*00e4*/ 	.word	0x000000ff
        /*00e8*/ 	.word	0x00000000
        /*00ec*/ 	.short	0x0100
        /*00ee*/ 	.byte	0x08
	.zero		1


	//   ....[1]....
        /*00f0*/ 	.word	0x000005c0
        /*00f4*/ 	.word	0x000000ff
        /*00f8*/ 	.word	0x00000048
        /*00fc*/ 	.short	0x0100
        /*00fe*/ 	.byte	0x08
	.zero		1


	//   ....[2]....
        /*0100*/ 	.word	0x000005d0
        /*0104*/ 	.word	0x000000ff
        /*0108*/ 	.word	0x00000008
        /*010c*/ 	.short	0x0100
        /*010e*/ 	.byte	0x08
	.zero		1


	//   ....[3]....
        /*0110*/ 	.word	0x000005e0
        /*0114*/ 	.word	0x000000ff
        /*0118*/ 	.word	0x00000050
        /*011c*/ 	.short	0x0100
        /*011e*/ 	.byte	0x08
	.zero		1


	//   ....[4]....
        /*0120*/ 	.word	0x000005f0
        /*0124*/ 	.word	0x000000ff
        /*0128*/ 	.word	0x00000010
        /*012c*/ 	.short	0x0100
        /*012e*/ 	.byte	0x08
	.zero		1


	//   ....[5]....
        /*0130*/ 	.word	0x00000600
        /*0134*/ 	.word	0x000000ff
        /*0138*/ 	.word	0x00000058
        /*013c*/ 	.short	0x0100
        /*013e*/ 	.byte	0x08
	.zero		1


	//   ....[6]....
        /*0140*/ 	.word	0x00000610
        /*0144*/ 	.word	0x000000ff
        /*0148*/ 	.word	0x00000018
        /*014c*/ 	.short	0x0100
        /*014e*/ 	.byte	0x08
	.zero		1


	//   ....[7]....
        /*0150*/ 	.word	0x00000620
        /*0154*/ 	.word	0x000000ff
        /*0158*/ 	.word	0x00000060
        /*015c*/ 	.short	0x0100
        /*015e*/ 	.byte	0x08
	.zero		1


	//   ....[8]....
        /*0160*/ 	.word	0x00000630
        /*0164*/ 	.word	0x000000ff
        /*0168*/ 	.word	0x00000020
        /*016c*/ 	.short	0x0100
        /*016e*/ 	.byte	0x08
	.zero		1


	//   ....[9]....
        /*0170*/ 	.word	0x00000640
        /*0174*/ 	.word	0x000000ff
        /*0178*/ 	.word	0x00000068
        /*017c*/ 	.short	0x0100
        /*017e*/ 	.byte	0x08
	.zero		1


	//   ....[10]....
        /*0180*/ 	.word	0x00000650
        /*0184*/ 	.word	0x000000ff
        /*0188*/ 	.word	0x00000028
        /*018c*/ 	.short	0x0100
        /*018e*/ 	.byte	0x08
	.zero		1


	//   ....[11]....
        /*0190*/ 	.word	0x00000660
        /*0194*/ 	.word	0x000000ff
        /*0198*/ 	.word	0x00000070
        /*019c*/ 	.short	0x0100
        /*019e*/ 	.byte	0x08
	.zero		1


	//   ....[12]....
        /*01a0*/ 	.word	0x00000670
        /*01a4*/ 	.word	0x000000ff
        /*01a8*/ 	.word	0x00000030
        /*01ac*/ 	.short	0x0100
        /*01ae*/ 	.byte	0x08
	.zero		1


	//   ....[13]....
        /*01b0*/ 	.word	0x00000680
        /*01b4*/ 	.word	0x000000ff
        /*01b8*/ 	.word	0x00000078
        /*01bc*/ 	.short	0x0100
        /*01be*/ 	.byte	0x08
	.zero		1


	//   ....[14]....
        /*01c0*/ 	.word	0x00000690
        /*01c4*/ 	.word	0x000000ff
        /*01c8*/ 	.word	0x00000038
        /*01cc*/ 	.short	0x0100
        /*01ce*/ 	.byte	0x08
	.zero		1


	//   ....[15]....
        /*01d0*/ 	.word	0x000006a0
        /*01d4*/ 	.word	0x000000ff
        /*01d8*/ 	.word	0x00000080
        /*01dc*/ 	.short	0x0100
        /*01de*/ 	.byte	0x08
	.zero		1


	//   ....[16]....
        /*01e0*/ 	.word	0x000006b0
        /*01e4*/ 	.word	0x000000ff
        /*01e8*/ 	.word	0x00000040
        /*01ec*/ 	.short	0x0100
        /*01ee*/ 	.byte	0x08
	.zero		1


	//   ....[17]....
        /*01f0*/ 	.word	0x000006c0
        /*01f4*/ 	.word	0x000000ff
        /*01f8*/ 	.word	0x00000088
        /*01fc*/ 	.short	0x0100
        /*01fe*/ 	.byte	0x08
	.zero		1


	//   ....[18]....
        /*0200*/ 	.word	0x00000810
        /*0204*/ 	.word	0x000000ff
        /*0208*/ 	.word	0x00000090
        /*020c*/ 	.short	0x0100
        /*020e*/ 	.byte	0x08
	.zero		1


	//   ....[19]....
        /*0210*/ 	.word	0x00000820
        /*0214*/ 	.word	0x000000ff
        /*0218*/ 	.word	0x000000b0
        /*021c*/ 	.short	0x0100
        /*021e*/ 	.byte	0x08
	.zero		1


	//   ....[20]....
        /*0220*/ 	.word	0x00000830
        /*0224*/ 	.word	0x000000ff
        /*0228*/ 	.word	0x00000098
        /*022c*/ 	.short	0x0100
        /*022e*/ 	.byte	0x08
	.zero		1


	//   ....[21]....
        /*0230*/ 	.word	0x00000840
        /*0234*/ 	.word	0x000000ff
        /*0238*/ 	.word	0x000000b8
        /*023c*/ 	.short	0x0100
        /*023e*/ 	.byte	0x08
	.zero		1


	//   ....[22]....
        /*0240*/ 	.word	0x00000850
        /*0244*/ 	.word	0x000000ff
        /*0248*/ 	.word	0x000000a0
        /*024c*/ 	.short	0x0100
        /*024e*/ 	.byte	0x08
	.zero		1


	//   ....[23]....
        /*0250*/ 	.word	0x00000860
        /*0254*/ 	.word	0x000000ff
        /*0258*/ 	.word	0x000000c0
        /*025c*/ 	.short	0x0100
        /*025e*/ 	.byte	0x08
	.zero		1


	//   ....[24]....
        /*0260*/ 	.word	0x00000870
        /*0264*/ 	.word	0x000000ff
        /*0268*/ 	.word	0x000000a8
        /*026c*/ 	.short	0x0100
        /*026e*/ 	.byte	0x08
	.zero		1


	//   ....[25]....
        /*0270*/ 	.word	0x00000880
        /*0274*/ 	.word	0x000000ff
        /*0278*/ 	.word	0x000000c8
        /*027c*/ 	.short	0x0100
        /*027e*/ 	.byte	0x08
	.zero		1


	//   ....[26]....
        /*0280*/ 	.word	0x00000b60
        /*0284*/ 	.word	0x000000ff
        /*0288*/ 	.word	0x000000d0
        /*028c*/ 	.short	0x0100
        /*028e*/ 	.byte	0x08
	.zero		1


	//   ....[27]....
        /*0290*/ 	.word	0x00000bb0
        /*0294*/ 	.word	0x000000ff
        /*0298*/ 	.word	0x000000d8
        /*029c*/ 	.short	0x0100
        /*029e*/ 	.byte	0x08
	.zero		1


	//   ....[28]....
        /*02a0*/ 	.word	0x00001890
        /*02a4*/ 	.word	0x00000003
        /*02a8*/ 	.word	0x00000000
        /*02ac*/ 	.short	0x010a
        /*02ae*/ 	.byte	0x3f
	.zero		1


	//   ....[29]....
        /*02b0*/ 	.word	0x000018d0
        /*02b4*/ 	.word	0x00000003
        /*02b8*/ 	.word	0x00000000
        /*02bc*/ 	.short	0x010a
        /*02be*/ 	.byte	0x3f
	.zero		1


	//   ....[30]....
        /*02c0*/ 	.word	0x000019f0
        /*02c4*/ 	.word	0x000000ff
        /*02c8*/ 	.word	0x00000000
        /*02cc*/ 	.short	0x010a
        /*02ce*/ 	.byte	0x04
	.zero		1


	//   ....[31]....
        /*02d0*/ 	.word	0x00002a40
        /*02d4*/ 	.word	0x000000ff
        /*02d8*/ 	.word	0x00000000
        /*02dc*/ 	.short	0x010a
        /*02de*/ 	.byte	0x04
	.zero		1


	//   ....[32]....
        /*02e0*/ 	.word	0x00003370
        /*02e4*/ 	.word	0x00000000
        /*02e8*/ 	.word	0x00000000
        /*02ec*/ 	.short	0x010a
        /*02ee*/ 	.byte	0x3f
	.zero		1


	//   ....[33]....
        /*02f0*/ 	.word	0x00003c70
        /*02f4*/ 	.word	0x000000ff
        /*02f8*/ 	.word	0x00000000
        /*02fc*/ 	.short	0x0101
        /*02fe*/ 	.byte	0x04
	.zero		1


	//   ....[34]....
        /*0300*/ 	.word	0x00003da0
        /*0304*/ 	.word	0x00000000
        /*0308*/ 	.word	0x00000000
        /*030c*/ 	.short	0x010a
        /*030e*/ 	.byte	0x3f
	.zero		1


	//   ....[35]....
        /*0310*/ 	.word	0x00004d20
        /*0314*/ 	.word	0x000000ff
        /*0318*/ 	.word	0x00000000
        /*031c*/ 	.short	0x0101
        /*031e*/ 	.byte	0x04
	.zero		1


	//   ....[36]....
        /*0320*/ 	.word	0x00004e10
        /*0324*/ 	.word	0x000000ff
        /*0328*/ 	.word	0x00000000
        /*032c*/ 	.short	0x0101
        /*032e*/ 	.byte	0x06
	.zero		1


	//   ....[37]....
        /*0330*/ 	.word	0x00005630
        /*0334*/ 	.word	0x000000ff
        /*0338*/ 	.word	0x00000090
        /*033c*/ 	.short	0x010a
        /*033e*/ 	.byte	0x34
	.zero		1


	//   ....[38]....
        /*0340*/ 	.word	0x00005ea0
        /*0344*/ 	.word	0x000000ff
        /*0348*/ 	.word	0x00000000
        /*034c*/ 	.short	0x0101
        /*034e*/ 	.byte	0x04
	.zero		1


	//   ....[39]....
        /*0350*/ 	.word	0x00005f80
        /*0354*/ 	.word	0x0000000f
        /*0358*/ 	.word	0x00000090
        /*035c*/ 	.short	0x010a
        /*035e*/ 	.byte	0x3f
	.zero		1


	//   ....[40]....
        /*0360*/ 	.word	0x000065c0
        /*0364*/ 	.word	0x000000ff
        /*0368*/ 	.word	0x00000000
        /*036c*/ 	.short	0x0101
        /*036e*/ 	.byte	0x04
	.zero		1


	//   ....[41]....
        /*0370*/ 	.word	0x000066b0
        /*0374*/ 	.word	0x0000000d
        /*0378*/ 	.word	0x00000090
        /*037c*/ 	.short	0x010a
        /*037e*/ 	.byte	0x3f
	.zero		1


	//   ....[42]....
        /*0380*/ 	.word	0x00006d30
        /*0384*/ 	.word	0x000000ff
        /*0388*/ 	.word	0x00000000
        /*038c*/ 	.short	0x0101
        /*038e*/ 	.byte	0x04
	.zero		1


	//   ....[43]....
        /*0390*/ 	.word	0x00006e10
        /*0394*/ 	.word	0x00000014
        /*0398*/ 	.word	0x00000090
        /*039c*/ 	.short	0x010a
        /*039e*/ 	.byte	0x3f
	.zero		1


	//   ....[44]....
        /*03a0*/ 	.word	0x00007440
        /*03a4*/ 	.word	0x000000ff
        /*03a8*/ 	.word	0x00000000
        /*03ac*/ 	.short	0x0101
        /*03ae*/ 	.byte	0x04
	.zero		1


	//   ....[45]....
        /*03b0*/ 	.word	0x00007d60
        /*03b4*/ 	.word	0x000000ff
        /*03b8*/ 	.word	0x00000000
        /*03bc*/ 	.short	0x0101
        /*03be*/ 	.byte	0x04
	.zero		1


	//   ....[46]....
        /*03c0*/ 	.word	0x00008440
        /*03c4*/ 	.word	0x000000ff
        /*03c8*/ 	.word	0x000000d8
        /*03cc*/ 	.short	0x010a
        /*03ce*/ 	.byte	0x04
	.zero		1


	//   ....[47]....
        /*03d0*/ 	.word	0x00008840
        /*03d4*/ 	.word	0x000000ff
        /*03d8*/ 	.word	0x000000b0
        /*03dc*/ 	.short	0x010a
        /*03de*/ 	.byte	0x0d
	.zero		1


	//   ....[48]....
        /*03e0*/ 	.word	0x00008990
        /*03e4*/ 	.word	0x000000ff
        /*03e8*/ 	.word	0x00000090
        /*03ec*/ 	.short	0x010b
        /*03ee*/ 	.byte	0x0d
	.zero		1


	//   ....[49]....
        /*03f0*/ 	.word	0x000089f0
        /*03f4*/ 	.word	0x000000ff
        /*03f8*/ 	.word	0x00000000
        /*03fc*/ 	.short	0x0101
        /*03fe*/ 	.byte	0x08
	.zero		1


	//   ....[50]....
        /*0400*/ 	.word	0x00008a20
        /*0404*/ 	.word	0x000000ff
        /*0408*/ 	.word	0x000000b8
        /*040c*/ 	.short	0x010a
        /*040e*/ 	.byte	0x0d
	.zero		1


	//   ....[51]....
        /*0410*/ 	.word	0x00008b90
        /*0414*/ 	.word	0x000000ff
        /*0418*/ 	.word	0x00000098
        /*041c*/ 	.short	0x010b
        /*041e*/ 	.byte	0x0d
	.zero		1


	//   ....[52]....
        /*0420*/ 	.word	0x00008bf0
        /*0424*/ 	.word	0x000000ff
        /*0428*/ 	.word	0x00000000
        /*042c*/ 	.short	0x0101
        /*042e*/ 	.byte	0x08
	.zero		1


	//   ....[53]....
        /*0430*/ 	.word	0x00008c20
        /*0434*/ 	.word	0x000000ff
        /*0438*/ 	.word	0x000000c0
        /*043c*/ 	.short	0x010a
        /*043e*/ 	.byte	0x0d
	.zero		1


	//   ....[54]....
        /*0440*/ 	.word	0x00008d90
        /*0444*/ 	.word	0x000000ff
        /*0448*/ 	.word	0x000000a0
        /*044c*/ 	.short	0x010b
        /*044e*/ 	.byte	0x0d
	.zero		1


	//   ....[55]....
        /*0450*/ 	.word	0x00008df0
        /*0454*/ 	.word	0x000000ff
        /*0458*/ 	.word	0x00000000
        /*045c*/ 	.short	0x0101
        /*045e*/ 	.byte	0x08
	.zero		1


	//   ....[56]....
        /*0460*/ 	.word	0x00008e20
        /*0464*/ 	.word	0x000000ff
        /*0468*/ 	.word	0x000000c8
        /*046c*/ 	.short	0x010a
        /*046e*/ 	.byte	0x0d
	.zero		1


	//   ....[57]....
        /*0470*/ 	.word	0x00008f90
        /*0474*/ 	.word	0x000000ff
        /*0478*/ 	.word	0x000000a8
        /*047c*/ 	.short	0x010b
        /*047e*/ 	.byte	0x0d
	.zero		1


	//   ....[58]....
        /*0480*/ 	.word	0x00009080
        /*0484*/ 	.word	0x000000ff
        /*0488*/ 	.word	0x00000000
        /*048c*/ 	.short	0x0101
        /*048e*/ 	.byte	0x08
	.zero		1


	//   ....[59]....
        /*0490*/ 	.word	0x000096b0
        /*0494*/ 	.word	0x00000005
        /*0498*/ 	.word	0x000000b0
        /*049c*/ 	.short	0x010a
        /*049e*/ 	.byte	0x3f
	.zero		1


	//   ....[60]....
        /*04a0*/ 	.word	0x000096f0
        /*04a4*/ 	.word	0x00000005
        /*04a8*/ 	.word	0x000000b8
        /*04ac*/ 	.short	0x010a
        /*04ae*/ 	.byte	0x3f
	.zero		1


	//   ....[61]....
        /*04b0*/ 	.word	0x00009730
        /*04b4*/ 	.word	0x00000005
        /*04b8*/ 	.word	0x000000c0
        /*04bc*/ 	.short	0x010a
        /*04be*/ 	.byte	0x3f
	.zero		1


	//   ....[62]....
        /*04c0*/ 	.word	0x00009780
        /*04c4*/ 	.word	0x00000005
        /*04c8*/ 	.word	0x000000c8
        /*04cc*/ 	.short	0x010a
        /*04ce*/ 	.byte	0x3f
	.zero		1


	//   ....[63]....
        /*04d0*/ 	.word	0x00009d50
        /*04d4*/ 	.word	0x00000008
        /*04d8*/ 	.word	0x00000048
        /*04dc*/ 	.short	0x010a
        /*04de*/ 	.byte	0x3f
	.zero		1


	//   ....[64]....
        /*04e0*/ 	.word	0x0000a4e0
        /*04e4*/ 	.word	0x00000012
        /*04e8*/ 	.word	0x000000d8
        /*04ec*/ 	.short	0x0101
        /*04ee*/ 	.byte	0x3f
	.zero		1


	//   ....[65]....
        /*04f0*/ 	.word	0x0000abe0
        /*04f4*/ 	.word	0x00000005
        /*04f8*/ 	.word	0x00000000
        /*04fc*/ 	.short	0x010a
        /*04fe*/ 	.byte	0x3f
	.zero		1


	//   ....[66]....
        /*0500*/ 	.word	0x0000ac60
        /*0504*/ 	.word	0x00000007
        /*0508*/ 	.word	0x00000000
        /*050c*/ 	.short	0x010a
        /*050e*/ 	.byte	0x3f
	.zero		1


	//   ....[67]....
        /*0510*/ 	.word	0x0000acf0
        /*0514*/ 	.word	0x00000006
        /*0518*/ 	.word	0x00000000
        /*051c*/ 	.short	0x010a
        /*051e*/ 	.byte	0x3f
	.zero		1


	//   ....[68]....
        /*0520*/ 	.word	0x0000ad80
        /*0524*/ 	.word	0x00000009
        /*0528*/ 	.word	0x00000000
        /*052c*/ 	.short	0x010a
        /*052e*/ 	.byte	0x3f
	.zero		1


	//   ....[69]....
        /*0530*/ 	.word	0x0000ae10
        /*0534*/ 	.word	0x00000006
        /*0538*/ 	.word	0x00000000
        /*053c*/ 	.short	0x010a
        /*053e*/ 	.byte	0x3f
	.zero		1


	//   ....[70]....
        /*0540*/ 	.word	0x0000aea0
        /*0544*/ 	.word	0x00000009
        /*0548*/ 	.word	0x00000000
        /*054c*/ 	.short	0x010a
        /*054e*/ 	.byte	0x3f
	.zero		1


	//   ....[71]....
        /*0550*/ 	.word	0x0000af30
        /*0554*/ 	.word	0x00000008
        /*0558*/ 	.word	0x00000000
        /*055c*/ 	.short	0x010a
        /*055e*/ 	.byte	0x3f
	.zero		1


	//   ....[72]....
        /*0560*/ 	.word	0x0000afc0
        /*0564*/ 	.word	0x0000000b
        /*0568*/ 	.word	0x00000000
        /*056c*/ 	.short	0x010a
        /*056e*/ 	.byte	0x3f
	.zero		1


	//   ....[73]....
        /*0570*/ 	.word	0x0000b050
        /*0574*/ 	.word	0x00000003
        /*0578*/ 	.word	0x00000000
        /*057c*/ 	.short	0x010a
        /*057e*/ 	.byte	0x3f
	.zero		1


	//   ....[74]....
        /*0580*/ 	.word	0x0000b120
        /*0584*/ 	.word	0x00000003
        /*0588*/ 	.word	0x00000000
        /*058c*/ 	.short	0x010a
        /*058e*/ 	.byte	0x3f
	.zero		1


	//   ....[75]....
        /*0590*/ 	.word	0x0000b180
        /*0594*/ 	.word	0x00000003
        /*0598*/ 	.word	0x00000000
        /*059c*/ 	.short	0x010a
        /*059e*/ 	.byte	0x3f
	.zero		1


	//   ....[76]....
        /*05a0*/ 	.word	0x0000b1d0
        /*05a4*/ 	.word	0x00000000
        /*05a8*/ 	.word	0x00000000
        /*05ac*/ 	.short	0x010a
        /*05ae*/ 	.byte	0x3f
	.zero		1


	//   ....[77]....
        /*05b0*/ 	.word	0x0000b230
        /*05b4*/ 	.word	0x00000005
        /*05b8*/ 	.word	0x00000090
        /*05bc*/ 	.short	0x010a
        /*05be*/ 	.byte	0x3f
	.zero		1


	//   ....[78]....
        /*05c0*/ 	.word	0x0000b280
        /*05c4*/ 	.word	0x0000000f
        /*05c8*/ 	.word	0x00000090
        /*05cc*/ 	.short	0x010a
        /*05ce*/ 	.byte	0x3f
	.zero		1


	//   ....[79]....
        /*05d0*/ 	.word	0x0000b2d0
        /*05d4*/ 	.word	0x0000000d
        /*05d8*/ 	.word	0x00000090
        /*05dc*/ 	.short	0x010a
        /*05de*/ 	.byte	0x3f
	.zero		1


	//   ....[80]....
        /*05e0*/ 	.word	0x0000b320
        /*05e4*/ 	.word	0x00000014
        /*05e8*/ 	.word	0x00000090
        /*05ec*/ 	.short	0x010a
        /*05ee*/ 	.byte	0x3f
	.zero		1


	//   ....[81]....
        /*05f0*/ 	.word	0x0000b380
        /*05f4*/ 	.word	0x00000003
        /*05f8*/ 	.word	0x000000d8
        /*05fc*/ 	.short	0x010a
        /*05fe*/ 	.byte	0x3f
	.zero		1


	//   ....[82]....
        /*0600*/ 	.word	0x0000b3e0
        /*0604*/ 	.word	0x00000005
        /*0608*/ 	.word	0x000000b0
        /*060c*/ 	.short	0x010a
        /*060e*/ 	.byte	0x3f
	.zero		1


	//   ....[83]....
        /*0610*/ 	.word	0x0000b440
        /*0614*/ 	.word	0x00000005
        /*0618*/ 	.word	0x000000b8
        /*061c*/ 	.short	0x010a
        /*061e*/ 	.byte	0x3f
	.zero		1


	//   ....[84]....
        /*0620*/ 	.word	0x0000b4a0
        /*0624*/ 	.word	0x00000005
        /*0628*/ 	.word	0x000000c0
        /*062c*/ 	.short	0x010a
        /*062e*/ 	.byte	0x3f
	.zero		1


	//   ....[85]....
        /*0630*/ 	.word	0x0000b500
        /*0634*/ 	.word	0x00000005
        /*0638*/ 	.word	0x000000c8
        /*063c*/ 	.short	0x010a
        /*063e*/ 	.byte	0x3f
	.zero		1


	//   ....[86]....
        /*0640*/ 	.word	0x0000b550
        /*0644*/ 	.word	0x00000005
        /*0648*/ 	.word	0x000000b0
        /*064c*/ 	.short	0x010a
        /*064e*/ 	.byte	0x3f
	.zero		1


	//   ....[87]....
        /*0650*/ 	.word	0x0000b5a0
        /*0654*/ 	.word	0x00000005
        /*0658*/ 	.word	0x000000b8
        /*065c*/ 	.short	0x010a
        /*065e*/ 	.byte	0x3f
	.zero		1


	//   ....[88]....
        /*0660*/ 	.word	0x0000b5f0
        /*0664*/ 	.word	0x00000005
        /*0668*/ 	.word	0x000000c0
        /*066c*/ 	.short	0x010a
        /*066e*/ 	.byte	0x3f
	.zero		1


	//   ....[89]....
        /*0670*/ 	.word	0x0000b640
        /*0674*/ 	.word	0x00000008
        /*0678*/ 	.word	0x00000048
        /*067c*/ 	.short	0x010a
        /*067e*/ 	.byte	0x3f
	.zero		1


	//   ....[90]....
        /*0680*/ 	.word	0x0000b970
        /*0684*/ 	.word	0x00000005
        /*0688*/ 	.word	0x00000000
        /*068c*/ 	.short	0x010a
        /*068e*/ 	.byte	0x3f
	.zero		1


	//   ....[91]....
        /*0690*/ 	.word	0x0000b9c0
        /*0694*/ 	.word	0x00000007
        /*0698*/ 	.word	0x00000000
        /*069c*/ 	.short	0x010a
        /*069e*/ 	.byte	0x3f
	.zero		1


	//   ....[92]....
        /*06a0*/ 	.word	0x0000ba10
        /*06a4*/ 	.word	0x00000006
        /*06a8*/ 	.word	0x00000000
        /*06ac*/ 	.short	0x010a
        /*06ae*/ 	.byte	0x3f
	.zero		1


	//   ....[93]....
        /*06b0*/ 	.word	0x0000ba60
        /*06b4*/ 	.word	0x00000009
        /*06b8*/ 	.word	0x00000000
        /*06bc*/ 	.short	0x010a
        /*06be*/ 	.byte	0x3f
	.zero		1


	//   ....[94]....
        /*06c0*/ 	.word	0x0000bab0
        /*06c4*/ 	.word	0x00000006
        /*06c8*/ 	.word	0x00000000
        /*06cc*/ 	.short	0x010a
        /*06ce*/ 	.byte	0x3f
	.zero		1


	//   ....[95]....
        /*06d0*/ 	.word	0x0000bb00
        /*06d4*/ 	.word	0x00000009
        /*06d8*/ 	.word	0x00000000
        /*06dc*/ 	.short	0x010a
        /*06de*/ 	.byte	0x3f
	.zero		1


	//   ....[96]....
        /*06e0*/ 	.word	0x0000bb50
        /*06e4*/ 	.word	0x00000008
        /*06e8*/ 	.word	0x00000000
        /*06ec*/ 	.short	0x010a
        /*06ee*/ 	.byte	0x3f
	.zero		1


	//   ....[97]....
        /*06f0*/ 	.word	0x0000bba0
        /*06f4*/ 	.word	0x0000000b
        /*06f8*/ 	.word	0x00000000
        /*06fc*/ 	.short	0x010a
        /*06fe*/ 	.byte	0x3f
	.zero		1


	//----- nvinfo : EIATTR_NUM_MBARRIERS
	.align		4
.L_204:
        /*0700*/ 	.byte	0x03, 0x38
        /*0702*/ 	.short	0x001c


	//----- nvinfo : EIATTR_EXIT_INSTR_OFFSETS
	.align		4
        /*0704*/ 	.byte	0x04, 0x1c
        /*0706*/ 	.short	(.L_206 - .L_205)


	//   ....[0]....
.L_205:
        /*0708*/ 	.word	0x0000b0a0


	//----- nvinfo : EIATTR_MAX_THREADS
	.align		4
.L_206:
        /*070c*/ 	.byte	0x04, 0x05
        /*070e*/ 	.short	(.L_208 - .L_207)
.L_207:
        /*0710*/ 	.word	0x00000180
        /*0714*/ 	.word	0x00000001
        /*0718*/ 	.word	0x00000001


	//----- nvinfo : EIATTR_CRS_STACK_SIZE
	.align		4
.L_208:
        /*071c*/ 	.byte	0x04, 0x1e
        /*071e*/ 	.short	(.L_210 - .L_209)
.L_209:
        /*0720*/ 	.word	0x00000000


	//----- nvinfo : EIATTR_CBANK_PARAM_SIZE
	.align		4
.L_210:
        /*0724*/ 	.byte	0x03, 0x19
        /*0726*/ 	.short	0x0970


	//----- nvinfo : EIATTR_PARAM_CBANK
	.align		4
        /*0728*/ 	.byte	0x04, 0x0a
        /*072a*/ 	.short	(.L_212 - .L_211)
	.align		4
.L_211:
        /*072c*/ 	.word	index@(.nv.constant0._ZN7cutlass13device_kernelINS_4gemm6kernel13GemmUniversalIN4cute5tupleIJiiiiEEENS1_10collective13CollectiveMmaINS1_49MainloopSm90TmaGmmaRmemAWarpSpecializedMixedInputILi9ENS5_IJNS4_1CILi1EEESB_SB_EEENS1_35KernelTmaWarpSpecializedCooperativeEEENS5_IJNSA_ILi128EEESF_NSA_ILi64EEEEEENS5_IJNS_15integer_subbyteILi4ELb1EEENS_10bfloat16_tESK_EEENS5_IJlSB_lEEESK_SM_NS4_8TiledMMAINS4_8MMA_AtomIJNS4_4SM904GMMA28MMA_64x128x16_F32BF16BF16_RSILNSQ_5MajorE0ELSS_0ELNSQ_7ScaleInE1ELST_1EEEEEENS4_6LayoutINS5_IJNSA_ILi2EEESB_SB_EEENS5_IJSB_NSA_ILi0EEESZ_EEEEENS5_IJNS4_10UnderscoreES12_S12_EEEEENS4_13SM90_TMA_LOADENS4_14ComposedLayoutINS4_7SwizzleILi1ELi4ELi3EEENS4_18smem_ptr_flag_bitsILi4EEENSW_INS5_IJNSA_ILi8EEESG_EEENS5_IJSG_SB_EEEEEEENS4_9Copy_AtomIJNS4_39AutoVectorizingCopyWithAssumedAlignmentILi128EEESJ_EEENS4_8identityES15_NS16_INS17_ILi3ELi4ELi3EEENS19_ILi16EEES1E_EEvS1K_EENS_8epilogue10collective18CollectiveEpilogueINS1P_22Sm90TmaWarpSpecializedILi4ELi2ELi16ELb1ELb0EEEJSH_NS5_IJSF_NSA_ILi32EEEEEENS_6half_tENS5_IJSB_llEEES1W_S1X_NS1P_6fusion15FusionCallbacksIS1T_NS1Y_17LinearCombinationIS1W_fS1W_fLNS_15FloatRoundStyleE2EEESH_S1V_JEEES15_NS16_IS1L_S1M_NSW_INS5_IJSG_S1B_EEENS5_IJSB_SG_EEEEEEENS4_17SM75_U16x8_LDSM_TENS4_14SM90_TMA_STOREES27_NS4_17SM90_U16x8_STSM_TENS1G_IJNS4_17SM90_U32x4_STSM_NES1W_EEEvEEEvvEEEEvNT_6ParamsE)
        /*0730*/ 	.short	0x0210
        /*0732*/ 	.short	0x0970


	//----- nvinfo : EIATTR_SW_WAR
	.align		4
.L_212:
        /*0734*/ 	.byte	0x04, 0x36
        /*0736*/ 	.short	(.L_214 - .L_213)
.L_213:
        /*0738*/ 	.word	0x00000008
.L_214:


//--------------------- .nv.info._ZN7cutlass13device_kernelINS_4gemm6kernel13GemmUniversalIN4cute5tupleIJiiiiEEENS1_10collective13CollectiveMmaINS1_49MainloopSm90TmaGmmaRmemAWarpSpecializedMixedInputILi9ENS5_IJNS4_1CILi1EEESB_SB_EEENS1_35KernelTmaWarpSpecializedCooperativeEEENS5_IJNSA_ILi128EEESF_NSA_ILi64EEEEEENS5_IJNS_15integer_subbyteILi4ELb1EEENS_10bfloat16_tESK_EEENS4_6LayoutINS5_IJNS5_IJNS5_IJNS5_IJNSA_ILi8EEENSA_ILi2EEEEEESB_EEEiEEENS5_IJNS5_IJNS5_IJSO_NSA_ILi4EEESO_EEESB_EEEiEEENS5_IJSB_iEEEEEENS5_IJNS5_IJNS5_IJNS5_IJNSA_ILi32EEESB_EEENSA_ILi0EEEEEENSA_ILi256EEEEEENS5_IJNS5_IJNS5_IJSS_SN_SO_EEES10_EEEiEEENS5_IJS10_iEEEEEEEESK_NS5_IJlSB_lEEENS4_8TiledMMAINS4_8MMA_AtomIJNS4_4SM904GMMA28MMA_64x128x16_F32BF16BF16_RSILNS1E_5MajorE0ELS1G_0ELNS1E_7ScaleInE1ELS1H_1EEEEEENSM_INS5_IJSO_SB_SB_EEENS5_IJSB_S10_S10_EEEEENS5_IJNS4_10UnderscoreES1N_S1N_EEEEENS4_13SM90_TMA_LOADENS4_14ComposedLayoutINS4_7SwizzleILi1ELi4ELi3EEENS4_18smem_ptr_flag_bitsILi4EEENSM_INS5_IJSN_SG_EEENS5_IJSG_SB_EEEEEEENS4_9Copy_AtomIJNS4_39AutoVectorizingCopyWithAssumedAlignmentILi128EEESJ_EEENS4_8identityES1Q_NS1R_INS1S_ILi3ELi4ELi3EEENS1U_ILi16EEES1Y_EEvS24_EENS_8epilogue10collective18CollectiveEpilogueINS29_22Sm90TmaWarpSpecializedILi4ELi2ELi16ELb1ELb0EEEJSH_NS5_IJSF_SY_EEENS_6half_tENS5_IJSB_llEEES2F_S2G_NS29_6fusion15FusionCallbacksIS2D_NS2H_17LinearCombinationIS2F_fS2F_fLNS_15FloatRoundStyleE2EEESH_S2E_JEEES1Q_NS1R_IS25_S26_NSM_INS5_IJSG_SN_EEENS5_IJSB_SG_EEEEEEENS4_17SM75_U16x8_LDSM_TENS4_14SM90_TMA_STOREES2Q_NS4_17SM90_U16x8_STSM_TENS20_IJNS4_17SM90_U32x4_STSM_NES2F_EEEvEEEvvEEEEvNT_6ParamsE --------------------------
	.section	.nv.info._ZN7cutlass13device_kernelINS_4gemm6kernel13GemmUniversalIN4cute5tupleIJiiiiEEENS1_10collective13CollectiveMmaINS1_49MainloopSm90TmaGmmaRmemAWarpSpecializedMixedInputILi9ENS5_IJNS4_1CILi1EEESB_SB_EEENS1_35KernelTmaWarpSpecializedCooperativeEEENS5_IJNSA_ILi128EEESF_NSA_ILi64EEEEEENS5_IJNS_15integer_subbyteILi4ELb1EEENS_10bfloat16_tESK_EEENS4_6LayoutINS5_IJNS5_IJNS5_IJNS5_IJNSA_ILi8EEENSA_ILi2EEEEEESB_EEEiEEENS5_IJNS5_IJNS5_IJSO_NSA_ILi4EEESO_EEESB_EEEiEEENS5_IJSB_iEEEEEENS5_IJNS5_IJNS5_IJNS5_IJNSA_ILi32EEESB_EEENSA_ILi0EEEEEENSA_ILi256EEEEEENS5_IJNS5_IJNS5_IJSS_SN_SO_EEES10_EEEiEEENS5_IJS10_iEEEEEEEESK_NS5_IJlSB_lEEENS4_8TiledMMAINS4_8MMA_AtomIJNS4_4SM904GMMA28MMA_64x128x16_F32BF16BF16_RSILNS1E_5MajorE0ELS1G_0ELNS1E_7ScaleInE1ELS1H_1EEEEEENSM_INS5_IJSO_SB_SB_EEENS5_IJSB_S10_S10_EEEEENS5_IJNS4_10UnderscoreES1N_S1N_EEEEENS4_13SM90_TMA_LOADENS4_14ComposedLayoutINS4_7SwizzleILi1ELi4ELi3EEENS4_18smem_ptr_flag_bitsILi4EEENSM_INS5_IJSN_SG_EEENS5_IJSG_SB_EEEEEEENS4_9Copy_AtomIJNS4_39AutoVectorizingCopyWithAssumedAlignmentILi128EEESJ_EEENS4_8identityES1Q_NS1R_INS1S_ILi3ELi4ELi3EEENS1U_ILi16EEES1Y_EEvS24_EENS_8epilogue10collective18CollectiveEpilogueINS29_22Sm90TmaWarpSpecializedILi4ELi2ELi16ELb1ELb0EEEJSH_NS5_IJSF_SY_EEENS_6half_tENS5_IJSB_llEEES2F_S2G_NS29_6fusion15FusionCallbacksIS2D_NS2H_17LinearCombinationIS2F_fS2F_fLNS_15FloatRoundStyleE2EEESH_S2E_JEEES1Q_NS1R_IS25_S26_NSM_INS5_IJSG_SN_EEENS5_IJSB_SG_EEEEEEENS4_17SM75_U16x8_LDSM_TENS4_14SM90_TMA_STOREES2Q_NS4_17SM90_U16x8_STSM_TENS20_IJNS4_17SM90_U32x4_STSM_NES2F_EEEvEEEvvEEEEvNT_6ParamsE,"",@"SHT_CUDA_INFO"
	.sectionflags	@""
	.align	4


	//----- nvinfo : EIATTR_CUDA_API_VERSION
	.align		4
        /*0000*/ 	.byte	0x04, 0x37
        /*0002*/ 	.short	(.L_216 - .L_215)
.L_215:
        /*0004*/ 	.word	0x00000082


	//----- nvinfo : EIATTR_KPARAM_INFO
	.align		4
.L_216:
        /*0008*/ 	.byte	0x04, 0x17
        /*000a*/ 	.short	(.L_218 - .L_217)
.L_217:
        /*000c*/ 	.word	0x00000000
        /*0010*/ 	.short	0x0000
        /*0012*/ 	.short	0x0070
        /*0014*/ 	.byte	0x00, 0xf0, 0x01, 0x24


	//----- nvinfo : EIATTR_SPARSE_MMA_MASK
	.align		4
.L_218:
        /*0018*/ 	.byte	0x03, 0x50
        /*001a*/ 	.short	0x0000


	//----- nvinfo : EIATTR_MAXREG_COUNT
	.align		4
        /*001c*/ 	.byte	0x03, 0x1b
        /*001e*/ 	.short	0x00a8


	//----- nvinfo : EIATTR_NUM_BARRIERS
	.align		4
        /*0020*/ 	.byte	0x02, 0x4c
        /*0022*/ 	.byte	0x02
	.zero		1


	//----- nvinfo : EIATTR_EXTERNS
	.align		4
        /*0024*/ 	.byte	0x04, 0x0f
        /*0026*/ 	.short	(.L_220 - .L_219)


	//   ....[0]....
	.align		4
.L_219:
        /*0028*/ 	.word	index@(__assertfail)


	//----- nvinfo : EIATTR_MERCURY_ISA_VERSION
	.align		4
.L_220:
        /*002c*/ 	.byte	0x03, 0x5f
        /*002e*/ 	.short	0x0101


	//----- nvinfo : EIATTR_INT_WARP_WIDE_INSTR_OFFSETS
	.align		4
        /*0030*/ 	.byte	0x04, 0x31
        /*0032*/ 	.short	(.L_222 - .L_221)


	//   ....[0]....
.L_221:
        /*0034*/ 	.word	0x00000a10


	//   ....[1]....
        /*0038*/ 	.word	0x00000a20


	//   ....[2]....
        /*003c*/ 	.word	0x00000ad0


	//   ....[3]....
        /*0040*/ 	.word	0x00008340


	//   ....[4]....
        /*0044*/ 	.word	0x00008390


	//   ....[5]....
        /*0048*/ 	.word	0x000083e0


	//   ....[6]....
        /*004c*/ 	.word	0x000084b0


	//   ....[7]....
        /*0050*/ 	.word	0x000098b0


	//   ....[8]....
        /*0054*/ 	.word	0x00009970


	//----- nvinfo : EIATTR_COOP_GROUP_MASK_REGIDS
	.align		4
.L_222:
        /*0058*/ 	.byte	0x04, 0x29
        /*005a*/ 	.short	(.L_224 - .L_223)


	//   ....[0]....
.L_223:
        /*005c*/ 	.word	0xffffffff


	//   ....[1]....
        /*0060*/ 	.word	0xffffffff


	//   ....[2]....
        /*0064*/ 	.word	0xffffffff


	//   ....[3]....
        /*0068*/ 	.word	0xffffffff


	//   ....[4]....
        /*006c*/ 	.word	0xffffffff


	//----- nvinfo : EIATTR_COOP_GROUP_INSTR_OFFSETS
	.align		4
.L_224:
        /*0070*/ 	.byte	0x04, 0x28
        /*0072*/ 	.short	(.L_226 - .L_225)


	//   ....[0]....
.L_225:
        /*0074*/ 	.word	0x00000070


	//   ....[1]....
        /*0078*/ 	.word	0x00000080


	//   ....[2]....
        /*007c*/ 	.word	0x00000490


	//   ....[3]....
        /*0080*/ 	.word	0x000006f0


	//   ....[4]....
        /*0084*/ 	.word	0x000008a0


	//----- nvinfo : EIATTR_REG_RECONFIG
	.align		4
.L_226:
        /*0088*/ 	.byte	0x01, 0x54
	.zero		2


	//----- nvinfo : EIATTR_SYSCALL_OFFSETS
	.align		4
        /*008c*/ 	.byte	0x04, 0x46
        /*008e*/ 	.short	(.L_228 - .L_227)


	//   ....[0]....
.L_227:
        /*0090*/ 	.word	0x000034f0


	//   ....[1]....
        /*0094*/ 	.word	0x000035e0


	//   ....[2]....
        /*0098*/ 	.word	0x00007da0


	//----- nvinfo : EIATTR_MBARRIER_INSTR_OFFSETS
	.align		4
.L_228:
        /*009c*/ 	.byte	0x04, 0x39
        /*009e*/ 	.short	(.L_230 - .L_229)


	//   ....[0]....
.L_229:
        /*00a0*/ 	.word	0x000005b0
        /*00a4*/ 	.word	0x000000ff
        /*00a8*/ 	.word	0x00000000
        /*00ac*/ 	.short	0x0100
        /*00ae*/ 	.byte	0x08
	.zero		1


	//   ....[1]....
        /*00b0*/ 	.word	0x000005c0
        /*00b4*/ 	.word	0x000000ff
        /*00b8*/ 	.word	0x00000048
        /*00bc*/ 	.short	0x0100
        /*00be*/ 	.byte	0x08
	.zero		1


	//   ....[2]....
        /*00c0*/ 	.word	0x000005d0
        /*00c4*/ 	.word	0x000000ff
        /*00c8*/ 	.word	0x00000008
        /*00cc*/ 	.short	0x0100
        /*00ce*/ 	.byte	0x08
	.zero		1


	//   ....[3]....
        /*00d0*/ 	.word	0x000005e0
        /*00d4*/ 	.word	0x000000ff
        /*00d8*/ 	.word	0x00000050
        /*00dc*/ 	.short	0x0100
        /*00de*/ 	.byte	0x08
	.zero		1


	//   ....[4]....
        /*00e0*/ 	.word	0x000005f0
        /*00e4*/ 	.word	0x000000ff
        /*00e8*/ 	.word	0x00000010
        /*00ec*/ 	.short	0x0100
        /*00ee*/ 	.byte	0x08
	.zero		1


	//   ....[5]....
        /*00f0*/ 	.word	0x00000600
        /*00f4*/ 	.word	0x000000ff
        /*00f8*/ 	.word	0x00000058
        /*00fc*/ 	.short	0x0100
        /*00fe*/ 	.byte	0x08
	.zero		1


	//   ....[6]....
        /*0100*/ 	.word	0x00000610
        /*0104*/ 	.word	0x000000ff
        /*0108*/ 	.word	0x00000018
        /*010c*/ 	.short	0x0100
        /*010e*/ 	.byte	0x08
	.zero		1


	//   ....[7]....
        /*0110*/ 	.word	0x00000620
        /*0114*/ 	.word	0x000000ff
        /*0118*/ 	.word	0x00000060
        /*011c*/ 	.short	0x0100
        /*011e*/ 	.byte	0x08
	.zero		1


	//   ....[8]....
        /*0120*/ 	.word	0x00000630
        /*0124*/ 	.word	0x000000ff
        /*0128*/ 	.word	0x00000020
        /*012c*/ 	.short	0x0100
        /*012e*/ 	.byte	0x08
	.zero		1


	//   ....[9]....
        /*0130*/ 	.word	0x00000640
        /*0134*/ 	.word	0x000000ff
        /*0138*/ 	.word	0x00000068
        /*013c*/ 	.short	0x0100
        /*013e*/ 	.byte	0x08
	.zero		1


	//   ....[10]....
        /*0140*/ 	.word	0x00000650
        /*0144*/ 	.word	0x000000ff
        /*0148*/ 	.word	0x00000028
        /*014c*/ 	.short	0x0100
        /*014e*/ 	.byte	0x08
	.zero		1


	//   ....[11]....
        /*0150*/ 	.word	0x00000660
        /*0154*/ 	.word	0x000000ff
        /*0158*/ 	.word	0x00000070
        /*015c*/ 	.short	0x0100
        /*015e*/ 	.byte	0x08
	.zero		1


	//   ....[12]....
        /*0160*/ 	.word	0x00000670
        /*0164*/ 	.word	0x000000ff
        /*0168*/ 	.word	0x00000030
        /*016c*/ 	.short	0x0100
        /*016e*/ 	.byte	0x08
	.zero		1


	//   ....[13]....
        /*0170*/ 	.word	0x00000680
        /*0174*/ 	.word	0x000000ff
        /*0178*/ 	.word	0x00000078
        /*017c*/ 	.short	0x0100
        /*017e*/ 	.byte	0x08
	.zero		1


	//   ....[14]....
        /*0180*/ 	.word	0x00000690
        /*0184*/ 	.word	0x000000ff
        /*0188*/ 	.word	0x00000038
        /*018c*/ 	.short	0x0100
        /*018e*/ 	.byte	0x08
	.zero		1


	//   ....[15]....
        /*0190*/ 	.word	0x000006a0
        /*0194*/ 	.word	0x000000ff
        /*0198*/ 	.word	0x00000080
        /*019c*/ 	.short	0x0100
        /*019e*/ 	.byte	0x08
	.zero		1


	//   ....[16]....
        /*01a0*/ 	.word	0x000006b0
        /*01a4*/ 	.word	0x000000ff
        /*01a8*/ 	.word	0x00000040
        /*01ac*/ 	.short	0x0100
        /*01ae*/ 	.byte	0x08
	.zero		1


	//   ....[17]....
        /*01b0*/ 	.word	0x000006c0
        /*01b4*/ 	.word	0x000000ff
        /*01b8*/ 	.word	0x00000088
        /*01bc*/ 	.short	0x0100
        /*01be*/ 	.byte	0x08
	.zero		1


	//   ....[18]....
        /*01c0*/ 	.word	0x00000810
        /*01c4*/ 	.word	0x000000ff
        /*01c8*/ 	.word	0x00000090
        /*01cc*/ 	.short	0x0100
        /*01ce*/ 	.byte	0x08
	.zero		1


	//   ....[19]....
        /*01d0*/ 	.word	0x00000820
        /*01d4*/ 	.word	0x000000ff
        /*01d8*/ 	.word	0x000000b0
        /*01dc*/ 	.short	0x0100
        /*01de*/ 	.byte	0x08
	.zero		1


	//   ....[20]....
        /*01e0*/ 	.word	0x00000830
        /*01e4*/ 	.word	0x000000ff
        /*01e8*/ 	.word	0x00000098
        /*01ec*/ 	.short	0x0100
        /*01ee*/ 	.byte	0x08
	.zero		1


	//   ....[21]....
        /*01f0*/ 	.word	0x00000840
        /*01f4*/ 	.word	0x000000ff
        /*01f8*/ 	.word	0x000000b8
        /*01fc*/ 	.short	0x0100
        /*01fe*/ 	.byte	0x08
	.zero		1


	//   ....[22]....
        /*0200*/ 	.word	0x00000850
        /*0204*/ 	.word	0x000000ff
        /*0208*/ 	.word	0x000000a0
        /*020c*/ 	.short	0x0100
        /*020e*/ 	.byte	0x08
	.zero		1


	//   ....[23]....
        /*0210*/ 	.word	0x00000860
        /*0214*/ 	.word	0x000000ff
        /*0218*/ 	.word	0x000000c0
        /*021c*/ 	.short	0x0100
        /*021e*/ 	.byte	0x08
	.zero		1


	//   ....[24]....
        /*0220*/ 	.word	0x00000870
        /*0224*/ 	.word	0x000000ff
        /*0228*/ 	.word	0x000000a8
        /*022c*/ 	.short	0x0100
        /*022e*/ 	.byte	0x08
	.zero		1


	//   ....[25]....
        /*0230*/ 	.word	0x00000880
        /*0234*/ 	.word	0x000000ff
        /*0238*/ 	.word	0x000000c8
        /*023c*/ 	.short	0x0100
        /*023e*/ 	.byte	0x08
	.zero		1


	//   ....[26]....
        /*0240*/ 	.word	0x00000b40
        /*0244*/ 	.word	0x000000ff
        /*0248*/ 	.word	0x000000d0
        /*024c*/ 	.short	0x0100
        /*024e*/ 	.byte	0x08
	.zero		1


	//   ....[27]....
        /*0250*/ 	.word	0x00000b90
        /*0254*/ 	.word	0x000000ff
        /*0258*/ 	.word	0x000000d8
        /*025c*/ 	.short	0x0100
        /*025e*/ 	.byte	0x08
	.zero		1


	//   ....[28]....
        /*0260*/ 	.word	0x00001890
        /*0264*/ 	.word	0x000000ff
        /*0268*/ 	.word	0x00000000
        /*026c*/ 	.short	0x010a
        /*026e*/ 	.byte	0x04
	.zero		1


	//   ....[29]....
        /*0270*/ 	.word	0x000018d0
        /*0274*/ 	.word	0x000000ff
        /*0278*/ 	.word	0x00000000
        /*027c*/ 	.short	0x010a
        /*027e*/ 	.byte	0x04
	.zero		1


	//   ....[30]....
        /*0280*/ 	.word	0x000019d0
        /*0284*/ 	.word	0x000000ff
        /*0288*/ 	.word	0x00000000
        /*028c*/ 	.short	0x010a
        /*028e*/ 	.byte	0x04
	.zero		1


	//   ....[31]....
        /*0290*/ 	.word	0x00002060
        /*0294*/ 	.word	0x000000ff
        /*0298*/ 	.word	0x00000000
        /*029c*/ 	.short	0x010a
        /*029e*/ 	.byte	0x06
	.zero		1


	//   ....[32]....
        /*02a0*/ 	.word	0x00002550
        /*02a4*/ 	.word	0x000000ff
        /*02a8*/ 	.word	0x00000000
        /*02ac*/ 	.short	0x010a
        /*02ae*/ 	.byte	0x0b
	.zero		1


	//   ....[33]....
        /*02b0*/ 	.word	0x00002960
        /*02b4*/ 	.word	0x000000ff
        /*02b8*/ 	.word	0x00000000
        /*02bc*/ 	.short	0x0101
        /*02be*/ 	.byte	0x06
	.zero		1


	//   ....[34]....
        /*02c0*/ 	.word	0x000029f0
        /*02c4*/ 	.word	0x000000ff
        /*02c8*/ 	.word	0x00000000
        /*02cc*/ 	.short	0x010a
        /*02ce*/ 	.byte	0x0b
	.zero		1


	//   ....[35]....
        /*02d0*/ 	.word	0x000031f0
        /*02d4*/ 	.word	0x000000ff
        /*02d8*/ 	.word	0x00000000
        /*02dc*/ 	.short	0x0101
        /*02de*/ 	.byte	0x04
	.zero		1


	//   ....[36]....
        /*02e0*/ 	.word	0x000032c0
        /*02e4*/ 	.word	0x000000ff
        /*02e8*/ 	.word	0x00000000
        /*02ec*/ 	.short	0x0101
        /*02ee*/ 	.byte	0x06
	.zero		1


	//   ....[37]....
        /*02f0*/ 	.word	0x00003af0
        /*02f4*/ 	.word	0x000000ff
        /*02f8*/ 	.word	0x00000090
        /*02fc*/ 	.short	0x010a
        /*02fe*/ 	.byte	0x33
	.zero		1


	//   ....[38]....
        /*0300*/ 	.word	0x00004190
        /*0304*/ 	.word	0x000000ff
        /*0308*/ 	.word	0x00000000
        /*030c*/ 	.short	0x0101
        /*030e*/ 	.byte	0x04
	.zero		1


	//   ....[39]....
        /*0310*/ 	.word	0x00004270
        /*0314*/ 	.word	0x0000000e
        /*0318*/ 	.word	0x00000090
        /*031c*/ 	.short	0x010a
        /*031e*/ 	.byte	0x3f
	.zero		1


	//   ....[40]....
        /*0320*/ 	.word	0x000048b0
        /*0324*/ 	.word	0x000000ff
        /*0328*/ 	.word	0x00000000
        /*032c*/ 	.short	0x0101
        /*032e*/ 	.byte	0x04
	.zero		1


	//   ....[41]....
        /*0330*/ 	.word	0x000049a0
        /*0334*/ 	.word	0x0000000c
        /*0338*/ 	.word	0x00000090
        /*033c*/ 	.short	0x010a
        /*033e*/ 	.byte	0x3f
	.zero		1


	//   ....[42]....
        /*0340*/ 	.word	0x00005020
        /*0344*/ 	.word	0x000000ff
        /*0348*/ 	.word	0x00000000
        /*034c*/ 	.short	0x0101
        /*034e*/ 	.byte	0x04
	.zero		1


	//   ....[43]....
        /*0350*/ 	.word	0x00005100
        /*0354*/ 	.word	0x0000000f
        /*0358*/ 	.word	0x00000090
        /*035c*/ 	.short	0x010a
        /*035e*/ 	.byte	0x3f
	.zero		1


	//   ....[44]....
        /*0360*/ 	.word	0x00005730
        /*0364*/ 	.word	0x000000ff
        /*0368*/ 	.word	0x00000000
        /*036c*/ 	.short	0x0101
        /*036e*/ 	.byte	0x04
	.zero		1


	//   ....[45]....
        /*0370*/ 	.word	0x00006010
        /*0374*/ 	.word	0x000000ff
        /*0378*/ 	.word	0x00000000
        /*037c*/ 	.short	0x0101
        /*037e*/ 	.byte	0x04
	.zero		1


	//   ....[46]....
        /*0380*/ 	.word	0x000066f0
        /*0384*/ 	.word	0x000000ff
        /*0388*/ 	.word	0x000000d8
        /*038c*/ 	.short	0x010a
        /*038e*/ 	.byte	0x04
	.zero		1


	//   ....[47]....
        /*0390*/ 	.word	0x00006af0
        /*0394*/ 	.word	0x000000ff
        /*0398*/ 	.word	0x000000b0
        /*039c*/ 	.short	0x010a
        /*039e*/ 	.byte	0x0d
	.zero		1


	//   ....[48]....
        /*03a0*/ 	.word	0x00006c40
        /*03a4*/ 	.word	0x000000ff
        /*03a8*/ 	.word	0x00000090
        /*03ac*/ 	.short	0x010b
        /*03ae*/ 	.byte	0x0d
	.zero		1


	//   ....[49]....
        /*03b0*/ 	.word	0x00006ca0
        /*03b4*/ 	.word	0x000000ff
        /*03b8*/ 	.word	0x00000000
        /*03bc*/ 	.short	0x0101
        /*03be*/ 	.byte	0x08
	.zero		1


	//   ....[50]....
        /*03c0*/ 	.word	0x00006cd0
        /*03c4*/ 	.word	0x000000ff
        /*03c8*/ 	.word	0x000000b8
        /*03cc*/ 	.short	0x010a
        /*03ce*/ 	.byte	0x0d
	.zero		1


	//   ....[51]....
        /*03d0*/ 	.word	0x00006e40
        /*03d4*/ 	.word	0x000000ff
        /*03d8*/ 	.word	0x00000098
        /*03dc*/ 	.short	0x010b
        /*03de*/ 	.byte	0x0d
	.zero		1


	//   ....[52]....
        /*03e0*/ 	.word	0x00006ea0
        /*03e4*/ 	.word	0x000000ff
        /*03e8*/ 	.word	0x00000000
        /*03ec*/ 	.short	0x0101
        /*03ee*/ 	.byte	0x08
	.zero		1


	//   ....[53]....
        /*03f0*/ 	.word	0x00006ed0
        /*03f4*/ 	.word	0x000000ff
        /*03f8*/ 	.word	0x000000c0
        /*03fc*/ 	.short	0x010a
        /*03fe*/ 	.byte	0x0d
	.zero		1


	//   ....[54]....
        /*0400*/ 	.word	0x00007040
        /*0404*/ 	.word	0x000000ff
        /*0408*/ 	.word	0x000000a0
        /*040c*/ 	.short	0x010b
        /*040e*/ 	.byte	0x0d
	.zero		1


	//   ....[55]....
        /*0410*/ 	.word	0x000070a0
        /*0414*/ 	.word	0x000000ff
        /*0418*/ 	.word	0x00000000
        /*041c*/ 	.short	0x0101
        /*041e*/ 	.byte	0x08
	.zero		1


	//   ....[56]....
        /*0420*/ 	.word	0x000070d0
        /*0424*/ 	.word	0x000000ff
        /*0428*/ 	.word	0x000000c8
        /*042c*/ 	.short	0x010a
        /*042e*/ 	.byte	0x0d
	.zero		1


	//   ....[57]....
        /*0430*/ 	.word	0x00007240
        /*0434*/ 	.word	0x000000ff
        /*0438*/ 	.word	0x000000a8
        /*043c*/ 	.short	0x010b
        /*043e*/ 	.byte	0x0d
	.zero		1


	//   ....[58]....
        /*0440*/ 	.word	0x00007330
        /*0444*/ 	.word	0x000000ff
        /*0448*/ 	.word	0x00000000
        /*044c*/ 	.short	0x0101
        /*044e*/ 	.byte	0x08
	.zero		1


	//   ....[59]....
        /*0450*/ 	.word	0x00007960
        /*0454*/ 	.word	0x00000005
        /*0458*/ 	.word	0x000000b0
        /*045c*/ 	.short	0x010a
        /*045e*/ 	.byte	0x3f
	.zero		1


	//   ....[60]....
        /*0460*/ 	.word	0x000079a0
        /*0464*/ 	.word	0x00000005
        /*0468*/ 	.word	0x000000b8
        /*046c*/ 	.short	0x010a
        /*046e*/ 	.byte	0x3f
	.zero		1


	//   ....[61]....
        /*0470*/ 	.word	0x000079e0
        /*0474*/ 	.word	0x00000005
        /*0478*/ 	.word	0x000000c0
        /*047c*/ 	.short	0x010a
        /*047e*/ 	.byte	0x3f
	.zero		1


	//   ....[62]....
        /*0480*/ 	.word	0x00007a30
        /*0484*/ 	.word	0x00000005
        /*0488*/ 	.word	0x000000c8
        /*048c*/ 	.short	0x010a
        /*048e*/ 	.byte	0x3f
	.zero		1


	//   ....[63]....
        /*0490*/ 	.word	0x00007eb0
        /*0494*/ 	.word	0x00000007
        /*0498*/ 	.word	0x00000048
        /*049c*/ 	.short	0x010a
        /*049e*/ 	.byte	0x3f
	.zero		1


	//   ....[64]....
        /*04a0*/ 	.word	0x00008650
        /*04a4*/ 	.word	0x0000001f
        /*04a8*/ 	.word	0x000000d8
        /*04ac*/ 	.short	0x0101
        /*04ae*/ 	.byte	0x3f
	.zero		1


	//   ....[65]....
        /*04b0*/ 	.word	0x00008d50
        /*04b4*/ 	.word	0x00000007
        /*04b8*/ 	.word	0x00000000
        /*04bc*/ 	.short	0x010a
        /*04be*/ 	.byte	0x3f
	.zero		1


	//   ....[66]....
        /*04c0*/ 	.word	0x00008dd0
        /*04c4*/ 	.word	0x00000009
        /*04c8*/ 	.word	0x00000000
        /*04cc*/ 	.short	0x010a
        /*04ce*/ 	.byte	0x3f
	.zero		1


	//   ....[67]....
        /*04d0*/ 	.word	0x00008e60
        /*04d4*/ 	.word	0x00000006
        /*04d8*/ 	.word	0x00000000
        /*04dc*/ 	.short	0x010a
        /*04de*/ 	.byte	0x3f
	.zero		1


	//   ....[68]....
        /*04e0*/ 	.word	0x00008ef0
        /*04e4*/ 	.word	0x00000009
        /*04e8*/ 	.word	0x00000000
        /*04ec*/ 	.short	0x010a
        /*04ee*/ 	.byte	0x3f
	.zero		1


	//   ....[69]....
        /*04f0*/ 	.word	0x00008f80
        /*04f4*/ 	.word	0x00000006
        /*04f8*/ 	.word	0x00000000
        /*04fc*/ 	.short	0x010a
        /*04fe*/ 	.byte	0x3f
	.zero		1


	//   ....[70]....
        /*0500*/ 	.word	0x00009010
        /*0504*/ 	.word	0x00000009
        /*0508*/ 	.word	0x00000000
        /*050c*/ 	.short	0x010a
        /*050e*/ 	.byte	0x3f
	.zero		1


	//   ....[71]....
        /*0510*/ 	.word	0x000090a0
        /*0514*/ 	.word	0x00000006
        /*0518*/ 	.word	0x00000000
        /*051c*/ 	.short	0x010a
        /*051e*/ 	.byte	0x3f
	.zero		1


	//   ....[72]....
        /*0520*/ 	.word	0x00009130
        /*0524*/ 	.word	0x00000009
        /*0528*/ 	.word	0x00000000
        /*052c*/ 	.short	0x010a
        /*052e*/ 	.byte	0x3f
	.zero		1


	//   ....[73]....
        /*0530*/ 	.word	0x000091c0
        /*0534*/ 	.word	0x00000003
        /*0538*/ 	.word	0x00000000
        /*053c*/ 	.short	0x010a
        /*053e*/ 	.byte	0x3f
	.zero		1


	//   ....[74]....
        /*0540*/ 	.word	0x00009230
        /*0544*/ 	.word	0x00000005
        /*0548*/ 	.word	0x00000000
        /*054c*/ 	.short	0x010a
        /*054e*/ 	.byte	0x3f
	.zero		1


	//   ....[75]....
        /*0550*/ 	.word	0x00009290
        /*0554*/ 	.word	0x00000005
        /*0558*/ 	.word	0x00000000
        /*055c*/ 	.short	0x010a
        /*055e*/ 	.byte	0x3f
	.zero		1


	//   ....[76]....
        /*0560*/ 	.word	0x000092f0
        /*0564*/ 	.word	0x00000005
        /*0568*/ 	.word	0x00000000
        /*056c*/ 	.short	0x010a
        /*056e*/ 	.byte	0x3f
	.zero		1


	//   ....[77]....
        /*0570*/ 	.word	0x00009350
        /*0574*/ 	.word	0x00000005
        /*0578*/ 	.word	0x00000090
        /*057c*/ 	.short	0x010a
        /*057e*/ 	.byte	0x3f
	.zero		1


	//   ....[78]....
        /*0580*/ 	.word	0x000093a0
        /*0584*/ 	.word	0x0000000e
        /*0588*/ 	.word	0x00000090
        /*058c*/ 	.short	0x010a
        /*058e*/ 	.byte	0x3f
	.zero		1


	//   ....[79]....
        /*0590*/ 	.word	0x000093f0
        /*0594*/ 	.word	0x0000000c
        /*0598*/ 	.word	0x00000090
        /*059c*/ 	.short	0x010a
        /*059e*/ 	.byte	0x3f
	.zero		1


	//   ....[80]....
        /*05a0*/ 	.word	0x00009440
        /*05a4*/ 	.word	0x0000000f
        /*05a8*/ 	.word	0x00000090
        /*05ac*/ 	.short	0x010a
        /*05ae*/ 	.byte	0x3f
	.zero		1


	//   ....[81]....
        /*05b0*/ 	.word	0x000094a0
        /*05b4*/ 	.word	0x00000003
        /*05b8*/ 	.word	0x000000d8
        /*05bc*/ 	.short	0x010a
        /*05be*/ 	.byte	0x3f
	.zero		1


	//   ....[82]....
        /*05c0*/ 	.word	0x00009500
        /*05c4*/ 	.word	0x00000005
        /*05c8*/ 	.word	0x000000b0
        /*05cc*/ 	.short	0x010a
        /*05ce*/ 	.byte	0x3f
	.zero		1


	//   ....[83]....
        /*05d0*/ 	.word	0x00009560
        /*05d4*/ 	.word	0x00000005
        /*05d8*/ 	.word	0x000000b8
        /*05dc*/ 	.short	0x010a
        /*05de*/ 	.byte	0x3f
	.zero		1


	//   ....[84]....
        /*05e0*/ 	.word	0x000095c0
        /*05e4*/ 	.word	0x00000005
        /*05e8*/ 	.word	0x000000c0
        /*05ec*/ 	.short	0x010a
        /*05ee*/ 	.byte	0x3f
	.zero		1


	//   ....[85]....
        /*05f0*/ 	.word	0x00009620
        /*05f4*/ 	.word	0x00000005
        /*05f8*/ 	.word	0x000000c8
        /*05fc*/ 	.short	0x010a
        /*05fe*/ 	.byte	0x3f
	.zero		1


	//   ....[86]....
        /*0600*/ 	.word	0x00009670
        /*0604*/ 	.word	0x00000005
        /*0608*/ 	.word	0x000000b0
        /*060c*/ 	.short	0x010a
        /*060e*/ 	.byte	0x3f
	.zero		1


	//   ....[87]....
        /*0610*/ 	.word	0x000096c0
        /*0614*/ 	.word	0x00000005
        /*0618*/ 	.word	0x000000b8
        /*061c*/ 	.short	0x010a
        /*061e*/ 	.byte	0x3f
	.zero		1


	//   ....[88]....
        /*0620*/ 	.word	0x00009710
        /*0624*/ 	.word	0x00000005
        /*0628*/ 	.word	0x000000c0
        /*062c*/ 	.short	0x010a
        /*062e*/ 	.byte	0x3f
	.zero		1


	//   ....[89]....
        /*0630*/ 	.word	0x00009760
        /*0634*/ 	.word	0x00000007
        /*0638*/ 	.word	0x00000048
        /*063c*/ 	.short	0x010a
        /*063e*/ 	.byte	0x3f
	.zero		1


	//   ....[90]....
        /*0640*/ 	.word	0x00009a90
        /*0644*/ 	.word	0x00000007
        /*0648*/ 	.word	0x00000000
        /*064c*/ 	.short	0x010a
        /*064e*/ 	.byte	0x3f
	.zero		1


	//   ....[91]....
        /*0650*/ 	.word	0x00009ae0
        /*0654*/ 	.word	0x00000009
        /*0658*/ 	.word	0x00000000
        /*065c*/ 	.short	0x010a
        /*065e*/ 	.byte	0x3f
	.zero		1


	//   ....[92]....
        /*0660*/ 	.word	0x00009b30
        /*0664*/ 	.word	0x00000006
        /*0668*/ 	.word	0x00000000
        /*066c*/ 	.short	0x010a
        /*066e*/ 	.byte	0x3f
	.zero		1


	//   ....[93]....
        /*0670*/ 	.word	0x00009b80
        /*0674*/ 	.word	0x00000009
        /*0678*/ 	.word	0x00000000
        /*067c*/ 	.short	0x010a
        /*067e*/ 	.byte	0x3f
	.zero		1


	//   ....[94]....
        /*0680*/ 	.word	0x00009bd0
        /*0684*/ 	.word	0x00000006
        /*0688*/ 	.word	0x00000000
        /*068c*/ 	.short	0x010a
        /*068e*/ 	.byte	0x3f
	.zero		1


	//   ....[95]....
        /*0690*/ 	.word	0x00009c20
        /*0694*/ 	.word	0x00000009
        /*0698*/ 	.word	0x00000000
        /*069c*/ 	.short	0x010a
        /*069e*/ 	.byte	0x3f
	.zero		1


	//   ....[96]....
        /*06a0*/ 	.word	0x00009c70
        /*06a4*/ 	.word	0x00000006
        /*06a8*/ 	.word	0x00000000
        /*06ac*/ 	.short	0x010a
        /*06ae*/ 	.byte	0x3f
	.zero		1


	//   ....[97]....
        /*06b0*/ 	.word	0x00009cc0
        /*06b4*/ 	.word	0x00000009
        /*06b8*/ 	.word	0x00000000
        /*06bc*/ 	.short	0x010a
        /*06be*/ 	.byte	0x3f
	.zero		1


	//----- nvinfo : EIATTR_NUM_MBARRIERS
	.align		4
.L_230:
        /*06c0*/ 	.byte	0x03, 0x38
        /*06c2*/ 	.short	0x001c


	//----- nvinfo : EIATTR_EXIT_INSTR_OFFSETS
	.align		4
        /*06c4*/ 	.byte	0x04, 0x1c
        /*06c6*/ 	.short	(.L_232 - .L_231)


	//   ....[0]....
.L_231:
        /*06c8*/ 	.word	0x00009210


	//----- nvinfo : EIATTR_MAX_THREADS
	.align		4
.L_232:
        /*06cc*/ 	.byte	0x04, 0x05
        /*06ce*/ 	.short	(.L_234 - .L_233)
.L_233:
        /*06d0*/ 	.word	0x00000180
        /*06d4*/ 	.word	0x00000001
        /*06d8*/ 	.word	0x00000001


	//----- nvinfo : EIATTR_CRS_STACK_SIZE
	.align		4
.L_234:
        /*06dc*/ 	.byte	0x04, 0x1e
        /*06de*/ 	.short	(.L_236 - .L_235)
.L_235:
        /*06e0*/ 	.word	0x00000000


	//----- nvinfo : EIATTR_CBANK_PARAM_SIZE
	.align		4
.L_236:
        /*06e4*/ 	.byte	0x03, 0x19
        /*06e6*/ 	.short	0x0970


	//----- nvinfo : EIATTR_PARAM_CBANK
	.align		4
        /*06e8*/ 	.byte	0x04, 0x0a
        /*06ea*/ 	.short	(.L_238 - .L_237)
	.align		4
.L_237:
        /*06ec*/ 	.word	index@(.nv.constant0._ZN7cutlass13device_kernelINS_4gemm6kernel13GemmUniversalIN4cute5tupleIJiiiiEEENS1_10collective13CollectiveMmaINS1_49MainloopSm90TmaGmmaRmemAWarpSpecializedMixedInputILi9ENS5_IJNS4_1CILi1EEESB_SB_EEENS1_35KernelTmaWarpSpecializedCooperativeEEENS5_IJNSA_ILi128EEESF_NSA_ILi64EEEEEENS5_IJNS_15integer_subbyteILi4ELb1EEENS_10bfloat16_tESK_EEENS4_6LayoutINS5_IJNS5_IJNS5_IJNS5_IJNSA_ILi8EEENSA_ILi2EEEEEESB_EEEiEEENS5_IJNS5_IJNS5_IJSO_NSA_ILi4EEESO_EEESB_EEEiEEENS5_IJSB_iEEEEEENS5_IJNS5_IJNS5_IJNS5_IJNSA_ILi32EEESB_EEENSA_ILi0EEEEEENSA_ILi256EEEEEENS5_IJNS5_IJNS5_IJSS_SN_SO_EEES10_EEEiEEENS5_IJS10_iEEEEEEEESK_NS5_IJlSB_lEEENS4_8TiledMMAINS4_8MMA_AtomIJNS4_4SM904GMMA28MMA_64x128x16_F32BF16BF16_RSILNS1E_5MajorE0ELS1G_0ELNS1E_7ScaleInE1ELS1H_1EEEEEENSM_INS5_IJSO_SB_SB_EEENS5_IJSB_S10_S10_EEEEENS5_IJNS4_10UnderscoreES1N_S1N_EEEEENS4_13SM90_TMA_LOADENS4_14ComposedLayoutINS4_7SwizzleILi1ELi4ELi3EEENS4_18smem_ptr_flag_bitsILi4EEENSM_INS5_IJSN_SG_EEENS5_IJSG_SB_EEEEEEENS4_9Copy_AtomIJNS4_39AutoVectorizingCopyWithAssumedAlignmentILi128EEESJ_EEENS4_8identityES1Q_NS1R_INS1S_ILi3ELi4ELi3EEENS1U_ILi16EEES1Y_EEvS24_EENS_8epilogue10collective18CollectiveEpilogueINS29_22Sm90TmaWarpSpecializedILi4ELi2ELi16ELb1ELb0EEEJSH_NS5_IJSF_SY_EEENS_6half_tENS5_IJSB_llEEES2F_S2G_NS29_6fusion15FusionCallbacksIS2D_NS2H_17LinearCombinationIS2F_fS2F_fLNS_15FloatRoundStyleE2EEESH_S2E_JEEES1Q_NS1R_IS25_S26_NSM_INS5_IJSG_SN_EEENS5_IJSB_SG_EEEEEEENS4_17SM75_U16x8_LDSM_TENS4_14SM90_TMA_STOREES2Q_NS4_17SM90_U16x8_STSM_TENS20_IJNS4_17SM90_U32x4_STSM_NES2F_EEEvEEEvvEEEEvNT_6ParamsE)
        /*06f0*/ 	.short	0x0210
        /*06f2*/ 	.short	0x0970


	//----- nvinfo : EIATTR_SW_WAR
	.align		4
.L_238:
        /*06f4*/ 	.byte	0x04, 0x36
        /*06f6*/ 	.short	(.L_240 - .L_239)
.L_239:
        /*06f8*/ 	.word	0x00000008
.L_240:


//--------------------- .nv.info._ZN7cutlass13device_kernelINS_4gemm6kernel13GemmUniversalIN4cute5tupleIJiiiiEEENS1_10collective13CollectiveMmaINS1_49MainloopSm90TmaGmmaRmemAWarpSpecializedMixedInputILi9ENS5_IJNS4_1CILi1EEESB_SB_EEENS1_35KernelTmaWarpSpecializedCooperativeEEENS5_IJNSA_ILi128EEESF_NSA_ILi64EEEEEENS5_IJNS_15integer_subbyteILi4ELb1EEENS_10bfloat16_tEEEENS5_IJlSB_lEEESK_SM_NS4_8TiledMMAINS4_8MMA_AtomIJNS4_4SM904GMMA28MMA_64x128x16_F32BF16BF16_RSILNSQ_5MajorE0ELSS_0ELNSQ_7ScaleInE1ELST_1EEEEEENS4_6LayoutINS5_IJNSA_ILi2EEESB_SB_EEENS5_IJSB_NSA_ILi0EEESZ_EEEEENS5_IJNS4_10UnderscoreES12_S12_EEEEENS4_13SM90_TMA_LOADENS4_14ComposedLayoutINS4_7SwizzleILi1ELi4ELi3EEENS4_18smem_ptr_flag_bitsILi4EEENSW_INS5_IJNSA_ILi8EEESG_EEENS5_IJSG_SB_EEEEEEENS4_9Copy_AtomIJNS4_39AutoVectorizingCopyWithAssumedAlignmentILi128EEESJ_EEENS4_8identityES15_NS16_INS17_ILi3ELi4ELi3EEENS19_ILi16EEES1E_EEvS1K_EENS_8epilogue10collective18CollectiveEpilogueINS1P_22Sm90TmaWarpSpecializedILi4ELi2ELi16ELb1ELb0EEEJSH_NS5_IJSF_NSA_ILi32EEEEEENS_6half_tENS5_IJSB_llEEES1W_S1X_NS1P_6fusion15FusionCallbacksIS1T_NS1Y_17LinearCombinationIS1W_fS1W_fLNS_15FloatRoundStyleE2EEESH_S1V_JEEES15_NS16_IS1L_S1M_NSW_INS5_IJSG_S1B_EEENS5_IJSB_SG_EEEEEEENS4_17SM75_U16x8_LDSM_TENS4_14SM90_TMA_STOREES27_NS4_17SM90_U16x8_STSM_TENS1G_IJNS4_17SM90_U32x4_STSM_NES1W_EEEvEEEvvEEEEvNT_6ParamsE --------------------------
	.section	.nv.info._ZN7cutlass13device_kernelINS_4gemm6kernel13GemmUniversalIN4cute5tupleIJiiiiEEENS1_10collective13CollectiveMmaINS1_49MainloopSm90TmaGmmaRmemAWarpSpecializedMixedInputILi9ENS5_IJNS4_1CILi1EEESB_SB_EEENS1_35KernelTmaWarpSpecializedCooperativeEEENS5_IJNSA_ILi128EEESF_NSA_ILi64EEEEEENS5_IJNS_15integer_subbyteILi4ELb1EEENS_10bfloat16_tEEEENS5_IJlSB_lEEESK_SM_NS4_8TiledMMAINS4_8MMA_AtomIJNS4_4SM904GMMA28MMA_64x128x16_F32BF16BF16_RSILNSQ_5MajorE0ELSS_0ELNSQ_7ScaleInE1ELST_1EEEEEENS4_6LayoutINS5_IJNSA_ILi2EEESB_SB_EEENS5_IJSB_NSA_ILi0EEESZ_EEEEENS5_IJNS4_10UnderscoreES12_S12_EEEEENS4_13SM90_TMA_LOADENS4_14ComposedLayoutINS4_7SwizzleILi1ELi4ELi3EEENS4_18smem_ptr_flag_bitsILi4EEENSW_INS5_IJNSA_ILi8EEESG_EEENS5_IJSG_SB_EEEEEEENS4_9Copy_AtomIJNS4_39AutoVectorizingCopyWithAssumedAlignmentILi128EEESJ_EEENS4_8identityES15_NS16_INS17_ILi3ELi4ELi3EEENS19_ILi16EEES1E_EEvS1K_EENS_8epilogue10collective18CollectiveEpilogueINS1P_22Sm90TmaWarpSpecializedILi4ELi2ELi16ELb1ELb0EEEJSH_NS5_IJSF_NSA_ILi32EEEEEENS_6half_tENS5_IJSB_llEEES1W_S1X_NS1P_6fusion15FusionCallbacksIS1T_NS1Y_17LinearCombinationIS1W_fS1W_fLNS_15FloatRoundStyleE2EEESH_S1V_JEEES15_NS16_IS1L_S1M_NSW_INS5_IJSG_S1B_EEENS5_IJSB_SG_EEEEEEENS4_17SM75_U16x8_LDSM_TENS4_14SM90_TMA_STOREES27_NS4_17SM90_U16x8_STSM_TENS1G_IJNS4_17SM90_U32x4_STSM_NES1W_EEEvEEEvvEEEEvNT_6ParamsE,"",@"SHT_CUDA_INFO"
	.sectionflags	@""
	.align	4


	//----- nvinfo : EIATTR_CUDA_API_VERSION
	.align		4
        /*0000*/ 	.byte	0x04, 0x37
        /*0002*/ 	.short	(.L_242 - .L_241)
.L_241:
        /*0004*/ 	.word	0x00000082


	//----- nvinfo : EIATTR_KPARAM_INFO
	.align		4
.L_242:
        /*0008*/ 	.byte	0x04, 0x17
        /*000a*/ 	.short	(.L_244 - .L_243)
.L_243:
        /*000c*/ 	.word	0x00000000
        /*0010*/ 	.short	0x0000
        /*0012*/ 	.short	0x0070
        /*0014*/ 	.byte	0x00, 0xf0, 0x01, 0x24


	//----- nvinfo : EIATTR_SPARSE_MMA_MASK
	.align		4
.L_244:
        /*0018*/ 	.byte	0x03, 0x50
        /*001a*/ 	.short	0x0000


	//----- nvinfo : EIATTR_MAXREG_COUNT
	.align		4
        /*001c*/ 	.byte	0x03, 0x1b
        /*001e*/ 	.short	0x00a8


	//----- nvinfo : EIATTR_NUM_BARRIERS
	.align		4
        /*0020*/ 	.byte	0x02, 0x4c
        /*0022*/ 	.byte	0x02
	.zero		1


	//----- nvinfo : EIATTR_EXTERNS
	.align		4
        /*0024*/ 	.byte	0x04, 0x0f
        /*0026*/ 	.short	(.L_246 - .L_245)


	//   ....[0]....
	.align		4
.L_245:
        /*0028*/ 	.word	index@(__assertfail)


	//----- nvinfo : EIATTR_MERCURY_ISA_VERSION
	.align		4
.L_246:
        /*002c*/ 	.byte	0x03, 0x5f
        /*002e*/ 	.short	0x0101


	//----- nvinfo : EIATTR_INT_WARP_WIDE_INSTR_OFFSETS
	.align		4
        /*0030*/ 	.byte	0x04, 0x31
        /*0032*/ 	.short	(.L_248 - .L_247)


	//   ....[0]....
.L_247:
        /*0034*/ 	.word	0x000009f0


	//   ....[1]....
        /*0038*/ 	.word	0x00000a00


	//   ....[2]....
        /*003c*/ 	.word	0x00000a90


	//----- nvinfo : EIATTR_COOP_GROUP_MASK_REGIDS
	.align		4
.L_248:
        /*0040*/ 	.byte	0x04, 0x29
        /*0042*/ 	.short	(.L_250 - .L_249)


	//   ....[0]....
.L_249:
        /*0044*/ 	.word	0xffffffff


	//   ....[1]....
        /*0048*/ 	.word	0xffffffff


	//   ....[2]....
        /*004c*/ 	.word	0xffffffff


	//   ....[3]....
        /*0050*/ 	.word	0xffffffff


	//   ....[4]....
        /*0054*/ 	.word	0xffffffff


	//   ....[5]....
        /*0058*/ 	.word	0x0500000f


	//----- nvinfo : EIATTR_COOP_GROUP_INSTR_OFFSETS
	.align		4
.L_250:
        /*005c*/ 	.byte	0x04, 0x28
        /*005e*/ 	.short	(.L_252 - .L_251)


	//   ....[0]....
.L_251:
        /*0060*/ 	.word	0x00000070


	//   ....[1]....
        /*0064*/ 	.word	0x00000080


	//   ....[2]....
        /*0068*/ 	.word	0x00000460


	//   ....[3]....
        /*006c*/ 	.word	0x000006c0


	//   ....[4]....
        /*0070*/ 	.word	0x00000870


	//   ....[5]....
        /*0074*/ 	.word	0x0000af30


	//----- nvinfo : EIATTR_REG_RECONFIG
	.align		4
.L_252:
        /*0078*/ 	.byte	0x01, 0x54
	.zero		2


	//----- nvinfo : EIATTR_SYSCALL_OFFSETS
	.align		4
        /*007c*/ 	.byte	0x04, 0x46
        /*007e*/ 	.short	(.L_254 - .L_253)


	//   ....[0]....
.L_253:
        /*0080*/ 	.word	0x00001790


	//   ....[1]....
        /*0084*/ 	.word	0x00001ae0


	//   ....[2]....
        /*0088*/ 	.word	0x00001dc0


	//   ....[3]....
        /*008c*/ 	.word	0x000021e0


	//   ....[4]....
        /*0090*/ 	.word	0x00002550


	//   ....[5]....
        /*0094*/ 	.word	0x00002b70


	//   ....[6]....
        /*0098*/ 	.word	0x00002e10


	//   ....[7]....
        /*009c*/ 	.word	0x00003400


	//   ....[8]....
        /*00a0*/ 	.word	0x00003790


	//   ....[9]....
        /*00a4*/ 	.word	0x00003e40


	//   ....[10]....
        /*00a8*/ 	.word	0x000040b0


	//   ....[11]....
        /*00ac*/ 	.word	0x00004480


	//   ....[12]....
        /*00b0*/ 	.word	0x00004800


	//   ....[13]....
        /*00b4*/ 	.word	0x00004f40


	//   ....[14]....
        /*00b8*/ 	.word	0x00005030


	//   ....[15]....
        /*00bc*/ 	.word	0x00009a20


	//   ....[16]....
        /*00c0*/ 	.word	0x00009b50


	//----- nvinfo : EIATTR_MBARRIER_INSTR_OFFSETS
	.align		4
.L_254:
        /*00c4*/ 	.byte	0x04, 0x39
        /*00c6*/ 	.short	(.L_256 - .L_255)


	//   ....[0]....
.L_255:
        /*00c8*/ 	.word	0x00000580
        /*00cc*/ 	.word	0x000000ff
        /*00d0*/ 	.word	0x00000000
        /*00d4*/ 	.short	0x0100
        /*00d6*/ 	.byte	0x08
	.zero		1


	//   ....[1]....
        /*00d8*/ 	.word	0x00000590
        /*00dc*/ 	.word	0x000000ff
        /*00e0*/ 	.word	0x00000048
        /*00e4*/ 	.short	0x0100
        /*00e6*/ 	.byte	0x08
	.zero		1


	//   ....[2]....
        /*00e8*/ 	.word	0x000005a0
        /*00ec*/ 	.word	0x000000ff
        /*00f0*/ 	.word	0x00000008
        /*00f4*/ 	.short	0x0100
        /*00f6*/ 	.byte	0x08
	.zero		1


	//   ....[3]....
        /*00f8*/ 	.word	0x000005b0
        /*00fc*/ 	.word	0x000000ff
        /*0100*/ 	.word	0x00000050
        /*0104*/ 	.short	0x0100
        /*0106*/ 	.byte	0x08
	.zero		1


	//   ....[4]....
        /*0108*/ 	.word	0x000005c0
        /*010c*/ 	.word	0x000000ff
        /*0110*/ 	.word	0x00000010
        /*0114*/ 	.short	0x0100
        /*0116*/ 	.byte	0x08
	.zero		1


	//   ....[5]....
        /*0118*/ 	.word	0x000005d0
        /*011c*/ 	.word	0x000000ff
        /*0120*/ 	.word	0x00000058
        /*0124*/ 	.short	0x0100
        /*0126*/ 	.byte	0x08
	.zero		1


	//   ....[6]....
        /*0128*/ 	.word	0x000005e0
        /*012c*/ 	.word	0x000000ff
        /*0130*/ 	.word	0x00000018
        /*0134*/ 	.short	0x0100
        /*0136*/ 	.byte	0x08
	.zero		1


	//   ....[7]....
        /*0138*/ 	.word	0x000005f0
        /*013c*/ 	.word	0x000000ff
        /*0140*/ 	.word	0x00000060
        /*0144*/ 	.short	0x0100
        /*0146*/ 	.byte	0x08
	.zero		1


	//   ....[8]....
        /*0148*/ 	.word	0x00000600
        /*014c*/ 	.word	0x000000ff
        /*0150*/ 	.word	0x00000020
        /*0154*/ 	.short	0x0100
        /*0156*/ 	.byte	0x08
	.zero		1


	//   ....[9]....
        /*0158*/ 	.word	0x00000610
        /*015c*/ 	.word	0x000000ff
        /*0160*/ 	.word	0x00000068
        /*0164*/ 	.short	0x0100
        /*0166*/ 	.byte	0x08
	.zero		1


	//   ....[10]....
        /*0168*/ 	.word	0x00000620
        /*016c*/ 	.word	0x000000ff
        /*0170*/ 	.word	0x00000028
        /*0174*/ 	.short	0x0100
        /*0176*/ 	.byte	0x08
	.zero		1


	//   ....[11]....
        /*0178*/ 	.word	0x00000630
        /*017c*/ 	.word	0x000000ff
        /*0180*/ 	.word	0x00000070
        /*0184*/ 	.short	0x0100
        /*0186*/ 	.byte	0x08
	.zero		1


	//   ....[12]....
        /*0188*/ 	.word	0x00000640
        /*018c*/ 	.word	0x000000ff
        /*0190*/ 	.word	0x00000030
        /*0194*/ 	.short	0x0100
        /*0196*/ 	.byte	0x08
	.zero		1


	//   ....[13]....
        /*0198*/ 	.word	0x00000650
        /*019c*/ 	.word	0x000000ff
        /*01a0*/ 	.word	0x00000078
        /*01a4*/ 	.short	0x0100
        /*01a6*/ 	.byte	0x08
	.zero		1


	//   ....[14]....
        /*01a8*/ 	.word	0x00000660
        /*01ac*/ 	.word	0x000000ff
        /*01b0*/ 	.word	0x00000038
        /*01b4*/ 	.short	0x0100
        /*01b6*/ 	.byte	0x08
	.zero		1


	//   ....[15]....
        /*01b8*/ 	.word	0x00000670
        /*01bc*/ 	.word	0x000000ff
        /*01c0*/ 	.word	0x00000080
        /*01c4*/ 	.short	0x0100
        /*01c6*/ 	.byte	0x08
	.zero		1


	//   ....[16]....
        /*01c8*/ 	.word	0x00000680
        /*01cc*/ 	.word	0x000000ff
        /*01d0*/ 	.word	0x00000040
        /*01d4*/ 	.short	0x0100
        /*01d6*/ 	.byte	0x08
	.zero		1


	//   ....[17]....
        /*01d8*/ 	.word	0x00000690
        /*01dc*/ 	.word	0x000000ff
        /*01e0*/ 	.word	0x00000088
        /*01e4*/ 	.short	0x0100
        /*01e6*/ 	.byte	0x08
	.zero		1


	//   ....[18]....
        /*01e8*/ 	.word	0x000007e0
        /*01ec*/ 	.word	0x000000ff
        /*01f0*/ 	.word	0x00000090
        /*01f4*/ 	.short	0x0100
        /*01f6*/ 	.byte	0x08
	.zero		1


	//   ....[19]....
        /*01f8*/ 	.word	0x000007f0
        /*01fc*/ 	.word	0x000000ff
        /*0200*/ 	.word	0x000000b0
        /*0204*/ 	.short	0x0100
        /*0206*/ 	.byte	0x08
	.zero		1


	//   ....[20]....
        /*0208*/ 	.word	0x00000800
        /*020c*/ 	.word	0x000000ff
        /*0210*/ 	.word	0x00000098
        /*0214*/ 	.short	0x0100
        /*0216*/ 	.byte	0x08
	.zero		1


	//   ....[21]....
        /*0218*/ 	.word	0x00000810
        /*021c*/ 	.word	0x000000ff
        /*0220*/ 	.word	0x000000b8
        /*0224*/ 	.short	0x0100
        /*0226*/ 	.byte	0x08
	.zero		1


	//   ....[22]....
        /*0228*/ 	.word	0x00000820
        /*022c*/ 	.word	0x000000ff
        /*0230*/ 	.word	0x000000a0
        /*0234*/ 	.short	0x0100
        /*0236*/ 	.byte	0x08
	.zero		1


	//   ....[23]....
        /*0238*/ 	.word	0x00000830
        /*023c*/ 	.word	0x000000ff
        /*0240*/ 	.word	0x000000c0
        /*0244*/ 	.short	0x0100
        /*0246*/ 	.byte	0x08
	.zero		1


	//   ....[24]....
        /*0248*/ 	.word	0x00000840
        /*024c*/ 	.word	0x000000ff
        /*0250*/ 	.word	0x000000a8
        /*0254*/ 	.short	0x0100
        /*0256*/ 	.byte	0x08
	.zero		1


	//   ....[25]....
        /*0258*/ 	.word	0x00000850
        /*025c*/ 	.word	0x000000ff
        /*0260*/ 	.word	0x000000c8
        /*0264*/ 	.short	0x0100
        /*0266*/ 	.byte	0x08
	.zero		1


	//   ....[26]....
        /*0268*/ 	.word	0x00000b30
        /*026c*/ 	.word	0x000000ff
        /*0270*/ 	.word	0x000000d0
        /*0274*/ 	.short	0x0100
        /*0276*/ 	.byte	0x08
	.zero		1


	//   ....[27]....
        /*0278*/ 	.word	0x00000b80
        /*027c*/ 	.word	0x000000ff
        /*0280*/ 	.word	0x000000d8
        /*0284*/ 	.short	0x0100
        /*0286*/ 	.byte	0x08
	.zero		1


	//   ....[28]....
        /*0288*/ 	.word	0x00001860
        /*028c*/ 	.word	0x00000003
        /*0290*/ 	.word	0x00000000
        /*0294*/ 	.short	0x010a
        /*0296*/ 	.byte	0x3f
	.zero		1


	//   ....[29]....
        /*0298*/ 	.word	0x000018a0
        /*029c*/ 	.word	0x00000003
        /*02a0*/ 	.word	0x00000000
        /*02a4*/ 	.short	0x010a
        /*02a6*/ 	.byte	0x3f
	.zero		1


	//   ....[30]....
        /*02a8*/ 	.word	0x000019c0
        /*02ac*/ 	.word	0x000000ff
        /*02b0*/ 	.word	0x00000000
        /*02b4*/ 	.short	0x010a
        /*02b6*/ 	.byte	0x04
	.zero		1


	//   ....[31]....
        /*02b8*/ 	.word	0x000029d0
        /*02bc*/ 	.word	0x000000ff
        /*02c0*/ 	.word	0x00000000
        /*02c4*/ 	.short	0x010a
        /*02c6*/ 	.byte	0x04
	.zero		1


	//   ....[32]....
        /*02c8*/ 	.word	0x000032b0
        /*02cc*/ 	.word	0x00000000
        /*02d0*/ 	.word	0x00000000
        /*02d4*/ 	.short	0x010a
        /*02d6*/ 	.byte	0x3f
	.zero		1


	//   ....[33]....
        /*02d8*/ 	.word	0x00003bc0
        /*02dc*/ 	.word	0x000000ff
        /*02e0*/ 	.word	0x00000000
        /*02e4*/ 	.short	0x0101
        /*02e6*/ 	.byte	0x04
	.zero		1


	//   ....[34]....
        /*02e8*/ 	.word	0x00003cf0
        /*02ec*/ 	.word	0x00000000
        /*02f0*/ 	.word	0x00000000
        /*02f4*/ 	.short	0x010a
        /*02f6*/ 	.byte	0x3f
	.zero		1


	//   ....[35]....
        /*02f8*/ 	.word	0x00004c30
        /*02fc*/ 	.word	0x000000ff
        /*0300*/ 	.word	0x00000000
        /*0304*/ 	.short	0x0101
        /*0306*/ 	.byte	0x04
	.zero		1


	//   ....[36]....
        /*0308*/ 	.word	0x00004d20
        /*030c*/ 	.word	0x000000ff
        /*0310*/ 	.word	0x00000000
        /*0314*/ 	.short	0x0101
        /*0316*/ 	.byte	0x06
	.zero		1


	//   ....[37]....
        /*0318*/ 	.word	0x00005540
        /*031c*/ 	.word	0x000000ff
        /*0320*/ 	.word	0x00000090
        /*0324*/ 	.short	0x010a
        /*0326*/ 	.byte	0x34
	.zero		1


	//   ....[38]....
        /*0328*/ 	.word	0x00005db0
        /*032c*/ 	.word	0x000000ff
        /*0330*/ 	.word	0x00000000
        /*0334*/ 	.short	0x0101
        /*0336*/ 	.byte	0x04
	.zero		1


	//   ....[39]....
        /*0338*/ 	.word	0x00005e90
        /*033c*/ 	.word	0x0000000f
        /*0340*/ 	.word	0x00000090
        /*0344*/ 	.short	0x010a
        /*0346*/ 	.byte	0x3f
	.zero		1


	//   ....[40]....
        /*0348*/ 	.word	0x000064d0
        /*034c*/ 	.word	0x000000ff
        /*0350*/ 	.word	0x00000000
        /*0354*/ 	.short	0x0101
        /*0356*/ 	.byte	0x04
	.zero		1


	//   ....[41]....
        /*0358*/ 	.word	0x000065c0
        /*035c*/ 	.word	0x0000000d
        /*0360*/ 	.word	0x00000090
        /*0364*/ 	.short	0x010a
        /*0366*/ 	.byte	0x3f
	.zero		1


	//   ....[42]....
        /*0368*/ 	.word	0x00006c40
        /*036c*/ 	.word	0x000000ff
        /*0370*/ 	.word	0x00000000
        /*0374*/ 	.short	0x0101
        /*0376*/ 	.byte	0x04
	.zero		1


	//   ....[43]....
        /*0378*/ 	.word	0x00006d20
        /*037c*/ 	.word	0x00000014
        /*0380*/ 	.word	0x00000090
        /*0384*/ 	.short	0x010a
        /*0386*/ 	.byte	0x3f
	.zero		1


	//   ....[44]....
        /*0388*/ 	.word	0x00007350
        /*038c*/ 	.word	0x000000ff
        /*0390*/ 	.word	0x00000000
        /*0394*/ 	.short	0x0101
        /*0396*/ 	.byte	0x04
	.zero		1


	//   ....[45]....
        /*0398*/ 	.word	0x00007c70
        /*039c*/ 	.word	0x000000ff
        /*03a0*/ 	.word	0x00000000
        /*03a4*/ 	.short	0x0101
        /*03a6*/ 	.byte	0x04
	.zero		1


	//   ....[46]....
        /*03a8*/ 	.word	0x00008350
        /*03ac*/ 	.word	0x000000ff
        /*03b0*/ 	.word	0x000000d8
        /*03b4*/ 	.short	0x010a
        /*03b6*/ 	.byte	0x04
	.zero		1


	//   ....[47]....
        /*03b8*/ 	.word	0x00008750
        /*03bc*/ 	.word	0x000000ff
        /*03c0*/ 	.word	0x000000b0
        /*03c4*/ 	.short	0x010a
        /*03c6*/ 	.byte	0x0d
	.zero		1


	//   ....[48]....
        /*03c8*/ 	.word	0x000088a0
        /*03cc*/ 	.word	0x000000ff
        /*03d0*/ 	.word	0x00000090
        /*03d4*/ 	.short	0x010b
        /*03d6*/ 	.byte	0x0d
	.zero		1


	//   ....[49]....
        /*03d8*/ 	.word	0x00008900
        /*03dc*/ 	.word	0x000000ff
        /*03e0*/ 	.word	0x00000000
        /*03e4*/ 	.short	0x0101
        /*03e6*/ 	.byte	0x08
	.zero		1


	//   ....[50]....
        /*03e8*/ 	.word	0x00008930
        /*03ec*/ 	.word	0x000000ff
        /*03f0*/ 	.word	0x000000b8
        /*03f4*/ 	.short	0x010a
        /*03f6*/ 	.byte	0x0d
	.zero		1


	//   ....[51]....
        /*03f8*/ 	.word	0x00008aa0
        /*03fc*/ 	.word	0x000000ff
        /*0400*/ 	.word	0x00000098
        /*0404*/ 	.short	0x010b
        /*0406*/ 	.byte	0x0d
	.zero		1


	//   ....[52]....
        /*0408*/ 	.word	0x00008b00
        /*040c*/ 	.word	0x000000ff
        /*0410*/ 	.word	0x00000000
        /*0414*/ 	.short	0x0101
        /*0416*/ 	.byte	0x08
	.zero		1


	//   ....[53]....
        /*0418*/ 	.word	0x00008b30
        /*041c*/ 	.word	0x000000ff
        /*0420*/ 	.word	0x000000c0
        /*0424*/ 	.short	0x010a
        /*0426*/ 	.byte	0x0d
	.zero		1


	//   ....[54]....
        /*0428*/ 	.word	0x00008ca0
        /*042c*/ 	.word	0x000000ff
        /*0430*/ 	.word	0x000000a0
        /*0434*/ 	.short	0x010b
        /*0436*/ 	.byte	0x0d
	.zero		1


	//   ....[55]....
        /*0438*/ 	.word	0x00008d00
        /*043c*/ 	.word	0x000000ff
        /*0440*/ 	.word	0x00000000
        /*0444*/ 	.short	0x0101
        /*0446*/ 	.byte	0x08
	.zero		1


	//   ....[56]....
        /*0448*/ 	.word	0x00008d30
        /*044c*/ 	.word	0x000000ff
        /*0450*/ 	.word	0x000000c8
        /*0454*/ 	.short	0x010a
        /*0456*/ 	.byte	0x0d
	.zero		1


	//   ....[57]....
        /*0458*/ 	.word	0x00008ea0
        /*045c*/ 	.word	0x000000ff
        /*0460*/ 	.word	0x000000a8
        /*0464*/ 	.short	0x010b
        /*0466*/ 	.byte	0x0d
	.zero		1


	//   ....[58]....
        /*0468*/ 	.word	0x00008f90
        /*046c*/ 	.word	0x000000ff
        /*0470*/ 	.word	0x00000000
        /*0474*/ 	.short	0x0101
        /*0476*/ 	.byte	0x08
	.zero		1


	//   ....[59]....
        /*0478*/ 	.word	0x000095c0
        /*047c*/ 	.word	0x00000005
        /*0480*/ 	.word	0x000000b0
        /*0484*/ 	.short	0x010a
        /*0486*/ 	.byte	0x3f
	.zero		1


	//   ....[60]....
        /*0488*/ 	.word	0x00009600
        /*048c*/ 	.word	0x00000005
        /*0490*/ 	.word	0x000000b8
        /*0494*/ 	.short	0x010a
        /*0496*/ 	.byte	0x3f
	.zero		1


	//   ....[61]....
        /*0498*/ 	.word	0x00009640
        /*049c*/ 	.word	0x00000005
        /*04a0*/ 	.word	0x000000c0
        /*04a4*/ 	.short	0x010a
        /*04a6*/ 	.byte	0x3f
	.zero		1


	//   ....[62]....
        /*04a8*/ 	.word	0x00009690
        /*04ac*/ 	.word	0x00000005
        /*04b0*/ 	.word	0x000000c8
        /*04b4*/ 	.short	0x010a
        /*04b6*/ 	.byte	0x3f
	.zero		1


	//   ....[63]....
        /*04b8*/ 	.word	0x00009c50
        /*04bc*/ 	.word	0x00000007
        /*04c0*/ 	.word	0x00000048
        /*04c4*/ 	.short	0x010a
        /*04c6*/ 	.byte	0x3f
	.zero		1


	//   ....[64]....
        /*04c8*/ 	.word	0x0000a320
        /*04cc*/ 	.word	0x00000012
        /*04d0*/ 	.word	0x000000d8
        /*04d4*/ 	.short	0x0101
        /*04d6*/ 	.byte	0x3f
	.zero		1


	//   ....[65]....
        /*04d8*/ 	.word	0x0000aa20
        /*04dc*/ 	.word	0x00000005
        /*04e0*/ 	.word	0x00000000
        /*04e4*/ 	.short	0x010a
        /*04e6*/ 	.byte	0x3f
	.zero		1


	//   ....[66]....
        /*04e8*/ 	.word	0x0000aaa0
        /*04ec*/ 	.word	0x00000007
        /*04f0*/ 	.word	0x00000000
        /*04f4*/ 	.short	0x010a
        /*04f6*/ 	.byte	0x3f
	.zero		1


	//   ....[67]....
        /*04f8*/ 	.word	0x0000ab30
        /*04fc*/ 	.word	0x00000006
        /*0500*/ 	.word	0x00000000
        /*0504*/ 	.short	0x010a
        /*0506*/ 	.byte	0x3f
	.zero		1


	//   ....[68]....
        /*0508*/ 	.word	0x0000abc0
        /*050c*/ 	.word	0x00000009
        /*0510*/ 	.word	0x00000000
        /*0514*/ 	.short	0x010a
        /*0516*/ 	.byte	0x3f
	.zero		1


	//   ....[69]....
        /*0518*/ 	.word	0x0000ac50
        /*051c*/ 	.word	0x00000006
        /*0520*/ 	.word	0x00000000
        /*0524*/ 	.short	0x010a
        /*0526*/ 	.byte	0x3f
	.zero		1


	//   ....[70]....
        /*0528*/ 	.word	0x0000ace0
        /*052c*/ 	.word	0x00000009
        /*0530*/ 	.word	0x00000000
        /*0534*/ 	.short	0x010a
        /*0536*/ 	.byte	0x3f
	.zero		1


	//   ....[71]....
        /*0538*/ 	.word	0x0000ad70
        /*053c*/ 	.word	0x00000008
        /*0540*/ 	.word	0x00000000
        /*0544*/ 	.short	0x010a
        /*0546*/ 	.byte	0x3f
	.zero		1


	//   ....[72]....
        /*0548*/ 	.word	0x0000ae00
        /*054c*/ 	.word	0x0000000b
        /*0550*/ 	.word	0x00000000
        /*0554*/ 	.short	0x010a
        /*0556*/ 	.byte	0x3f
	.zero		1


	//   ....[73]....
        /*0558*/ 	.word	0x0000ae90
        /*055c*/ 	.word	0x00000003
        /*0560*/ 	.word	0x00000000
        /*0564*/ 	.short	0x010a
        /*0566*/ 	.byte	0x3f
	.zero		1


	//   ....[74]....
        /*0568*/ 	.word	0x0000af60
        /*056c*/ 	.word	0x00000003
        /*0570*/ 	.word	0x00000000
        /*0574*/ 	.short	0x010a
        /*0576*/ 	.byte	0x3f
	.zero		1


	//   ....[75]....
        /*0578*/ 	.word	0x0000afc0
        /*057c*/ 	.word	0x00000003
        /*0580*/ 	.word	0x00000000
        /*0584*/ 	.short	0x010a
        /*0586*/ 	.byte	0x3f
	.zero		1


	//   ....[76]....
        /*0588*/ 	.word	0x0000b010
        /*058c*/ 	.word	0x00000000
        /*0590*/ 	.word	0x00000000
        /*0594*/ 	.short	0x010a
        /*0596*/ 	.byte	0x3f
	.zero		1


	//   ....[77]....
        /*0598*/ 	.word	0x0000b070
        /*059c*/ 	.word	0x00000005
        /*05a0*/ 	.word	0x00000090
        /*05a4*/ 	.short	0x010a
        /*05a6*/ 	.byte	0x3f
	.zero		1


	//   ....[78]....
        /*05a8*/ 	.word	0x0000b0c0
        /*05ac*/ 	.word	0x0000000f
        /*05b0*/ 	.word	0x00000090
        /*05b4*/ 	.short	0x010a
        /*05b6*/ 	.byte	0x3f
	.zero		1


	//   ....[79]....
        /*05b8*/ 	.word	0x0000b110
        /*05bc*/ 	.word	0x0000000d
        /*05c0*/ 	.word	0x00000090
        /*05c4*/ 	.short	0x010a
        /*05c6*/ 	.byte	0x3f
	.zero		1


	//   ....[80]....
        /*05c8*/ 	.word	0x0000b160
        /*05cc*/ 	.word	0x00000014
        /*05d0*/ 	.word	0x00000090
        /*05d4*/ 	.short	0x010a
        /*05d6*/ 	.byte	0x3f
	.zero		1


	//   ....[81]....
        /*05d8*/ 	.word	0x0000b1c0
        /*05dc*/ 	.word	0x00000003
        /*05e0*/ 	.word	0x000000d8
        /*05e4*/ 	.short	0x010a
        /*05e6*/ 	.byte	0x3f
	.zero		1


	//   ....[82]....
        /*05e8*/ 	.word	0x0000b220
        /*05ec*/ 	.word	0x00000005
        /*05f0*/ 	.word	0x000000b0
        /*05f4*/ 	.short	0x010a
        /*05f6*/ 	.byte	0x3f
	.zero		1


	//   ....[83]....
        /*05f8*/ 	.word	0x0000b280
        /*05fc*/ 	.word	0x00000005
        /*0600*/ 	.word	0x000000b8
        /*0604*/ 	.short	0x010a
        /*0606*/ 	.byte	0x3f
	.zero		1


	//   ....[84]....
        /*0608*/ 	.word	0x0000b2e0
        /*060c*/ 	.word	0x00000005
        /*0610*/ 	.word	0x000000c0
        /*0614*/ 	.short	0x010a
        /*0616*/ 	.byte	0x3f
	.zero		1


	//   ....[85]....
        /*0618*/ 	.word	0x0000b340
        /*061c*/ 	.word	0x00000005
        /*0620*/ 	.word	0x000000c8
        /*0624*/ 	.short	0x010a
        /*0626*/ 	.byte	0x3f
	.zero		1


	//   ....[86]....
        /*0628*/ 	.word	0x0000b390
        /*062c*/ 	.word	0x00000005
        /*0630*/ 	.word	0x000000b0
        /*0634*/ 	.short	0x010a
        /*0636*/ 	.byte	0x3f
	.zero		1


	//   ....[87]....
        /*0638*/ 	.word	0x0000b3e0
        /*063c*/ 	.word	0x00000005
        /*0640*/ 	.word	0x000000b8
        /*0644*/ 	.short	0x010a
        /*0646*/ 	.byte	0x3f
	.zero		1


	//   ....[88]....
        /*0648*/ 	.word	0x0000b430
        /*064c*/ 	.word	0x00000005
        /*0650*/ 	.word	0x000000c0
        /*0654*/ 	.short	0x010a
        /*0656*/ 	.byte	0x3f
	.zero		1


	//   ....[89]....
        /*0658*/ 	.word	0x0000b480
        /*065c*/ 	.word	0x00000007
        /*0660*/ 	.word	0x00000048
        /*0664*/ 	.short	0x010a
        /*0666*/ 	.byte	0x3f
	.zero		1


	//   ....[90]....
        /*0668*/ 	.word	0x0000b650
        /*066c*/ 	.word	0x00000005
        /*0670*/ 	.word	0x00000000
        /*0674*/ 	.short	0x010a
        /*0676*/ 	.byte	0x3f
	.zero		1


	//   ....[91]....
        /*0678*/ 	.word	0x0000b6a0
        /*067c*/ 	.word	0x00000007
        /*0680*/ 	.word	0x00000000
        /*0684*/ 	.short	0x010a
        /*0686*/ 	.byte	0x3f
	.zero		1


	//   ....[92]....
        /*0688*/ 	.word	0x0000b6f0
        /*068c*/ 	.word	0x00000006
        /*0690*/ 	.word	0x00000000
        /*0694*/ 	.short	0x010a
        /*0696*/ 	.byte	0x3f
	.zero		1


	//   ....[93]....
        /*0698*/ 	.word	0x0000b740
        /*069c*/ 	.word	0x00000009
        /*06a0*/ 	.word	0x00000000
        /*06a4*/ 	.short	0x010a
        /*06a6*/ 	.byte	0x3f
	.zero		1


	//   ....[94]....
        /*06a8*/ 	.word	0x0000b790
        /*06ac*/ 	.word	0x00000006
        /*06b0*/ 	.word	0x00000000
        /*06b4*/ 	.short	0x010a
        /*06b6*/ 	.byte	0x3f
	.zero		1


	//   ....[95]....
        /*06b8*/ 	.word	0x0000b7e0
        /*06bc*/ 	.word	0x00000009
        /*06c0*/ 	.word	0x00000000
        /*06c4*/ 	.short	0x010a
        /*06c6*/ 	.byte	0x3f
	.zero		1


	//   ....[96]....
        /*06c8*/ 	.word	0x0000b830
        /*06cc*/ 	.word	0x00000008
        /*06d0*/ 	.word	0x00000000
        /*06d4*/ 	.short	0x010a
        /*06d6*/ 	.byte	0x3f
	.zero		1


	//   ....[97]....
        /*06d8*/ 	.word	0x0000b880
        /*06dc*/ 	.word	0x0000000b
        /*06e0*/ 	.word	0x00000000
        /*06e4*/ 	.short	0x010a
        /*06e6*/ 	.byte	0x3f
	.zero		1


	//----- nvinfo : EIATTR_NUM_MBARRIERS
	.align		4
.L_256:
        /*06e8*/ 	.byte	0x03, 0x38
        /*06ea*/ 	.short	0x001c


	//----- nvinfo : EIATTR_EXIT_INSTR_OFFSETS
	.align		4
        /*06ec*/ 	.byte	0x04, 0x1c
        /*06ee*/ 	.short	(.L_258 - .L_257)


	//   ....[0]....
.L_257:
        /*06f0*/ 	.word	0x0000aee0


	//----- nvinfo : EIATTR_MAX_THREADS
	.align		4
.L_258:
        /*06f4*/ 	.byte	0x04, 0x05
        /*06f6*/ 	.short	(.L_260 - .L_259)
.L_259:
        /*06f8*/ 	.word	0x00000180
        /*06fc*/ 	.word	0x00000001
        /*0700*/ 	.word	0x00000001


	//----- nvinfo : EIATTR_CRS_STACK_SIZE
	.align		4
.L_260:
        /*0704*/ 	.byte	0x04, 0x1e
        /*0706*/ 	.short	(.L_262 - .L_261)
.L_261:
        /*0708*/ 	.word	0x00000000


	//----- nvinfo : EIATTR_CBANK_PARAM_SIZE
	.align		4
.L_262:
        /*070c*/ 	.byte	0x03, 0x19
        /*070e*/ 	.short	0x0970


	//----- nvinfo : EIATTR_PARAM_CBANK
	.align		4
        /*0710*/ 	.byte	0x04, 0x0a
        /*0712*/ 	.short	(.L_264 - .L_263)
	.align		4
.L_263:
        /*0714*/ 	.word	index@(.nv.constant0._ZN7cutlass13device_kernelINS_4gemm6kernel13GemmUniversalIN4cute5tupleIJiiiiEEENS1_10collective13CollectiveMmaINS1_49MainloopSm90TmaGmmaRmemAWarpSpecializedMixedInputILi9ENS5_IJNS4_1CILi1EEESB_SB_EEENS1_35KernelTmaWarpSpecializedCooperativeEEENS5_IJNSA_ILi128EEESF_NSA_ILi64EEEEEENS5_IJNS_15integer_subbyteILi4ELb1EEENS_10bfloat16_tEEEENS5_IJlSB_lEEESK_SM_NS4_8TiledMMAINS4_8MMA_AtomIJNS4_4SM904GMMA28MMA_64x128x16_F32BF16BF16_RSILNSQ_5MajorE0ELSS_0ELNSQ_7ScaleInE1ELST_1EEEEEENS4_6LayoutINS5_IJNSA_ILi2EEESB_SB_EEENS5_IJSB_NSA_ILi0EEESZ_EEEEENS5_IJNS4_10UnderscoreES12_S12_EEEEENS4_13SM90_TMA_LOADENS4_14ComposedLayoutINS4_7SwizzleILi1ELi4ELi3EEENS4_18smem_ptr_flag_bitsILi4EEENSW_INS5_IJNSA_ILi8EEESG_EEENS5_IJSG_SB_EEEEEEENS4_9Copy_AtomIJNS4_39AutoVectorizingCopyWithAssumedAlignmentILi128EEESJ_EEENS4_8identityES15_NS16_INS17_ILi3ELi4ELi3EEENS19_ILi16EEES1E_EEvS1K_EENS_8epilogue10collective18CollectiveEpilogueINS1P_22Sm90TmaWarpSpecializedILi4ELi2ELi16ELb1ELb0EEEJSH_NS5_IJSF_NSA_ILi32EEEEEENS_6half_tENS5_IJSB_llEEES1W_S1X_NS1P_6fusion15FusionCallbacksIS1T_NS1Y_17LinearCombinationIS1W_fS1W_fLNS_15FloatRoundStyleE2EEESH_S1V_JEEES15_NS16_IS1L_S1M_NSW_INS5_IJSG_S1B_EEENS5_IJSB_SG_EEEEEEENS4_17SM75_U16x8_LDSM_TENS4_14SM90_TMA_STOREES27_NS4_17SM90_U16x8_STSM_TENS1G_IJNS4_17SM90_U32x4_STSM_NES1W_EEEvEEEvvEEEEvNT_6ParamsE)
        /*0718*/ 	.short	0x0210
        /*071a*/ 	.short	0x0970


	//----- nvinfo : EIATTR_SW_WAR
	.align		4
.L_264:
        /*071c*/ 	.byte	0x04, 0x36
        /*071e*/ 	.short	(.L_266 - .L_265)
.L_265:
        /*0720*/ 	.word	0x00000008
.L_266:


//--------------------- .nv.info._ZN7cutlass13device_kernelINS_4gemm6kernel13GemmUniversalIN4cute5tupleIJiiiiEEENS1_10collective13CollectiveMmaINS1_49MainloopSm90TmaGmmaRmemAWarpSpecializedMixedInputILi9ENS5_IJNS4_1CILi1EEESB_SB_EEENS1_35KernelTmaWarpSpecializedCooperativeEEENS5_IJNSA_ILi128EEESF_NSA_ILi64EEEEEENS5_IJNS_15integer_subbyteILi4ELb1EEENS_10bfloat16_tEEEENS4_6LayoutINS5_IJNS5_IJNS5_IJNS5_IJNSA_ILi8EEENSA_ILi2EEEEEESB_EEEiEEENS5_IJNS5_IJNS5_IJSO_NSA_ILi4EEESO_EEESB_EEEiEEENS5_IJSB_iEEEEEENS5_IJNS5_IJNS5_IJNS5_IJNSA_ILi32EEESB_EEENSA_ILi0EEEEEENSA_ILi256EEEEEENS5_IJNS5_IJNS5_IJSS_SN_SO_EEES10_EEEiEEENS5_IJS10_iEEEEEEEESK_NS5_IJlSB_lEEENS4_8TiledMMAINS4_8MMA_AtomIJNS4_4SM904GMMA28MMA_64x128x16_F32BF16BF16_RSILNS1E_5MajorE0ELS1G_0ELNS1E_7ScaleInE1ELS1H_1EEEEEENSM_INS5_IJSO_SB_SB_EEENS5_IJSB_S10_S10_EEEEENS5_IJNS4_10UnderscoreES1N_S1N_EEEEENS4_13SM90_TMA_LOADENS4_14ComposedLayoutINS4_7SwizzleILi1ELi4ELi3EEENS4_18smem_ptr_flag_bitsILi4EEENSM_INS5_IJSN_SG_EEENS5_IJSG_SB_EEEEEEENS4_9Copy_AtomIJNS4_39AutoVectorizingCopyWithAssumedAlignmentILi128EEESJ_EEENS4_8identityES1Q_NS1R_INS1S_ILi3ELi4ELi3EEENS1U_ILi16EEES1Y_EEvS24_EENS_8epilogue10collective18CollectiveEpilogueINS29_22Sm90TmaWarpSpecializedILi4ELi2ELi16ELb1ELb0EEEJSH_NS5_IJSF_SY_EEENS_6half_tENS5_IJSB_llEEES2F_S2G_NS29_6fusion15FusionCallbacksIS2D_NS2H_17LinearCombinationIS2F_fS2F_fLNS_15FloatRoundStyleE2EEESH_S2E_JEEES1Q_NS1R_IS25_S26_NSM_INS5_IJSG_SN_EEENS5_IJSB_SG_EEEEEEENS4_17SM75_U16x8_LDSM_TENS4_14SM90_TMA_STOREES2Q_NS4_17SM90_U16x8_STSM_TENS20_IJNS4_17SM90_U32x4_STSM_NES2F_EEEvEEEvvEEEEvNT_6ParamsE --------------------------
	.section	.nv.info._ZN7cutlass13device_kernelINS_4gemm6kernel13GemmUniversalIN4cute5tupleIJiiiiEEENS1_10collective13CollectiveMmaINS1_49MainloopSm90TmaGmmaRmemAWarpSpecializedMixedInputILi9ENS5_IJNS4_1CILi1EEESB_SB_EEENS1_35KernelTmaWarpSpecializedCooperativeEEENS5_IJNSA_ILi128EEESF_NSA_ILi64EEEEEENS5_IJNS_15integer_subbyteILi4ELb1EEENS_10bfloat16_tEEEENS4_6LayoutINS5_IJNS5_IJNS5_IJNS5_IJNSA_ILi8EEENSA_ILi2EEEEEESB_EEEiEEENS5_IJNS5_IJNS5_IJSO_NSA_ILi4EEESO_EEESB_EEEiEEENS5_IJSB_iEEEEEENS5_IJNS5_IJNS5_IJNS5_IJNSA_ILi32EEESB_EEENSA_ILi0EEEEEENSA_ILi256EEEEEENS5_IJNS5_IJNS5_IJSS_SN_SO_EEES10_EEEiEEENS5_IJS10_iEEEEEEEESK_NS5_IJlSB_lEEENS4_8TiledMMAINS4_8MMA_AtomIJNS4_4SM904GMMA28MMA_64x128x16_F32BF16BF16_RSILNS1E_5MajorE0ELS1G_0ELNS1E_7ScaleInE1ELS1H_1EEEEEENSM_INS5_IJSO_SB_SB_EEENS5_IJSB_S10_S10_EEEEENS5_IJNS4_10UnderscoreES1N_S1N_EEEEENS4_13SM90_TMA_LOADENS4_14ComposedLayoutINS4_7SwizzleILi1ELi4ELi3EEENS4_18smem_ptr_flag_bitsILi4EEENSM_INS5_IJSN_SG_EEENS5_IJSG_SB_EEEEEEENS4_9Copy_AtomIJNS4_39AutoVectorizingCopyWithAssumedAlignmentILi128EEESJ_EEENS4_8identityES1Q_NS1R_INS1S_ILi3ELi4ELi3EEENS1U_ILi16EEES1Y_EEvS24_EENS_8epilogue10collective18CollectiveEpilogueINS29_22Sm90TmaWarpSpecializedILi4ELi2ELi16ELb1ELb0EEEJSH_NS5_IJSF_SY_EEENS_6half_tENS5_IJSB_llEEES2F_S2G_NS29_6fusion15FusionCallbacksIS2D_NS2H_17LinearCombinationIS2F_fS2F_fLNS_15FloatRoundStyleE2EEESH_S2E_JEEES1Q_NS1R_IS25_S26_NSM_INS5_IJSG_SN_EEENS5_IJSB_SG_EEEEEEENS4_17SM75_U16x8_LDSM_TENS4_14SM90_TMA_STOREES2Q_NS4_17SM90_U16x8_STSM_TENS20_IJNS4_17SM90_U32x4_STSM_NES2F_EEEvEEEvvEEEEvNT_6ParamsE,"",@"SHT_CUDA_INFO"
	.sectionflags	@""
	.align	4


	//----- nvinfo : EIATTR_CUDA_API_VERSION
	.align		4
        /*0000*/ 	.byte	0x04, 0x37
        /*0002*/ 	.short	(.L_268 - .L_267)
.L_267:
        /*0004*/ 	.word	0x00000082


	//----- nvinfo : EIATTR_KPARAM_INFO
	.align		4
.L_268:
        /*0008*/ 	.byte	0x04, 0x17
        /*000a*/ 	.short	(.L_270 - .L_269)
.L_269:
        /*000c*/ 	.word	0x00000000
        /*0010*/ 	.short	0x0000
        /*0012*/ 	.short	0x0070
        /*0014*/ 	.byte	0x00, 0xf0, 0x01, 0x24


	//----- nvinfo : EIATTR_SPARSE_MMA_MASK
	.align		4
.L_270:
        /*0018*/ 	.byte	0x03, 0x50
        /*001a*/ 	.short	0x0000


	//----- nvinfo : EIATTR_MAXREG_COUNT
	.align		4
        /*001c*/ 	.byte	0x03, 0x1b
        /*001e*/ 	.short	0x00a8


	//----- nvinfo : EIATTR_NUM_BARRIERS
	.align		4
        /*0020*/ 	.byte	0x02, 0x4c
        /*0022*/ 	.byte	0x02
	.zero		1


	//----- nvinfo : EIATTR_EXTERNS
	.align		4
        /*0024*/ 	.byte	0x04, 0x0f
        /*0026*/ 	.short	(.L_272 - .L_271)


	//   ....[0]....
	.align		4
.L_271:
        /*0028*/ 	.word	index@(__assertfail)


	//----- nvinfo : EIATTR_MERCURY_ISA_VERSION
	.align		4
.L_272:
        /*002c*/ 	.byte	0x03, 0x5f
        /*002e*/ 	.short	0x0101


	//----- nvinfo : EIATTR_INT_WARP_WIDE_INSTR_OFFSETS
	.align		4
        /*0030*/ 	.byte	0x04, 0x31
        /*0032*/ 	.short	(.L_274 - .L_273)


	//   ....[0]....
.L_273:
        /*0034*/ 	.word	0x000009e0


	//   ....[1]....
        /*0038*/ 	.word	0x000009f0


	//   ....[2]....
        /*003c*/ 	.word	0x00000aa0


	//----- nvinfo : EIATTR_COOP_GROUP_MASK_REGIDS
	.align		4
.L_274:
        /*0040*/ 	.byte	0x04, 0x29
        /*0042*/ 	.short	(.L_276 - .L_275)


	//   ....[0]....
.L_275:
        /*0044*/ 	.word	0xffffffff


	//   ....[1]....
        /*0048*/ 	.word	0xffffffff


	//   ....[2]....
        /*004c*/ 	.word	0xffffffff


	//   ....[3]....
        /*0050*/ 	.word	0xffffffff


	//   ....[4]....
        /*0054*/ 	.word	0xffffffff


	//----- nvinfo : EIATTR_COOP_GROUP_INSTR_OFFSETS
	.align		4
.L_276:
        /*0058*/ 	.byte	0x04, 0x28
        /*005a*/ 	.short	(.L_278 - .L_277)


	//   ....[0]....
.L_277:
        /*005c*/ 	.word	0x00000070


	//   ....[1]....
        /*0060*/ 	.word	0x00000080


	//   ....[2]....
        /*0064*/ 	.word	0x00000460


	//   ....[3]....
        /*0068*/ 	.word	0x000006c0


	//   ....[4]....
        /*006c*/ 	.word	0x00000870


	//----- nvinfo : EIATTR_REG_RECONFIG
	.align		4
.L_278:
        /*0070*/ 	.byte	0x01, 0x54
	.zero		2


	//----- nvinfo : EIATTR_SYSCALL_OFFSETS
	.align		4
        /*0074*/ 	.byte	0x04, 0x46
        /*0076*/ 	.short	(.L_280 - .L_279)


	//   ....[0]....
.L_279:
        /*0078*/ 	.word	0x00003430


	//   ....[1]....
        /*007c*/ 	.word	0x00003520


	//   ....[2]....
        /*0080*/ 	.word	0x00007ce0


	//----- nvinfo : EIATTR_MBARRIER_INSTR_OFFSETS
	.align		4
.L_280:
        /*0084*/ 	.byte	0x04, 0x39
        /*0086*/ 	.short	(.L_282 - .L_281)


	//   ....[0]....
.L_281:
        /*0088*/ 	.word	0x00000580
        /*008c*/ 	.word	0x000000ff
        /*0090*/ 	.word	0x00000000
        /*0094*/ 	.short	0x0100
        /*0096*/ 	.byte	0x08
	.zero		1


	//   ....[1]....
        /*0098*/ 	.word	0x00000590
        /*009c*/ 	.word	0x000000ff
        /*00a0*/ 	.word	0x00000048
        /*00a4*/ 	.short	0x0100
        /*00a6*/ 	.byte	0x08
	.zero		1


	//   ....[2]....
        /*00a8*/ 	.word	0x000005a0
        /*00ac*/ 	.word	0x000000ff
        /*00b0*/ 	.word	0x00000008
        /*00b4*/ 	.short	0x0100
        /*00b6*/ 	.byte	0x08
	.zero		1


	//   ....[3]....
        /*00b8*/ 	.word	0x000005b0
        /*00bc*/ 	.word	0x000000ff
        /*00c0*/ 	.word	0x00000050
        /*00c4*/ 	.short	0x0100
        /*00c6*/ 	.byte	0x08
	.zero		1


	//   ....[4]....
        /*00c8*/ 	.word	0x000005c0
        /*00cc*/ 	.word	0x000000ff
        /*00d0*/ 	.word	0x00000010
        /*00d4*/ 	.short	0x0100
        /*00d6*/ 	.byte	0x08
	.zero		1


	//   ....[5]....
        /*00d8*/ 	.word	0x000005d0
        /*00dc*/ 	.word	0x000000ff
        /*00e0*/ 	.word	0x00000058
        /*00e4*/ 	.short	0x0100
        /*00e6*/ 	.byte	0x08
	.zero		1


	//   ....[6]....
        /*00e8*/ 	.word	0x000005e0
        /*00ec*/ 	.word	0x000000ff
        /*00f0*/ 	.word	0x00000018
        /*00f4*/ 	.short	0x0100
        /*00f6*/ 	.byte	0x08
	.zero		1


	//   ....[7]....
        /*00f8*/ 	.word	0x000005f0
        /*00fc*/ 	.word	0x000000ff
        /*0100*/ 	.word	0x00000060
        /*0104*/ 	.short	0x0100
        /*0106*/ 	.byte	0x08
	.zero		1


	//   ....[8]....
        /*0108*/ 	.word	0x00000600
        /*010c*/ 	.word	0x000000ff
        /*0110*/ 	.word	0x00000020
        /*0114*/ 	.short	0x0100
        /*0116*/ 	.byte	0x08
	.zero		1


	//   ....[9]....
        /*0118*/ 	.word	0x00000610
        /*011c*/ 	.word	0x000000ff
        /*0120*/ 	.word	0x00000068
        /*0124*/ 	.short	0x0100
        /*0126*/ 	.byte	0x08
	.zero		1


	//   ....[10]....
        /*0128*/ 	.word	0x00000620
        /*012c*/ 	.word	0x000000ff
        /*0130*/ 	.word	0x00000028
        /*0134*/ 	.short	0x0100
        /*0136*/ 	.byte	0x08
	.zero		1


	//   ....[11]....
        /*0138*/ 	.word	0x00000630
        /*013c*/ 	.word	0x000000ff
        /*0140*/ 	.word	0x00000070
        /*0144*/ 	.short	0x0100
        /*0146*/ 	.byte	0x08
	.zero		1


	//   ....[12]....
        /*0148*/ 	.word	0x00000640
        /*014c*/ 	.word	0x000000ff
        /*0150*/ 	.word	0x00000030
        /*0154*/ 	.short	0x0100
        /*0156*/ 	.byte	0x08
	.zero		1


	//   ....[13]....
        /*0158*/ 	.word	0x00000650
        /*015c*/ 	.word	0x000000ff
        /*0160*/ 	.word	0x00000078
        /*0164*/ 	.short	0x0100
        /*0166*/ 	.byte	0x08
	.zero		1


	//   ....[14]....
        /*0168*/ 	.word	0x00000660
        /*016c*/ 	.word	0x000000ff
        /*0170*/ 	.word	0x00000038
        /*0174*/ 	.short	0x0100
        /*0176*/ 	.byte	0x08
	.zero		1


	//   ....[15]....
        /*0178*/ 	.word	0x00000670
        /*017c*/ 	.word	0x000000ff
        /*0180*/ 	.word	0x00000080
        /*0184*/ 	.short	0x0100
        /*0186*/ 	.byte	0x08
	.zero		1


	//   ....[16]....
        /*0188*/ 	.word	0x00000680
        /*018c*/ 	.word	0x000000ff
        /*0190*/ 	.word	0x00000040
        /*0194*/ 	.short	0x0100
        /*0196*/ 	.byte	0x08
	.zero		1


	//   ....[17]....
        /*0198*/ 	.word	0x00000690
        /*019c*/ 	.word	0x000000ff
        /*01a0*/ 	.word	0x00000088
        /*01a4*/ 	.short	0x0100
        /*01a6*/ 	.byte	0x08
	.zero		1


	//   ....[18]....
        /*01a8*/ 	.word	0x000007e0
        /*01ac*/ 	.word	0x000000ff
        /*01b0*/ 	.word	0x00000090
        /*01b4*/ 	.short	0x0100
        /*01b6*/ 	.byte	0x08
	.zero		1


	//   ....[19]....
        /*01b8*/ 	.word	0x000007f0
        /*01bc*/ 	.word	0x000000ff
        /*01c0*/ 	.word	0x000000b0
        /*01c4*/ 	.short	0x0100
        /*01c6*/ 	.byte	0x08
	.zero		1


	//   ....[20]....
        /*01c8*/ 	.word	0x00000800
        /*01cc*/ 	.word	0x000000ff
        /*01d0*/ 	.word	0x00000098
        /*01d4*/ 	.short	0x0100
        /*01d6*/ 	.byte	0x08
	.zero		1


	//   ....[21]....
        /*01d8*/ 	.word	0x00000810
        /*01dc*/ 	.word	0x000000ff
        /*01e0*/ 	.word	0x000000b8
        /*01e4*/ 	.short	0x0100
        /*01e6*/ 	.byte	0x08
	.zero		1


	//   ....[22]....
        /*01e8*/ 	.word	0x00000820
        /*01ec*/ 	.word	0x000000ff
        /*01f0*/ 	.word	0x000000a0
        /*01f4*/ 	.short	0x0100
        /*01f6*/ 	.byte	0x08
	.zero		1


	//   ....[23]....
        /*01f8*/ 	.word	0x00000830
        /*01fc*/ 	.word	0x000000ff
        /*0200*/ 	.word	0x000000c0
        /*0204*/ 	.short	0x0100
        /*0206*/ 	.byte	0x08
	.zero		1


	//   ....[24]....
        /*0208*/ 	.word	0x00000840
        /*020c*/ 	.word	0x000000ff
        /*0210*/ 	.word	0x000000a8
        /*0214*/ 	.short	0x0100
        /*0216*/ 	.byte	0x08
	.zero		1


	//   ....[25]....
        /*0218*/ 	.word	0x00000850
        /*021c*/ 	.word	0x000000ff
        /*0220*/ 	.word	0x000000c8
        /*0224*/ 	.short	0x0100
        /*0226*/ 	.byte	0x08
	.zero		1


	//   ....[26]....
        /*0228*/ 	.word	0x00000b10
        /*022c*/ 	.word	0x000000ff
        /*0230*/ 	.word	0x000000d0
        /*0234*/ 	.short	0x0100
        /*0236*/ 	.byte	0x08
	.zero		1


	//   ....[27]....
        /*0238*/ 	.word	0x00000b60
        /*023c*/ 	.word	0x000000ff
        /*0240*/ 	.word	0x000000d8
        /*0244*/ 	.short	0x0100
        /*0246*/ 	.byte	0x08
	.zero		1


	//   ....[28]....
        /*0248*/ 	.word	0x00001860
        /*024c*/ 	.word	0x000000ff
        /*0250*/ 	.word	0x00000000
        /*0254*/ 	.short	0x010a
        /*0256*/ 	.byte	0x04
	.zero		1


	//   ....[29]....
        /*0258*/ 	.word	0x000018a0
        /*025c*/ 	.word	0x000000ff
        /*0260*/ 	.word	0x00000000
        /*0264*/ 	.short	0x010a
        /*0266*/ 	.byte	0x04
	.zero		1


	//   ....[30]....
        /*0268*/ 	.word	0x000019a0
        /*026c*/ 	.word	0x000000ff
        /*0270*/ 	.word	0x00000000
        /*0274*/ 	.short	0x010a
        /*0276*/ 	.byte	0x04
	.zero		1


	//   ....[31]....
        /*0278*/ 	.word	0x00002000
        /*027c*/ 	.word	0x000000ff
        /*0280*/ 	.word	0x00000000
        /*0284*/ 	.short	0x010a
        /*0286*/ 	.byte	0x06
	.zero		1


	//   ....[32]....
        /*0288*/ 	.word	0x000024c0
        /*028c*/ 	.word	0x000000ff
        /*0290*/ 	.word	0x00000000
        /*0294*/ 	.short	0x010a
        /*0296*/ 	.byte	0x0b
	.zero		1


	//   ....[33]....
        /*0298*/ 	.word	0x000028d0
        /*029c*/ 	.word	0x000000ff
        /*02a0*/ 	.word	0x00000000
        /*02a4*/ 	.short	0x0101
        /*02a6*/ 	.byte	0x06
	.zero		1


	//   ....[34]....
        /*02a8*/ 	.word	0x00002960
        /*02ac*/ 	.word	0x000000ff
        /*02b0*/ 	.word	0x00000000
        /*02b4*/ 	.short	0x010a
        /*02b6*/ 	.byte	0x0b
	.zero		1


	//   ....[35]....
        /*02b8*/ 	.word	0x00003130
        /*02bc*/ 	.word	0x000000ff
        /*02c0*/ 	.word	0x00000000
        /*02c4*/ 	.short	0x0101
        /*02c6*/ 	.byte	0x04
	.zero		1


	//   ....[36]....
        /*02c8*/ 	.word	0x00003200
        /*02cc*/ 	.word	0x000000ff
        /*02d0*/ 	.word	0x00000000
        /*02d4*/ 	.short	0x0101
        /*02d6*/ 	.byte	0x06
	.zero		1


	//   ....[37]....
        /*02d8*/ 	.word	0x00003a30
        /*02dc*/ 	.word	0x000000ff
        /*02e0*/ 	.word	0x00000090
        /*02e4*/ 	.short	0x010a
        /*02e6*/ 	.byte	0x33
	.zero		1


	//   ....[38]....
        /*02e8*/ 	.word	0x000040d0
        /*02ec*/ 	.word	0x000000ff
        /*02f0*/ 	.word	0x00000000
        /*02f4*/ 	.short	0x0101
        /*02f6*/ 	.byte	0x04
	.zero		1


	//   ....[39]....
        /*02f8*/ 	.word	0x000041b0
        /*02fc*/ 	.word	0x0000000e
        /*0300*/ 	.word	0x00000090
        /*0304*/ 	.short	0x010a
        /*0306*/ 	.byte	0x3f
	.zero		1


	//   ....[40]....
        /*0308*/ 	.word	0x000047f0
        /*030c*/ 	.word	0x000000ff
        /*0310*/ 	.word	0x00000000
        /*0314*/ 	.short	0x0101
        /*0316*/ 	.byte	0x04
	.zero		1


	//   ....[41]....
        /*0318*/ 	.word	0x000048e0
        /*031c*/ 	.word	0x0000000c
        /*0320*/ 	.word	0x00000090
        /*0324*/ 	.short	0x010a
        /*0326*/ 	.byte	0x3f
	.zero		1


	//   ....[42]....
        /*0328*/ 	.word	0x00004f60
        /*032c*/ 	.word	0x000000ff
        /*0330*/ 	.word	0x00000000
        /*0334*/ 	.short	0x0101
        /*0336*/ 	.byte	0x04
	.zero		1


	//   ....[43]....
        /*0338*/ 	.word	0x00005040
        /*033c*/ 	.word	0x0000000f
        /*0340*/ 	.word	0x00000090
        /*0344*/ 	.short	0x010a
        /*0346*/ 	.byte	0x3f
	.zero		1


	//   ....[44]....
        /*0348*/ 	.word	0x00005670
        /*034c*/ 	.word	0x000000ff
        /*0350*/ 	.word	0x00000000
        /*0354*/ 	.short	0x0101
        /*0356*/ 	.byte	0x04
	.zero		1


	//   ....[45]....
        /*0358*/ 	.word	0x00005f50
        /*035c*/ 	.word	0x000000ff
        /*0360*/ 	.word	0x00000000
        /*0364*/ 	.short	0x0101
        /*0366*/ 	.byte	0x04
	.zero		1


	//   ....[46]....
        /*0368*/ 	.word	0x00006630
        /*036c*/ 	.word	0x000000ff
        /*0370*/ 	.word	0x000000d8
        /*0374*/ 	.short	0x010a
        /*0376*/ 	.byte	0x04
	.zero		1


	//   ....[47]....
        /*0378*/ 	.word	0x00006a30
        /*037c*/ 	.word	0x000000ff
        /*0380*/ 	.word	0x000000b0
        /*0384*/ 	.short	0x010a
        /*0386*/ 	.byte	0x0d
	.zero		1


	//   ....[48]....
        /*0388*/ 	.word	0x00006b80
        /*038c*/ 	.word	0x000000ff
        /*0390*/ 	.word	0x00000090
        /*0394*/ 	.short	0x010b
        /*0396*/ 	.byte	0x0d
	.zero		1


	//   ....[49]....
        /*0398*/ 	.word	0x00006be0
        /*039c*/ 	.word	0x000000ff
        /*03a0*/ 	.word	0x00000000
        /*03a4*/ 	.short	0x0101
        /*03a6*/ 	.byte	0x08
	.zero		1


	//   ....[50]....
        /*03a8*/ 	.word	0x00006c10
        /*03ac*/ 	.word	0x000000ff
        /*03b0*/ 	.word	0x000000b8
        /*03b4*/ 	.short	0x010a
        /*03b6*/ 	.byte	0x0d
	.zero		1


	//   ....[51]....
        /*03b8*/ 	.word	0x00006d80
        /*03bc*/ 	.word	0x000000ff
        /*03c0*/ 	.word	0x00000098
        /*03c4*/ 	.short	0x010b
        /*03c6*/ 	.byte	0x0d
	.zero		1


	//   ....[52]....
        /*03c8*/ 	.word	0x00006de0
        /*03cc*/ 	.word	0x000000ff
        /*03d0*/ 	.word	0x00000000
        /*03d4*/ 	.short	0x0101
        /*03d6*/ 	.byte	0x08
	.zero		1


	//   ....[53]....
        /*03d8*/ 	.word	0x00006e10
        /*03dc*/ 	.word	0x000000ff
        /*03e0*/ 	.word	0x000000c0
        /*03e4*/ 	.short	0x010a
        /*03e6*/ 	.byte	0x0d
	.zero		1


	//   ....[54]....
        /*03e8*/ 	.word	0x00006f80
        /*03ec*/ 	.word	0x000000ff
        /*03f0*/ 	.word	0x000000a0
        /*03f4*/ 	.short	0x010b
        /*03f6*/ 	.byte	0x0d
	.zero		1


	//   ....[55]....
        /*03f8*/ 	.word	0x00006fe0
        /*03fc*/ 	.word	0x000000ff
        /*0400*/ 	.word	0x00000000
        /*0404*/ 	.short	0x0101
        /*0406*/ 	.byte	0x08
	.zero		1


	//   ....[56]....
        /*0408*/ 	.word	0x00007010
        /*040c*/ 	.word	0x000000ff
        /*0410*/ 	.word	0x000000c8
        /*0414*/ 	.short	0x010a
        /*0416*/ 	.byte	0x0d
	.zero		1


	//   ....[57]....
        /*0418*/ 	.word	0x00007180
        /*041c*/ 	.word	0x000000ff
        /*0420*/ 	.word	0x000000a8
        /*0424*/ 	.short	0x010b
        /*0426*/ 	.byte	0x0d
	.zero		1


	//   ....[58]....
        /*0428*/ 	.word	0x00007270
        /*042c*/ 	.word	0x000000ff
        /*0430*/ 	.word	0x00000000
        /*0434*/ 	.short	0x0101
        /*0436*/ 	.byte	0x08
	.zero		1


	//   ....[59]....
        /*0438*/ 	.word	0x000078a0
        /*043c*/ 	.word	0x00000005
        /*0440*/ 	.word	0x000000b0
        /*0444*/ 	.short	0x010a
        /*0446*/ 	.byte	0x3f
	.zero		1


	//   ....[60]....
        /*0448*/ 	.word	0x000078e0
        /*044c*/ 	.word	0x00000005
        /*0450*/ 	.word	0x000000b8
        /*0454*/ 	.short	0x010a
        /*0456*/ 	.byte	0x3f
	.zero		1


	//   ....[61]....
        /*0458*/ 	.word	0x00007920
        /*045c*/ 	.word	0x00000005
        /*0460*/ 	.word	0x000000c0
        /*0464*/ 	.short	0x010a
        /*0466*/ 	.byte	0x3f
	.zero		1


	//   ....[62]....
        /*0468*/ 	.word	0x00007970
        /*046c*/ 	.word	0x00000005
        /*0470*/ 	.word	0x000000c8
        /*0474*/ 	.short	0x010a
        /*0476*/ 	.byte	0x3f
	.zero		1


	//   ....[63]....
        /*0478*/ 	.word	0x00007df0
        /*047c*/ 	.word	0x00000008
        /*0480*/ 	.word	0x00000048
        /*0484*/ 	.short	0x010a
        /*0486*/ 	.byte	0x3f
	.zero		1


	//   ....[64]....
        /*0488*/ 	.word	0x000084d0
        /*048c*/ 	.word	0x0000001f
        /*0490*/ 	.word	0x000000d8
        /*0494*/ 	.short	0x0101
        /*0496*/ 	.byte	0x3f
	.zero		1


	//   ....[65]....
        /*0498*/ 	.word	0x00008bd0
        /*049c*/ 	.word	0x00000007
        /*04a0*/ 	.word	0x00000000
        /*04a4*/ 	.short	0x010a
        /*04a6*/ 	.byte	0x3f
	.zero		1


	//   ....[66]....
        /*04a8*/ 	.word	0x00008c50
        /*04ac*/ 	.word	0x00000009
        /*04b0*/ 	.word	0x00000000
        /*04b4*/ 	.short	0x010a
        /*04b6*/ 	.byte	0x3f
	.zero		1


	//   ....[67]....
        /*04b8*/ 	.word	0x00008ce0
        /*04bc*/ 	.word	0x00000006
        /*04c0*/ 	.word	0x00000000
        /*04c4*/ 	.short	0x010a
        /*04c6*/ 	.byte	0x3f
	.zero		1


	//   ....[68]....
        /*04c8*/ 	.word	0x00008d70
        /*04cc*/ 	.word	0x00000009
        /*04d0*/ 	.word	0x00000000
        /*04d4*/ 	.short	0x010a
        /*04d6*/ 	.byte	0x3f
	.zero		1


	//   ....[69]....
        /*04d8*/ 	.word	0x00008e00
        /*04dc*/ 	.word	0x00000006
        /*04e0*/ 	.word	0x00000000
        /*04e4*/ 	.short	0x010a
        /*04e6*/ 	.byte	0x3f
	.zero		1


	//   ....[70]....
        /*04e8*/ 	.word	0x00008e90
        /*04ec*/ 	.word	0x00000009
        /*04f0*/ 	.word	0x00000000
        /*04f4*/ 	.short	0x010a
        /*04f6*/ 	.byte	0x3f
	.zero		1


	//   ....[71]....
        /*04f8*/ 	.word	0x00008f20
        /*04fc*/ 	.word	0x00000006
        /*0500*/ 	.word	0x00000000
        /*0504*/ 	.short	0x010a
        /*0506*/ 	.byte	0x3f
	.zero		1


	//   ....[72]....
        /*0508*/ 	.word	0x00008fb0
        /*050c*/ 	.word	0x00000009
        /*0510*/ 	.word	0x00000000
        /*0514*/ 	.short	0x010a
        /*0516*/ 	.byte	0x3f
	.zero		1


	//   ....[73]....
        /*0518*/ 	.word	0x00009040
        /*051c*/ 	.word	0x00000003
        /*0520*/ 	.word	0x00000000
        /*0524*/ 	.short	0x010a
        /*0526*/ 	.byte	0x3f
	.zero		1


	//   ....[74]....
        /*0528*/ 	.word	0x000090b0
        /*052c*/ 	.word	0x00000005
        /*0530*/ 	.word	0x00000000
        /*0534*/ 	.short	0x010a
        /*0536*/ 	.byte	0x3f
	.zero		1


	//   ....[75]....
        /*0538*/ 	.word	0x00009110
        /*053c*/ 	.word	0x00000005
        /*0540*/ 	.word	0x00000000
        /*0544*/ 	.short	0x010a
        /*0546*/ 	.byte	0x3f
	.zero		1


	//   ....[76]....
        /*0548*/ 	.word	0x00009170
        /*054c*/ 	.word	0x00000005
        /*0550*/ 	.word	0x00000000
        /*0554*/ 	.short	0x010a
        /*0556*/ 	.byte	0x3f
	.zero		1


	//   ....[77]....
        /*0558*/ 	.word	0x000091d0
        /*055c*/ 	.word	0x00000005
        /*0560*/ 	.word	0x00000090
        /*0564*/ 	.short	0x010a
        /*0566*/ 	.byte	0x3f
	.zero		1


	//   ....[78]....
        /*0568*/ 	.word	0x00009220
        /*056c*/ 	.word	0x0000000e
        /*0570*/ 	.word	0x00000090
        /*0574*/ 	.short	0x010a
        /*0576*/ 	.byte	0x3f
	.zero		1


	//   ....[79]....
        /*0578*/ 	.word	0x00009270
        /*057c*/ 	.word	0x0000000c
        /*0580*/ 	.word	0x00000090
        /*0584*/ 	.short	0x010a
        /*0586*/ 	.byte	0x3f
	.zero		1


	//   ....[80]....
        /*0588*/ 	.word	0x000092c0
        /*058c*/ 	.word	0x0000000f
        /*0590*/ 	.word	0x00000090
        /*0594*/ 	.short	0x010a
        /*0596*/ 	.byte	0x3f
	.zero		1


	//   ....[81]....
        /*0598*/ 	.word	0x00009320
        /*059c*/ 	.word	0x00000003
        /*05a0*/ 	.word	0x000000d8
        /*05a4*/ 	.short	0x010a
        /*05a6*/ 	.byte	0x3f
	.zero		1


	//   ....[82]....
        /*05a8*/ 	.word	0x00009380
        /*05ac*/ 	.word	0x00000005
        /*05b0*/ 	.word	0x000000b0
        /*05b4*/ 	.short	0x010a
        /*05b6*/ 	.byte	0x3f
	.zero		1


	//   ....[83]....
        /*05b8*/ 	.word	0x000093e0
        /*05bc*/ 	.word	0x00000005
        /*05c0*/ 	.word	0x000000b8
        /*05c4*/ 	.short	0x010a
        /*05c6*/ 	.byte	0x3f
	.zero		1


	//   ....[84]....
        /*05c8*/ 	.word	0x00009440
        /*05cc*/ 	.word	0x00000005
        /*05d0*/ 	.word	0x000000c0
        /*05d4*/ 	.short	0x010a
        /*05d6*/ 	.byte	0x3f
	.zero		1


	//   ....[85]....
        /*05d8*/ 	.word	0x000094a0
        /*05dc*/ 	.word	0x00000005
        /*05e0*/ 	.word	0x000000c8
        /*05e4*/ 	.short	0x010a
        /*05e6*/ 	.byte	0x3f
	.zero		1


	//   ....[86]....
        /*05e8*/ 	.word	0x000094f0
        /*05ec*/ 	.word	0x00000005
        /*05f0*/ 	.word	0x000000b0
        /*05f4*/ 	.short	0x010a
        /*05f6*/ 	.byte	0x3f
	.zero		1


	//   ....[87]....
        /*05f8*/ 	.word	0x00009540
        /*05fc*/ 	.word	0x00000005
        /*0600*/ 	.word	0x000000b8
        /*0604*/ 	.short	0x010a
        /*0606*/ 	.byte	0x3f
	.zero		1


	//   ....[88]....
        /*0608*/ 	.word	0x00009590
        /*060c*/ 	.word	0x00000005
        /*0610*/ 	.word	0x000000c0
        /*0614*/ 	.short	0x010a
        /*0616*/ 	.byte	0x3f
	.zero		1


	//   ....[89]....
        /*0618*/ 	.word	0x000095e0
        /*061c*/ 	.word	0x00000008
        /*0620*/ 	.word	0x00000048
        /*0624*/ 	.short	0x010a
        /*0626*/ 	.byte	0x3f
	.zero		1


	//   ....[90]....
        /*0628*/ 	.word	0x000097b0
        /*062c*/ 	.word	0x00000007
        /*0630*/ 	.word	0x00000000
        /*0634*/ 	.short	0x010a
        /*0636*/ 	.byte	0x3f
	.zero		1


	//   ....[91]....
        /*0638*/ 	.word	0x00009800
        /*063c*/ 	.word	0x00000009
        /*0640*/ 	.word	0x00000000
        /*0644*/ 	.short	0x010a
        /*0646*/ 	.byte	0x3f
	.zero		1


	//   ....[92]....
        /*0648*/ 	.word	0x00009850
        /*064c*/ 	.word	0x00000006
        /*0650*/ 	.word	0x00000000
        /*0654*/ 	.short	0x010a
        /*0656*/ 	.byte	0x3f
	.zero		1


	//   ....[93]....
        /*0658*/ 	.word	0x000098a0
        /*065c*/ 	.word	0x00000009
        /*0660*/ 	.word	0x00000000
        /*0664*/ 	.short	0x010a
        /*0666*/ 	.byte	0x3f
	.zero		1


	//   ....[94]....
        /*0668*/ 	.word	0x000098f0
        /*066c*/ 	.word	0x00000006
        /*0670*/ 	.word	0x00000000
        /*0674*/ 	.short	0x010a
        /*0676*/ 	.byte	0x3f
	.zero		1


	//   ....[95]....
        /*0678*/ 	.word	0x00009940
        /*067c*/ 	.word	0x00000009
        /*0680*/ 	.word	0x00000000
        /*0684*/ 	.short	0x010a
        /*0686*/ 	.byte	0x3f
	.zero		1


	//   ....[96]....
        /*0688*/ 	.word	0x00009990
        /*068c*/ 	.word	0x00000006
        /*0690*/ 	.word	0x00000000
        /*0694*/ 	.short	0x010a
        /*0696*/ 	.byte	0x3f
	.zero		1


	//   ....[97]....
        /*0698*/ 	.word	0x000099e0
        /*069c*/ 	.word	0x00000009
        /*06a0*/ 	.word	0x00000000
        /*06a4*/ 	.short	0x010a
        /*06a6*/ 	.byte	0x3f
	.zero		1


	//----- nvinfo : EIATTR_NUM_MBARRIERS
	.align		4
.L_282:
        /*06a8*/ 	.byte	0x03, 0x38
        /*06aa*/ 	.short	0x001c


	//----- nvinfo : EIATTR_EXIT_INSTR_OFFSETS
	.align		4
        /*06ac*/ 	.byte	0x04, 0x1c
        /*06ae*/ 	.short	(.L_284 - .L_283)


	//   ....[0]....
.L_283:
        /*06b0*/ 	.word	0x00009090


	//----- nvinfo : EIATTR_MAX_THREADS
	.align		4
.L_284:
        /*06b4*/ 	.byte	0x04, 0x05
        /*06b6*/ 	.short	(.L_286 - .L_285)
.L_285:
        /*06b8*/ 	.word	0x00000180
        /*06bc*/ 	.word	0x00000001
        /*06c0*/ 	.word	0x00000001


	//----- nvinfo : EIATTR_CRS_STACK_SIZE
	.align		4
.L_286:
        /*06c4*/ 	.byte	0x04, 0x1e
        /*06c6*/ 	.short	(.L_288 - .L_287)
.L_287:
        /*06c8*/ 	.word	0x00000000


	//----- nvinfo : EIATTR_CBANK_PARAM_SIZE
	.align		4
.L_288:
        /*06cc*/ 	.byte	0x03, 0x19
        /*06ce*/ 	.short	0x0970


	//----- nvinfo : EIATTR_PARAM_CBANK
	.align		4
        /*06d0*/ 	.byte	0x04, 0x0a
        /*06d2*/ 	.short	(.L_290 - .L_289)
	.align		4
.L_289:
        /*06d4*/ 	.word	index@(.nv.constant0._ZN7cutlass13device_kernelINS_4gemm6kernel13GemmUniversalIN4cute5tupleIJiiiiEEENS1_10collective13CollectiveMmaINS1_49MainloopSm90TmaGmmaRmemAWarpSpecializedMixedInputILi9ENS5_IJNS4_1CILi1EEESB_SB_EEENS1_35KernelTmaWarpSpecializedCooperativeEEENS5_IJNSA_ILi128EEESF_NSA_ILi64EEEEEENS5_IJNS_15integer_subbyteILi4ELb1EEENS_10bfloat16_tEEEENS4_6LayoutINS5_IJNS5_IJNS5_IJNS5_IJNSA_ILi8EEENSA_ILi2EEEEEESB_EEEiEEENS5_IJNS5_IJNS5_IJSO_NSA_ILi4EEESO_EEESB_EEEiEEENS5_IJSB_iEEEEEENS5_IJNS5_IJNS5_IJNS5_IJNSA_ILi32EEESB_EEENSA_ILi0EEEEEENSA_ILi256EEEEEENS5_IJNS5_IJNS5_IJSS_SN_SO_EEES10_EEEiEEENS5_IJS10_iEEEEEEEESK_NS5_IJlSB_lEEENS4_8TiledMMAINS4_8MMA_AtomIJNS4_4SM904GMMA28MMA_64x128x16_F32BF16BF16_RSILNS1E_5MajorE0ELS1G_0ELNS1E_7ScaleInE1ELS1H_1EEEEEENSM_INS5_IJSO_SB_SB_EEENS5_IJSB_S10_S10_EEEEENS5_IJNS4_10UnderscoreES1N_S1N_EEEEENS4_13SM90_TMA_LOADENS4_14ComposedLayoutINS4_7SwizzleILi1ELi4ELi3EEENS4_18smem_ptr_flag_bitsILi4EEENSM_INS5_IJSN_SG_EEENS5_IJSG_SB_EEEEEEENS4_9Copy_AtomIJNS4_39AutoVectorizingCopyWithAssumedAlignmentILi128EEESJ_EEENS4_8identityES1Q_NS1R_INS1S_ILi3ELi4ELi3EEENS1U_ILi16EEES1Y_EEvS24_EENS_8epilogue10collective18CollectiveEpilogueINS29_22Sm90TmaWarpSpecializedILi4ELi2ELi16ELb1ELb0EEEJSH_NS5_IJSF_SY_EEENS_6half_tENS5_IJSB_llEEES2F_S2G_NS29_6fusion15FusionCallbacksIS2D_NS2H_17LinearCombinationIS2F_fS2F_fLNS_15FloatRoundStyleE2EEESH_S2E_JEEES1Q_NS1R_IS25_S26_NSM_INS5_IJSG_SN_EEENS5_IJSB_SG_EEEEEEENS4_17SM75_U16x8_LDSM_TENS4_14SM90_TMA_STOREES2Q_NS4_17SM90_U16x8_STSM_TENS20_IJNS4_17SM90_U32x4_STSM_NES2F_EEEvEEEvvEEEEvNT_6ParamsE)
        /*06d8*/ 	.short	0x0210
        /*06da*/ 	.short	0x0970


	//----- nvinfo : EIATTR_SW_WAR
	.align		4
.L_290:
        /*06dc*/ 	.byte	0x04, 0x36
        /*06de*/ 	.short	(.L_292 - .L_291)
.L_291:
        /*06e0*/ 	.word	0x00000008
.L_292:


//--------------------- .nv.info._ZN7cutlass13device_kernelINS_4gemm6kernel13GemmUniversalIN4cute5tupleIJiiiiEEENS1_10collective13CollectiveMmaINS1_49MainloopSm90TmaGmmaRmemAWarpSpecializedMixedInputILi9ENS5_IJNS4_1CILi1EEESB_SB_EEENS1_35KernelTmaWarpSpecializedCooperativeEEENS5_IJNSA_ILi128EEESF_NSA_ILi64EEEEEENS5_IJNS_15integer_subbyteILi4ELb1EEEEEENS5_IJlSB_lEEENS_10bfloat16_tESL_NS4_8TiledMMAINS4_8MMA_AtomIJNS4_4SM904GMMA28MMA_64x128x16_F32BF16BF16_RSILNSQ_5MajorE0ELSS_0ELNSQ_7ScaleInE1ELST_1EEEEEENS4_6LayoutINS5_IJNSA_ILi2EEESB_SB_EEENS5_IJSB_NSA_ILi0EEESZ_EEEEENS5_IJNS4_10UnderscoreES12_S12_EEEEENS4_13SM90_TMA_LOADENS4_14ComposedLayoutINS4_7SwizzleILi1ELi4ELi3EEENS4_18smem_ptr_flag_bitsILi4EEENSW_INS5_IJNSA_ILi8EEESG_EEENS5_IJSG_SB_EEEEEEENS4_9Copy_AtomIJNS4_39AutoVectorizingCopyWithAssumedAlignmentILi128EEESJ_EEENS4_8identityES15_NS16_INS17_ILi3ELi4ELi3EEENS19_ILi16EEES1E_EEvS1K_EENS_8epilogue10collective18CollectiveEpilogueINS1P_22Sm90TmaWarpSpecializedILi4ELi2ELi16ELb1ELb0EEEJSH_NS5_IJSF_NSA_ILi32EEEEEENS_6half_tENS5_IJSB_llEEES1W_S1X_NS1P_6fusion15FusionCallbacksIS1T_NS1Y_17LinearCombinationIS1W_fS1W_fLNS_15FloatRoundStyleE2EEESH_S1V_JEEES15_NS16_IS1L_S1M_NSW_INS5_IJSG_S1B_EEENS5_IJSB_SG_EEEEEEENS4_17SM75_U16x8_LDSM_TENS4_14SM90_TMA_STOREES27_NS4_17SM90_U16x8_STSM_TENS1G_IJNS4_17SM90_U32x4_STSM_NES1W_EEEvEEEvvEEEEvNT_6ParamsE --------------------------
	.section	.nv.info._ZN7cutlass13device_kernelINS_4gemm6kernel13GemmUniversalIN4cute5tupleIJiiiiEEENS1_10collective13CollectiveMmaINS1_49MainloopSm90TmaGmmaRmemAWarpSpecializedMixedInputILi9ENS5_IJNS4_1CILi1EEESB_SB_EEENS1_35KernelTmaWarpSpecializedCooperativeEEENS5_IJNSA_ILi128EEESF_NSA_ILi64EEEEEENS5_IJNS_15integer_subbyteILi4ELb1EEEEEENS5_IJlSB_lEEENS_10bfloat16_tESL_NS4_8TiledMMAINS4_8MMA_AtomIJNS4_4SM904GMMA28MMA_64x128x16_F32BF16BF16_RSILNSQ_5MajorE0ELSS_0ELNSQ_7ScaleInE1ELST_1EEEEEENS4_6LayoutINS5_IJNSA_ILi2EEESB_SB_EEENS5_IJSB_NSA_ILi0EEESZ_EEEEENS5_IJNS4_10UnderscoreES12_S12_EEEEENS4_13SM90_TMA_LOADENS4_14ComposedLayoutINS4_7SwizzleILi1ELi4ELi3EEENS4_18smem_ptr_flag_bitsILi4EEENSW_INS5_IJNSA_ILi8EEESG_EEENS5_IJSG_SB_EEEEEEENS4_9Copy_AtomIJNS4_39AutoVectorizingCopyWithAssumedAlignmentILi128EEESJ_EEENS4_8identityES15_NS16_INS17_ILi3ELi4ELi3EEENS19_ILi16EEES1E_EEvS1K_EENS_8epilogue10collective18CollectiveEpilogueINS1P_22Sm90TmaWarpSpecializedILi4ELi2ELi16ELb1ELb0EEEJSH_NS5_IJSF_NSA_ILi32EEEEEENS_6half_tENS5_IJSB_llEEES1W_S1X_NS1P_6fusion15FusionCallbacksIS1T_NS1Y_17LinearCombinationIS1W_fS1W_fLNS_15FloatRoundStyleE2EEESH_S1V_JEEES15_NS16_IS1L_S1M_NSW_INS5_IJSG_S1B_EEENS5_IJSB_SG_EEEEEEENS4_17SM75_U16x8_LDSM_TENS4_14SM90_TMA_STOREES27_NS4_17SM90_U16x8_STSM_TENS1G_IJNS4_17SM90_U32x4_STSM_NES1W_EEEvEEEvvEEEEvNT_6ParamsE,"",@"SHT_CUDA_INFO"
	.sectionflags	@""
	.align	4


	//----- nvinfo : EIATTR_CUDA_API_VERSION
	.align		4
        /*0000*/ 	.byte	0x04, 0x37
        /*0002*/ 	.short	(.L_294 - .L_293)
.L_293:
        /*0004*/ 	.word	0x00000082


	//----- nvinfo : EIATTR_KPARAM_INFO
	.align		4
.L_294:
        /*0008*/ 	.byte	0x04, 0x17
        /*000a*/ 	.short	(.L_296 - .L_295)
.L_295:
        /*000c*/ 	.word	0x00000000
        /*0010*/ 	.short	0x0000
        /*0012*/ 	.short	0x0070
        /*0014*/ 	.byte	0x00, 0xf0, 0x01, 0x24


	//----- nvinfo : EIATTR_SPARSE_MMA_MASK
	.align		4
.L_296:
        /*0018*/ 	.byte	0x03, 0x50
        /*001a*/ 	.short	0x0000


	//----- nvinfo : EIATTR_MAXREG_COUNT
	.align		4
        /*001c*/ 	.byte	0x03, 0x1b
        /*001e*/ 	.short	0x00a8


	//----- nvinfo : EIATTR_NUM_BARRIERS
	.align		4
        /*0020*/ 	.byte	0x02, 0x4c
        /*0022*/ 	.byte	0x02
	.zero		1


	//----- nvinfo : EIATTR_EXTERNS
	.align		4
        /*0024*/ 	.byte	0x04, 0x0f
        /*0026*/ 	.short	(.L_298 - .L_297)


	//   ....[0]....
	.align		4
.L_297:
        /*0028*/ 	.word	index@(__assertfail)


	//----- nvinfo : EIATTR_MERCURY_ISA_VERSION
	.align		4
.L_298:
        /*002c*/ 	.byte	0x03, 0x5f
        /*002e*/ 	.short	0x0101


	//----- nvinfo : EIATTR_INT_WARP_WIDE_INSTR_OFFSETS
	.align		4
        /*0030*/ 	.byte	0x04, 0x31
        /*0032*/ 	.short	(.L_300 - .L_299)


	//   ....[0]....
.L_299:
        /*0034*/ 	.word	0x000009c0


	//   ....[1]....
        /*0038*/ 	.word	0x000009d0


	//   ....[2]....
        /*003c*/ 	.word	0x00000a60


	//----- nvinfo : EIATTR_COOP_GROUP_MASK_REGIDS
	.align		4
.L_300:
        /*0040*/ 	.byte	0x04, 0x29
        /*0042*/ 	.short	(.L_302 - .L_301)


	//   ....[0]....
.L_301:
        /*0044*/ 	.word	0xffffffff


	//   ....[1]....
        /*0048*/ 	.word	0xffffffff


	//   ....[2]....
        /*004c*/ 	.word	0xffffffff


	//   ....[3]....
        /*0050*/ 	.word	0xffffffff


	//   ....[4]....
        /*0054*/ 	.word	0xffffffff


	//   ....[5]....
        /*0058*/ 	.word	0x0500000f


	//----- nvinfo : EIATTR_COOP_GROUP_INSTR_OFFSETS
	.align		4
.L_302:
        /*005c*/ 	.byte	0x04, 0x28
        /*005e*/ 	.short	(.L_304 - .L_303)


	//   ....[0]....
.L_303:
        /*0060*/ 	.word	0x00000070


	//   ....[1]....
        /*0064*/ 	.word	0x00000080


	//   ....[2]....
        /*0068*/ 	.word	0x00000430


	//   ....[3]....
        /*006c*/ 	.word	0x00000690


	//   ....[4]....
        /*0070*/ 	.word	0x00000840


	//   ....[5]....
        /*0074*/ 	.word	0x0000a7e0


	//----- nvinfo : EIATTR_REG_RECONFIG
	.align		4
.L_304:
        /*0078*/ 	.byte	0x01, 0x54
	.zero		2


	//----- nvinfo : EIATTR_SYSCALL_OFFSETS
	.align		4
        /*007c*/ 	.byte	0x04, 0x46
        /*007e*/ 	.short	(.L_306 - .L_305)


	//   ....[0]....
.L_305:
        /*0080*/ 	.word	0x00001760


	//   ....[1]....
        /*0084*/ 	.word	0x00001ab0


	//   ....[2]....
        /*0088*/ 	.word	0x00001cb0


	//   ....[3]....
        /*008c*/ 	.word	0x00002090


	//   ....[4]....
        /*0090*/ 	.word	0x000023c0


	//   ....[5]....
        /*0094*/ 	.word	0x00002960


	//   ....[6]....
        /*0098*/ 	.word	0x00002ba0


	//   ....[7]....
        /*009c*/ 	.word	0x00003150


	//   ....[8]....
        /*00a0*/ 	.word	0x000034a0


	//   ....[9]....
        /*00a4*/ 	.word	0x00003ad0


	//   ....[10]....
        /*00a8*/ 	.word	0x00003ce0


	//   ....[11]....
        /*00ac*/ 	.word	0x00004080


	//   ....[12]....
        /*00b0*/ 	.word	0x000043d0


	//   ....[13]....
        /*00b4*/ 	.word	0x00004a90


	//   ....[14]....
        /*00b8*/ 	.word	0x00004b80


	//   ....[15]....
        /*00bc*/ 	.word	0x00009560


	//   ....[16]....
        /*00c0*/ 	.word	0x00009690


	//----- nvinfo : EIATTR_MBARRIER_INSTR_OFFSETS
	.align		4
.L_306:
        /*00c4*/ 	.byte	0x04, 0x39
        /*00c6*/ 	.short	(.L_308 - .L_307)


	//   ....[0]....
.L_307:
        /*00c8*/ 	.word	0x00000550
        /*00cc*/ 	.word	0x000000ff
        /*00d0*/ 	.word	0x00000000
        /*00d4*/ 	.short	0x0100
        /*00d6*/ 	.byte	0x08
	.zero		1


	//   ....[1]....
        /*00d8*/ 	.word	0x00000560
        /*00dc*/ 	.word	0x000000ff
        /*00e0*/ 	.word	0x00000048
        /*00e4*/ 	.short	0x0100
        /*00e6*/ 	.byte	0x08
	.zero		1


	//   ....[2]....
        /*00e8*/ 	.word	0x00000570
        /*00ec*/ 	.word	0x000000ff
        /*00f0*/ 	.word	0x00000008
        /*00f4*/ 	.short	0x0100
        /*00f6*/ 	.byte	0x08
	.zero		1


	//   ....[3]....
        /*00f8*/ 	.word	0x00000580
        /*00fc*/ 	.word	0x000000ff
        /*0100*/ 	.word	0x00000050
        /*0104*/ 	.short	0x0100
        /*0106*/ 	.byte	0x08
	.zero		1


	//   ....[4]....
        /*0108*/ 	.word	0x00000590
        /*010c*/ 	.word	0x000000ff
        /*0110*/ 	.word	0x00000010
        /*0114*/ 	.short	0x0100
        /*0116*/ 	.byte	0x08
	.zero		1


	//   ....[5]....
        /*0118*/ 	.word	0x000005a0
        /*011c*/ 	.word	0x000000ff
        /*0120*/ 	.word	0x00000058
        /*0124*/ 	.short	0x0100
        /*0126*/ 	.byte	0x08
	.zero		1


	//   ....[6]....
        /*0128*/ 	.word	0x000005b0
        /*012c*/ 	.word	0x000000ff
        /*0130*/ 	.word	0x00000018
        /*0134*/ 	.short	0x0100
        /*0136*/ 	.byte	0x08
	.zero		1


	//   ....[7]....
        /*0138*/ 	.word	0x000005c0
        /*013c*/ 	.word	0x000000ff
        /*0140*/ 	.word	0x00000060
        /*0144*/ 	.short	0x0100
        /*0146*/ 	.byte	0x08
	.zero		1


	//   ....[8]....
        /*0148*/ 	.word	0x000005d0
        /*014c*/ 	.word	0x000000ff
        /*0150*/ 	.word	0x00000020
        /*0154*/ 	.short	0x0100
        /*0156*/ 	.byte	0x08
	.zero		1


	//   ....[9]....
        /*0158*/ 	.word	0x000005e0
        /*015c*/ 	.word	0x000000ff
        /*0160*/ 	.word	0x00000068
        /*0164*/ 	.short	0x0100
        /*0166*/ 	.byte	0x08
	.zero		1


	//   ....[10]....
        /*0168*/ 	.word	0x000005f0
        /*016c*/ 	.word	0x000000ff
        /*0170*/ 	.word	0x00000028
        /*0174*/ 	.short	0x0100
        /*0176*/ 	.byte	0x08
	.zero		1


	//   ....[11]....
        /*0178*/ 	.word	0x00000600
        /*017c*/ 	.word	0x000000ff
        /*0180*/ 	.word	0x00000070
        /*0184*/ 	.short	0x0100
        /*0186*/ 	.byte	0x08
	.zero		1


	//   ....[12]....
        /*0188*/ 	.word	0x00000610
        /*018c*/ 	.word	0x000000ff
        /*0190*/ 	.word	0x00000030
        /*0194*/ 	.short	0x0100
        /*0196*/ 	.byte	0x08
	.zero		1


	//   ....[13]....
        /*0198*/ 	.word	0x00000620
        /*019c*/ 	.word	0x000000ff
        /*01a0*/ 	.word	0x00000078
        /*01a4*/ 	.short	0x0100
        /*01a6*/ 	.byte	0x08
	.zero		1


	//   ....[14]....
        /*01a8*/ 	.word	0x00000630
        /*01ac*/ 	.word	0x000000ff
        /*01b0*/ 	.word	0x00000038
        /*01b4*/ 	.short	0x0100
        /*01b6*/ 	.byte	0x08
	.zero		1


	//   ....[15]....
        /*01b8*/ 	.word	0x00000640
        /*01bc*/ 	.word	0x000000ff
        /*01c0*/ 	.word	0x00000080
        /*01c4*/ 	.short	0x0100
        /*01c6*/ 	.byte	0x08
	.zero		1


	//   ....[16]....
        /*01c8*/ 	.word	0x00000650
        /*01cc*/ 	.word	0x000000ff
        /*01d0*/ 	.word	0x00000040
        /*01d4*/ 	.short	0x0100
        /*01d6*/ 	.byte	0x08
	.zero		1


	//   ....[17]....
        /*01d8*/ 	.word	0x00000660
        /*01dc*/ 	.word	0x000000ff
        /*01e0*/ 	.word	0x00000088
        /*01e4*/ 	.short	0x0100
        /*01e6*/ 	.byte	0x08
	.zero		1


	//   ....[18]....
        /*01e8*/ 	.word	0x000007b0
        /*01ec*/ 	.word	0x000000ff
        /*01f0*/ 	.word	0x00000090
        /*01f4*/ 	.short	0x0100
        /*01f6*/ 	.byte	0x08
	.zero		1


	//   ....[19]....
        /*01f8*/ 	.word	0x000007c0
        /*01fc*/ 	.word	0x000000ff
        /*0200*/ 	.word	0x000000b0
        /*0204*/ 	.short	0x0100
        /*0206*/ 	.byte	0x08
	.zero		1


	//   ....[20]....
        /*0208*/ 	.word	0x000007d0
        /*020c*/ 	.word	0x000000ff
        /*0210*/ 	.word	0x00000098
        /*0214*/ 	.short	0x0100
        /*0216*/ 	.byte	0x08
	.zero		1


	//   ....[21]....
        /*0218*/ 	.word	0x000007e0
        /*021c*/ 	.word	0x000000ff
        /*0220*/ 	.word	0x000000b8
        /*0224*/ 	.short	0x0100
        /*0226*/ 	.byte	0x08
	.zero		1


	//   ....[22]....
        /*0228*/ 	.word	0x000007f0
        /*022c*/ 	.word	0x000000ff
        /*0230*/ 	.word	0x000000a0
        /*0234*/ 	.short	0x0100
        /*0236*/ 	.byte	0x08
	.zero		1


	//   ....[23]....
        /*0238*/ 	.word	0x00000800
        /*023c*/ 	.word	0x000000ff
        /*0240*/ 	.word	0x000000c0
        /*0244*/ 	.short	0x0100
        /*0246*/ 	.byte	0x08
	.zero		1


	//   ....[24]....
        /*0248*/ 	.word	0x00000810
        /*024c*/ 	.word	0x000000ff
        /*0250*/ 	.word	0x000000a8
        /*0254*/ 	.short	0x0100
        /*0256*/ 	.byte	0x08
	.zero		1


	//   ....[25]....
        /*0258*/ 	.word	0x00000820
        /*025c*/ 	.word	0x000000ff
        /*0260*/ 	.word	0x000000c8
        /*0264*/ 	.short	0x0100
        /*0266*/ 	.byte	0x08
	.zero		1


	//   ....[26]....
        /*0268*/ 	.word	0x00000b00
        /*026c*/ 	.word	0x000000ff
        /*0270*/ 	.word	0x000000d0
        /*0274*/ 	.short	0x0100
        /*0276*/ 	.byte	0x08
	.zero		1


	//   ....[27]....
        /*0278*/ 	.word	0x00000b50
        /*027c*/ 	.word	0x000000ff
        /*0280*/ 	.word	0x000000d8
        /*0284*/ 	.short	0x0100
        /*0286*/ 	.byte	0x08
	.zero		1


	//   ....[28]....
        /*0288*/ 	.word	0x00001830
        /*028c*/ 	.word	0x00000003
        /*0290*/ 	.word	0x00000000
        /*0294*/ 	.short	0x010a
        /*0296*/ 	.byte	0x3f
	.zero		1


	//   ....[29]....
        /*0298*/ 	.word	0x00001870
        /*029c*/ 	.word	0x00000003
        /*02a0*/ 	.word	0x00000000
        /*02a4*/ 	.short	0x010a
        /*02a6*/ 	.byte	0x3f
	.zero		1


	//   ....[30]....
        /*02a8*/ 	.word	0x00001990
        /*02ac*/ 	.word	0x000000ff
        /*02b0*/ 	.word	0x00000000
        /*02b4*/ 	.short	0x010a
        /*02b6*/ 	.byte	0x04
	.zero		1


	//   ....[31]....
        /*02b8*/ 	.word	0x000027c0
        /*02bc*/ 	.word	0x000000ff
        /*02c0*/ 	.word	0x00000000
        /*02c4*/ 	.short	0x010a
        /*02c6*/ 	.byte	0x04
	.zero		1


	//   ....[32]....
        /*02c8*/ 	.word	0x00003010
        /*02cc*/ 	.word	0x00000000
        /*02d0*/ 	.word	0x00000000
        /*02d4*/ 	.short	0x010a
        /*02d6*/ 	.byte	0x3f
	.zero		1


	//   ....[33]....
        /*02d8*/ 	.word	0x00003850
        /*02dc*/ 	.word	0x000000ff
        /*02e0*/ 	.word	0x00000000
        /*02e4*/ 	.short	0x0101
        /*02e6*/ 	.byte	0x04
	.zero		1


	//   ....[34]....
        /*02e8*/ 	.word	0x00003980
        /*02ec*/ 	.word	0x00000000
        /*02f0*/ 	.word	0x00000000
        /*02f4*/ 	.short	0x010a
        /*02f6*/ 	.byte	0x3f
	.zero		1


	//   ....[35]....
        /*02f8*/ 	.word	0x00004780
        /*02fc*/ 	.word	0x000000ff
        /*0300*/ 	.word	0x00000000
        /*0304*/ 	.short	0x0101
        /*0306*/ 	.byte	0x04
	.zero		1


	//   ....[36]....
        /*0308*/ 	.word	0x00004870
        /*030c*/ 	.word	0x000000ff
        /*0310*/ 	.word	0x00000000
        /*0314*/ 	.short	0x0101
        /*0316*/ 	.byte	0x06
	.zero		1


	//   ....[37]....
        /*0318*/ 	.word	0x00005090
        /*031c*/ 	.word	0x000000ff
        /*0320*/ 	.word	0x00000090
        /*0324*/ 	.short	0x010a
        /*0326*/ 	.byte	0x34
	.zero		1


	//   ....[38]....
        /*0328*/ 	.word	0x00005900
        /*032c*/ 	.word	0x000000ff
        /*0330*/ 	.word	0x00000000
        /*0334*/ 	.short	0x0101
        /*0336*/ 	.byte	0x04
	.zero		1


	//   ....[39]....
        /*0338*/ 	.word	0x000059e0
        /*033c*/ 	.word	0x0000000f
        /*0340*/ 	.word	0x00000090
        /*0344*/ 	.short	0x010a
        /*0346*/ 	.byte	0x3f
	.zero		1


	//   ....[40]....
        /*0348*/ 	.word	0x00006020
        /*034c*/ 	.word	0x000000ff
        /*0350*/ 	.word	0x00000000
        /*0354*/ 	.short	0x0101
        /*0356*/ 	.byte	0x04
	.zero		1


	//   ....[41]....
        /*0358*/ 	.word	0x00006110
        /*035c*/ 	.word	0x0000000d
        /*0360*/ 	.word	0x00000090
        /*0364*/ 	.short	0x010a
        /*0366*/ 	.byte	0x3f
	.zero		1


	//   ....[42]....
        /*0368*/ 	.word	0x00006790
        /*036c*/ 	.word	0x000000ff
        /*0370*/ 	.word	0x00000000
        /*0374*/ 	.short	0x0101
        /*0376*/ 	.byte	0x04
	.zero		1


	//   ....[43]....
        /*0378*/ 	.word	0x00006870
        /*037c*/ 	.word	0x00000014
        /*0380*/ 	.word	0x00000090
        /*0384*/ 	.short	0x010a
        /*0386*/ 	.byte	0x3f
	.zero		1


	//   ....[44]....
        /*0388*/ 	.word	0x00006ea0
        /*038c*/ 	.word	0x000000ff
        /*0390*/ 	.word	0x00000000
        /*0394*/ 	.short	0x0101
        /*0396*/ 	.byte	0x04
	.zero		1


	//   ....[45]....
        /*0398*/ 	.word	0x000077c0
        /*039c*/ 	.word	0x000000ff
        /*03a0*/ 	.word	0x00000000
        /*03a4*/ 	.short	0x0101
        /*03a6*/ 	.byte	0x04
	.zero		1


	//   ....[46]....
        /*03a8*/ 	.word	0x00007ea0
        /*03ac*/ 	.word	0x000000ff
        /*03b0*/ 	.word	0x000000d8
        /*03b4*/ 	.short	0x010a
        /*03b6*/ 	.byte	0x04
	.zero		1


	//   ....[47]....
        /*03b8*/ 	.word	0x000082a0
        /*03bc*/ 	.word	0x000000ff
        /*03c0*/ 	.word	0x000000b0
        /*03c4*/ 	.short	0x010a
        /*03c6*/ 	.byte	0x0d
	.zero		1


	//   ....[48]....
        /*03c8*/ 	.word	0x000083f0
        /*03cc*/ 	.word	0x000000ff
        /*03d0*/ 	.word	0x00000090
        /*03d4*/ 	.short	0x010b
        /*03d6*/ 	.byte	0x0d
	.zero		1


	//   ....[49]....
        /*03d8*/ 	.word	0x00008450
        /*03dc*/ 	.word	0x000000ff
        /*03e0*/ 	.word	0x00000000
        /*03e4*/ 	.short	0x0101
        /*03e6*/ 	.byte	0x08
	.zero		1


	//   ....[50]....
        /*03e8*/ 	.word	0x00008480
        /*03ec*/ 	.word	0x000000ff
        /*03f0*/ 	.word	0x000000b8
        /*03f4*/ 	.short	0x010a
        /*03f6*/ 	.byte	0x0d
	.zero		1


	//   ....[51]....
        /*03f8*/ 	.word	0x000085f0
        /*03fc*/ 	.word	0x000000ff
        /*0400*/ 	.word	0x00000098
        /*0404*/ 	.short	0x010b
        /*0406*/ 	.byte	0x0d
	.zero		1


	//   ....[52]....
        /*0408*/ 	.word	0x00008650
        /*040c*/ 	.word	0x000000ff
        /*0410*/ 	.word	0x00000000
        /*0414*/ 	.short	0x0101
        /*0416*/ 	.byte	0x08
	.zero		1


	//   ....[53]....
        /*0418*/ 	.word	0x00008680
        /*041c*/ 	.word	0x000000ff
        /*0420*/ 	.word	0x000000c0
        /*0424*/ 	.short	0x010a
        /*0426*/ 	.byte	0x0d
	.zero		1


	//   ....[54]....
        /*0428*/ 	.word	0x000087f0
        /*042c*/ 	.word	0x000000ff
        /*0430*/ 	.word	0x000000a0
        /*0434*/ 	.short	0x010b
        /*0436*/ 	.byte	0x0d
	.zero		1


	//   ....[55]....
        /*0438*/ 	.word	0x00008850
        /*043c*/ 	.word	0x000000ff
        /*0440*/ 	.word	0x00000000
        /*0444*/ 	.short	0x0101
        /*0446*/ 	.byte	0x08
	.zero		1


	//   ....[56]....
        /*0448*/ 	.word	0x00008880
        /*044c*/ 	.word	0x000000ff
        /*0450*/ 	.word	0x000000c8
        /*0454*/ 	.short	0x010a
        /*0456*/ 	.byte	0x0d
	.zero		1


	//   ....[57]....
        /*0458*/ 	.word	0x000089f0
        /*045c*/ 	.word	0x000000ff
        /*0460*/ 	.word	0x000000a8
        /*0464*/ 	.short	0x010b
        /*0466*/ 	.byte	0x0d
	.zero		1


	//   ....[58]....
        /*0468*/ 	.word	0x00008ae0
        /*046c*/ 	.word	0x000000ff
        /*0470*/ 	.word	0x00000000
        /*0474*/ 	.short	0x0101
        /*0476*/ 	.byte	0x08
	.zero		1


	//   ....[59]....
        /*0478*/ 	.word	0x00009110
        /*047c*/ 	.word	0x00000005
        /*0480*/ 	.word	0x000000b0
        /*0484*/ 	.short	0x010a
        /*0486*/ 	.byte	0x3f
	.zero		1


	//   ....[60]....
        /*0488*/ 	.word	0x00009150
        /*048c*/ 	.word	0x00000005
        /*0490*/ 	.word	0x000000b8
        /*0494*/ 	.short	0x010a
        /*0496*/ 	.byte	0x3f
	.zero		1


	//   ....[61]....
        /*0498*/ 	.word	0x00009190
        /*049c*/ 	.word	0x00000005
        /*04a0*/ 	.word	0x000000c0
        /*04a4*/ 	.short	0x010a
        /*04a6*/ 	.byte	0x3f
	.zero		1


	//   ....[62]....
        /*04a8*/ 	.word	0x000091e0
        /*04ac*/ 	.word	0x00000005
        /*04b0*/ 	.word	0x000000c8
        /*04b4*/ 	.short	0x010a
        /*04b6*/ 	.byte	0x3f
	.zero		1


	//   ....[63]....
        /*04b8*/ 	.word	0x00009780
        /*04bc*/ 	.word	0x00000007
        /*04c0*/ 	.word	0x00000048
        /*04c4*/ 	.short	0x010a
        /*04c6*/ 	.byte	0x3f
	.zero		1


	//   ....[64]....
        /*04c8*/ 	.word	0x00009bd0
        /*04cc*/ 	.word	0x00000012
        /*04d0*/ 	.word	0x000000d8
        /*04d4*/ 	.short	0x0101
        /*04d6*/ 	.byte	0x3f
	.zero		1


	//   ....[65]....
        /*04d8*/ 	.word	0x0000a2d0
        /*04dc*/ 	.word	0x00000005
        /*04e0*/ 	.word	0x00000000
        /*04e4*/ 	.short	0x010a
        /*04e6*/ 	.byte	0x3f
	.zero		1


	//   ....[66]....
        /*04e8*/ 	.word	0x0000a350
        /*04ec*/ 	.word	0x00000007
        /*04f0*/ 	.word	0x00000000
        /*04f4*/ 	.short	0x010a
        /*04f6*/ 	.byte	0x3f
	.zero		1


	//   ....[67]....
        /*04f8*/ 	.word	0x0000a3e0
        /*04fc*/ 	.word	0x00000006
        /*0500*/ 	.word	0x00000000
        /*0504*/ 	.short	0x010a
        /*0506*/ 	.byte	0x3f
	.zero		1


	//   ....[68]....
        /*0508*/ 	.word	0x0000a470
        /*050c*/ 	.word	0x00000009
        /*0510*/ 	.word	0x00000000
        /*0514*/ 	.short	0x010a
        /*0516*/ 	.byte	0x3f
	.zero		1


	//   ....[69]....
        /*0518*/ 	.word	0x0000a500
        /*051c*/ 	.word	0x00000006
        /*0520*/ 	.word	0x00000000
        /*0524*/ 	.short	0x010a
        /*0526*/ 	.byte	0x3f
	.zero		1


	//   ....[70]....
        /*0528*/ 	.word	0x0000a590
        /*052c*/ 	.word	0x00000009
        /*0530*/ 	.word	0x00000000
        /*0534*/ 	.short	0x010a
        /*0536*/ 	.byte	0x3f
	.zero		1


	//   ....[71]....
        /*0538*/ 	.word	0x0000a620
        /*053c*/ 	.word	0x00000008
        /*0540*/ 	.word	0x00000000
        /*0544*/ 	.short	0x010a
        /*0546*/ 	.byte	0x3f
	.zero		1


	//   ....[72]....
        /*0548*/ 	.word	0x0000a6b0
        /*054c*/ 	.word	0x0000000b
        /*0550*/ 	.word	0x00000000
        /*0554*/ 	.short	0x010a
        /*0556*/ 	.byte	0x3f
	.zero		1


	//   ....[73]....
        /*0558*/ 	.word	0x0000a740
        /*055c*/ 	.word	0x00000003
        /*0560*/ 	.word	0x00000000
        /*0564*/ 	.short	0x010a
        /*0566*/ 	.byte	0x3f
	.zero		1


	//   ....[74]....
        /*0568*/ 	.word	0x0000a810
        /*056c*/ 	.word	0x00000003
        /*0570*/ 	.word	0x00000000
        /*0574*/ 	.short	0x010a
        /*0576*/ 	.byte	0x3f
	.zero		1


	//   ....[75]....
        /*0578*/ 	.word	0x0000a870
        /*057c*/ 	.word	0x00000003
        /*0580*/ 	.word	0x00000000
        /*0584*/ 	.short	0x010a
        /*0586*/ 	.byte	0x3f
	.zero		1


	//   ....[76]....
        /*0588*/ 	.word	0x0000a8c0
        /*058c*/ 	.word	0x00000000
        /*0590*/ 	.word	0x00000000
        /*0594*/ 	.short	0x010a
        /*0596*/ 	.byte	0x3f
	.zero		1


	//   ....[77]....
        /*0598*/ 	.word	0x0000a920
        /*059c*/ 	.word	0x00000005
        /*05a0*/ 	.word	0x00000090
        /*05a4*/ 	.short	0x010a
        /*05a6*/ 	.byte	0x3f
	.zero		1


	//   ....[78]....
        /*05a8*/ 	.word	0x0000a970
        /*05ac*/ 	.word	0x0000000f
        /*05b0*/ 	.word	0x00000090
        /*05b4*/ 	.short	0x010a
        /*05b6*/ 	.byte	0x3f
	.zero		1


	//   ....[79]....
        /*05b8*/ 	.word	0x0000a9c0
        /*05bc*/ 	.word	0x0000000d
        /*05c0*/ 	.word	0x00000090
        /*05c4*/ 	.short	0x010a
        /*05c6*/ 	.byte	0x3f
	.zero		1


	//   ....[80]....
        /*05c8*/ 	.word	0x0000aa10
        /*05cc*/ 	.word	0x00000014
        /*05d0*/ 	.word	0x00000090
        /*05d4*/ 	.short	0x010a
        /*05d6*/ 	.byte	0x3f
	.zero		1


	//   ....[81]....
        /*05d8*/ 	.word	0x0000aa70
        /*05dc*/ 	.word	0x00000003
        /*05e0*/ 	.word	0x000000d8
        /*05e4*/ 	.short	0x010a
        /*05e6*/ 	.byte	0x3f
	.zero		1


	//   ....[82]....
        /*05e8*/ 	.word	0x0000aad0
        /*05ec*/ 	.word	0x00000005
        /*05f0*/ 	.word	0x000000b0
        /*05f4*/ 	.short	0x010a
        /*05f6*/ 	.byte	0x3f
	.zero		1


	//   ....[83]....
        /*05f8*/ 	.word	0x0000ab30
        /*05fc*/ 	.word	0x00000005
        /*0600*/ 	.word	0x000000b8
        /*0604*/ 	.short	0x010a
        /*0606*/ 	.byte	0x3f
	.zero		1


	//   ....[84]....
        /*0608*/ 	.word	0x0000ab90
        /*060c*/ 	.word	0x00000005
        /*0610*/ 	.word	0x000000c0
        /*0614*/ 	.short	0x010a
        /*0616*/ 	.byte	0x3f
	.zero		1


	//   ....[85]....
        /*0618*/ 	.word	0x0000abf0
        /*061c*/ 	.word	0x00000005
        /*0620*/ 	.word	0x000000c8
        /*0624*/ 	.short	0x010a
        /*0626*/ 	.byte	0x3f
	.zero		1


	//   ....[86]....
        /*0628*/ 	.word	0x0000ac40
        /*062c*/ 	.word	0x00000005
        /*0630*/ 	.word	0x000000b0
        /*0634*/ 	.short	0x010a
        /*0636*/ 	.byte	0x3f
	.zero		1


	//   ....[87]....
        /*0638*/ 	.word	0x0000ac90
        /*063c*/ 	.word	0x00000005
        /*0640*/ 	.word	0x000000b8
        /*0644*/ 	.short	0x010a
        /*0646*/ 	.byte	0x3f
	.zero		1


	//   ....[88]....
        /*0648*/ 	.word	0x0000ace0
        /*064c*/ 	.word	0x00000005
        /*0650*/ 	.word	0x000000c0
        /*0654*/ 	.short	0x010a
        /*0656*/ 	.byte	0x3f
	.zero		1


	//   ....[89]....
        /*0658*/ 	.word	0x0000ad30
        /*065c*/ 	.word	0x00000007
        /*0660*/ 	.word	0x00000048
        /*0664*/ 	.short	0x010a
        /*0666*/ 	.byte	0x3f
	.zero		1


	//   ....[90]....
        /*0668*/ 	.word	0x0000ae80
        /*066c*/ 	.word	0x00000005
        /*0670*/ 	.word	0x00000000
        /*0674*/ 	.short	0x010a
        /*0676*/ 	.byte	0x3f
	.zero		1


	//   ....[91]....
        /*0678*/ 	.word	0x0000aed0
        /*067c*/ 	.word	0x00000007
        /*0680*/ 	.word	0x00000000
        /*0684*/ 	.short	0x010a
        /*0686*/ 	.byte	0x3f
	.zero		1


	//   ....[92]....
        /*0688*/ 	.word	0x0000af20
        /*068c*/ 	.word	0x00000006
        /*0690*/ 	.word	0x00000000
        /*0694*/ 	.short	0x010a
        /*0696*/ 	.byte	0x3f
	.zero		1


	//   ....[93]....
        /*0698*/ 	.word	0x0000af70
        /*069c*/ 	.word	0x00000009
        /*06a0*/ 	.word	0x00000000
        /*06a4*/ 	.short	0x010a
        /*06a6*/ 	.byte	0x3f
	.zero		1


	//   ....[94]....
        /*06a8*/ 	.word	0x0000afc0
        /*06ac*/ 	.word	0x00000006
        /*06b0*/ 	.word	0x00000000
        /*06b4*/ 	.short	0x010a
        /*06b6*/ 	.byte	0x3f
	.zero		1


	//   ....[95]....
        /*06b8*/ 	.word	0x0000b010
        /*06bc*/ 	.word	0x00000009
        /*06c0*/ 	.word	0x00000000
        /*06c4*/ 	.short	0x010a
        /*06c6*/ 	.byte	0x3f
	.zero		1


	//   ....[96]....
        /*06c8*/ 	.word	0x0000b060
        /*06cc*/ 	.word	0x00000008
        /*06d0*/ 	.word	0x00000000
        /*06d4*/ 	.short	0x010a
        /*06d6*/ 	.byte	0x3f
	.zero		1


	//   ....[97]....
        /*06d8*/ 	.word	0x0000b0b0
        /*06dc*/ 	.word	0x0000000b
        /*06e0*/ 	.word	0x00000000
        /*06e4*/ 	.short	0x010a
        /*06e6*/ 	.byte	0x3f
	.zero		1


	//----- nvinfo : EIATTR_NUM_MBARRIERS
	.align		4
.L_308:
        /*06e8*/ 	.byte	0x03, 0x38
        /*06ea*/ 	.short	0x001c


	//----- nvinfo : EIATTR_EXIT_INSTR_OFFSETS
	.align		4
        /*06ec*/ 	.byte	0x04, 0x1c
        /*06ee*/ 	.short	(.L_310 - .L_309)


	//   ....[0]....
.L_309:
        /*06f0*/ 	.word	0x0000a790


	//----- nvinfo : EIATTR_MAX_THREADS
	.align		4
.L_310:
        /*06f4*/ 	.byte	0x04, 0x05
        /*06f6*/ 	.short	(.L_312 - .L_311)
.L_311:
        /*06f8*/ 	.word	0x00000180
        /*06fc*/ 	.word	0x00000001
        /*0700*/ 	.word	0x00000001


	//----- nvinfo : EIATTR_CRS_STACK_SIZE
	.align		4
.L_312:
        /*0704*/ 	.byte	0x04, 0x1e
        /*0706*/ 	.short	(.L_314 - .L_313)
.L_313:
        /*0708*/ 	.word	0x00000000


	//----- nvinfo : EIATTR_CBANK_PARAM_SIZE
	.align		4
.L_314:
        /*070c*/ 	.byte	0x03, 0x19
        /*070e*/ 	.short	0x0970


	//----- nvinfo : EIATTR_PARAM_CBANK
	.align		4
        /*0710*/ 	.byte	0x04, 0x0a
        /*0712*/ 	.short	(.L_316 - .L_315)
	.align		4
.L_315:
        /*0714*/ 	.word	index@(.nv.constant0._ZN7cutlass13device_kernelINS_4gemm6kernel13GemmUniversalIN4cute5tupleIJiiiiEEENS1_10collective13CollectiveMmaINS1_49MainloopSm90TmaGmmaRmemAWarpSpecializedMixedInputILi9ENS5_IJNS4_1CILi1EEESB_SB_EEENS1_35KernelTmaWarpSpecializedCooperativeEEENS5_IJNSA_ILi128EEESF_NSA_ILi64EEEEEENS5_IJNS_15integer_subbyteILi4ELb1EEEEEENS5_IJlSB_lEEENS_10bfloat16_tESL_NS4_8TiledMMAINS4_8MMA_AtomIJNS4_4SM904GMMA28MMA_64x128x16_F32BF16BF16_RSILNSQ_5MajorE0ELSS_0ELNSQ_7ScaleInE1ELST_1EEEEEENS4_6LayoutINS5_IJNSA_ILi2EEESB_SB_EEENS5_IJSB_NSA_ILi0EEESZ_EEEEENS5_IJNS4_10UnderscoreES12_S12_EEEEENS4_13SM90_TMA_LOADENS4_14ComposedLayoutINS4_7SwizzleILi1ELi4ELi3EEENS4_18smem_ptr_flag_bitsILi4EEENSW_INS5_IJNSA_ILi8EEESG_EEENS5_IJSG_SB_EEEEEEENS4_9Copy_AtomIJNS4_39AutoVectorizingCopyWithAssumedAlignmentILi128EEESJ_EEENS4_8identityES15_NS16_INS17_ILi3ELi4ELi3EEENS19_ILi16EEES1E_EEvS1K_EENS_8epilogue10collective18CollectiveEpilogueINS1P_22Sm90TmaWarpSpecializedILi4ELi2ELi16ELb1ELb0EEEJSH_NS5_IJSF_NSA_ILi32EEEEEENS_6half_tENS5_IJSB_llEEES1W_S1X_NS1P_6fusion15FusionCallbacksIS1T_NS1Y_17LinearCombinationIS1W_fS1W_fLNS_15FloatRoundStyleE2EEESH_S1V_JEEES15_NS16_IS1L_S1M_NSW_INS5_IJSG_S1B_EEENS5_IJSB_SG_EEEEEEENS4_17SM75_U16x8_LDSM_TENS4_14SM90_TMA_STOREES27_NS4_17SM90_U16x8_STSM_TENS1G_IJNS4_17SM90_U32x4_STSM_NES1W_EEEvEEEvvEEEEvNT_6ParamsE)
        /*0718*/ 	.short	0x0210
        /*071a*/ 	.short	0x0970


	//----- nvinfo : EIATTR_SW_WAR
	.align		4
.L_316:
        /*071c*/ 	.byte	0x04, 0x36
        /*071e*/ 	.short	(.L_318 - .L_317)
.L_317:
        /*0720*/ 	.word	0x00000008
.L_318:


//--------------------- .nv.info._ZN7cutlass13device_kernelINS_4gemm6kernel13GemmUniversalIN4cute5tupleIJiiiiEEENS1_10collective13CollectiveMmaINS1_49MainloopSm90TmaGmmaRmemAWarpSpecializedMixedInputILi9ENS5_IJNS4_1CILi1EEESB_SB_EEENS1_35KernelTmaWarpSpecializedCooperativeEEENS5_IJNSA_ILi128EEESF_NSA_ILi64EEEEEENS5_IJNS_15integer_subbyteILi4ELb1EEEEEENS4_6LayoutINS5_IJNS5_IJNS5_IJNS5_IJNSA_ILi8EEENSA_ILi2EEEEEESB_EEEiEEENS5_IJNS5_IJNS5_IJSN_NSA_ILi4EEESN_EEESB_EEEiEEENS5_IJSB_iEEEEEENS5_IJNS5_IJNS5_IJNS5_IJNSA_ILi32EEESB_EEENSA_ILi0EEEEEENSA_ILi256EEEEEENS5_IJNS5_IJNS5_IJSR_SM_SN_EEESZ_EEEiEEENS5_IJSZ_iEEEEEEEENS_10bfloat16_tENS5_IJlSB_lEEENS4_8TiledMMAINS4_8MMA_AtomIJNS4_4SM904GMMA28MMA_64x128x16_F32BF16BF16_RSILNS1E_5MajorE0ELS1G_0ELNS1E_7ScaleInE1ELS1H_1EEEEEENSL_INS5_IJSN_SB_SB_EEENS5_IJSB_SZ_SZ_EEEEENS5_IJNS4_10UnderscoreES1N_S1N_EEEEENS4_13SM90_TMA_LOADENS4_14ComposedLayoutINS4_7SwizzleILi1ELi4ELi3EEENS4_18smem_ptr_flag_bitsILi4EEENSL_INS5_IJSM_SG_EEENS5_IJSG_SB_EEEEEEENS4_9Copy_AtomIJNS4_39AutoVectorizingCopyWithAssumedAlignmentILi128EEESJ_EEENS4_8identityES1Q_NS1R_INS1S_ILi3ELi4ELi3EEENS1U_ILi16EEES1Y_EEvS24_EENS_8epilogue10collective18CollectiveEpilogueINS29_22Sm90TmaWarpSpecializedILi4ELi2ELi16ELb1ELb0EEEJSH_NS5_IJSF_SX_EEENS_6half_tENS5_IJSB_llEEES2F_S2G_NS29_6fusion15FusionCallbacksIS2D_NS2H_17LinearCombinationIS2F_fS2F_fLNS_15FloatRoundStyleE2EEESH_S2E_JEEES1Q_NS1R_IS25_S26_NSL_INS5_IJSG_SM_EEENS5_IJSB_SG_EEEEEEENS4_17SM75_U16x8_LDSM_TENS4_14SM90_TMA_STOREES2Q_NS4_17SM90_U16x8_STSM_TENS20_IJNS4_17SM90_U32x4_STSM_NES2F_EEEvEEEvvEEEEvNT_6ParamsE --------------------------
	.section	.nv.info._ZN7cutlass13device_kernelINS_4gemm6kernel13GemmUniversalIN4cute5tupleIJiiiiEEENS1_10collective13CollectiveMmaINS1_49MainloopSm90TmaGmmaRmemAWarpSpecializedMixedInputILi9ENS5_IJNS4_1CILi1EEESB_SB_EEENS1_35KernelTmaWarpSpecializedCooperativeEEENS5_IJNSA_ILi128EEESF_NSA_ILi64EEEEEENS5_IJNS_15integer_subbyteILi4ELb1EEEEEENS4_6LayoutINS5_IJNS5_IJNS5_IJNS5_IJNSA_ILi8EEENSA_ILi2EEEEEESB_EEEiEEENS5_IJNS5_IJNS5_IJSN_NSA_ILi4EEESN_EEESB_EEEiEEENS5_IJSB_iEEEEEENS5_IJNS5_IJNS5_IJNS5_IJNSA_ILi32EEESB_EEENSA_ILi0EEEEEENSA_ILi256EEEEEENS5_IJNS5_IJNS5_IJSR_SM_SN_EEESZ_EEEiEEENS5_IJSZ_iEEEEEEEENS_10bfloat16_tENS5_IJlSB_lEEENS4_8TiledMMAINS4_8MMA_AtomIJNS4_4SM904GMMA28MMA_64x128x16_F32BF16BF16_RSILNS1E_5MajorE0ELS1G_0ELNS1E_7ScaleInE1ELS1H_1EEEEEENSL_INS5_IJSN_SB_SB_EEENS5_IJSB_SZ_SZ_EEEEENS5_IJNS4_10UnderscoreES1N_S1N_EEEEENS4_13SM90_TMA_LOADENS4_14ComposedLayoutINS4_7SwizzleILi1ELi4ELi3EEENS4_18smem_ptr_flag_bitsILi4EEENSL_INS5_IJSM_SG_EEENS5_IJSG_SB_EEEEEEENS4_9Copy_AtomIJNS4_39AutoVectorizingCopyWithAssumedAlignmentILi128EEESJ_EEENS4_8identityES1Q_NS1R_INS1S_ILi3ELi4ELi3EEENS1U_ILi16EEES1Y_EEvS24_EENS_8epilogue10collective18CollectiveEpilogueINS29_22Sm90TmaWarpSpecializedILi4ELi2ELi16ELb1ELb0EEEJSH_NS5_IJSF_SX_EEENS_6half_tENS5_IJSB_llEEES2F_S2G_NS29_6fusion15FusionCallbacksIS2D_NS2H_17LinearCombinationIS2F_fS2F_fLNS_15FloatRoundStyleE2EEESH_S2E_JEEES1Q_NS1R_IS25_S26_NSL_INS5_IJSG_SM_EEENS5_IJSB_SG_EEEEEEENS4_17SM75_U16x8_LDSM_TENS4_14SM90_TMA_STOREES2Q_NS4_17SM90_U16x8_STSM_TENS20_IJNS4_17SM90_U32x4_STSM_NES2F_EEEvEEEvvEEEEvNT_6ParamsE,"",@"SHT_CUDA_INFO"
	.sectionflags	@""
	.align	4


	//----- nvinfo : EIATTR_CUDA_API_VERSION
	.align		4
        /*0000*/ 	.byte	0x04, 0x37
        /*0002*/ 	.short	(.L_320 - .L_319)
.L_319:
        /*0004*/ 	.word	0x00000082


	//----- nvinfo : EIATTR_KPARAM_INFO
	.align		4
.L_320:
        /*0008*/ 	.byte	0x04, 0x17
        /*000a*/ 	.short	(.L_322 - .L_321)
.L_321:
        /*000c*/ 	.word	0x00000000
        /*0010*/ 	.short	0x0000
        /*0012*/ 	.short	0x0070
        /*0014*/ 	.byte	0x00, 0xf0, 0x01, 0x24


	//----- nvinfo : EIATTR_SPARSE_MMA_MASK
	.align		4
.L_322:
        /*0018*/ 	.byte	0x03, 0x50
        /*001a*/ 	.short	0x0000


	//----- nvinfo : EIATTR_MAXREG_COUNT
	.align		4
        /*001c*/ 	.byte	0x03, 0x1b
        /*001e*/ 	.short	0x00a8


	//----- nvinfo : EIATTR_NUM_BARRIERS
	.align		4
        /*0020*/ 	.byte	0x02, 0x4c
        /*0022*/ 	.byte	0x02
	.zero		1


	//----- nvinfo : EIATTR_EXTERNS
	.align		4
        /*0024*/ 	.byte	0x04, 0x0f
        /*0026*/ 	.short	(.L_324 - .L_323)


	//   ....[0]....
	.align		4
.L_323:
        /*0028*/ 	.word	index@(__assertfail)


	//----- nvinfo : EIATTR_MERCURY_ISA_VERSION
	.align		4
.L_324:
        /*002c*/ 	.byte	0x03, 0x5f
        /*002e*/ 	.short	0x0101


	//----- nvinfo : EIATTR_INT_WARP_WIDE_INSTR_OFFSETS
	.align		4
        /*0030*/ 	.byte	0x04, 0x31
        /*0032*/ 	.short	(.L_326 - .L_325)


	//   ....[0]....
.L_325:
        /*0034*/ 	.word	0x000009b0


	//   ....[1]....
        /*0038*/ 	.word	0x000009c0


	//   ....[2]....
        /*003c*/ 	.word	0x00000a70


	//----- nvinfo : EIATTR_COOP_GROUP_MASK_REGIDS
	.align		4
.L_326:
        /*0040*/ 	.byte	0x04, 0x29
        /*0042*/ 	.short	(.L_328 - .L_327)


	//   ....[0]....
.L_327:
        /*0044*/ 	.word	0xffffffff


	//   ....[1]....
        /*0048*/ 	.word	0xffffffff


	//   ....[2]....
        /*004c*/ 	.word	0xffffffff


	//   ....[3]....
        /*0050*/ 	.word	0xffffffff


	//   ....[4]....
        /*0054*/ 	.word	0xffffffff


	//----- nvinfo : EIATTR_COOP_GROUP_INSTR_OFFSETS
	.align		4
.L_328:
        /*0058*/ 	.byte	0x04, 0x28
        /*005a*/ 	.short	(.L_330 - .L_329)


	//   ....[0]....
.L_329:
        /*005c*/ 	.word	0x00000070


	//   ....[1]....
        /*0060*/ 	.word	0x00000080


	//   ....[2]....
        /*0064*/ 	.word	0x00000430


	//   ....[3]....
        /*0068*/ 	.word	0x00000690


	//   ....[4]....
        /*006c*/ 	.word	0x00000840


	//----- nvinfo : EIATTR_REG_RECONFIG
	.align		4
.L_330:
        /*0070*/ 	.byte	0x01, 0x54
	.zero		2


	//----- nvinfo : EIATTR_SYSCALL_OFFSETS
	.align		4
        /*0074*/ 	.byte	0x04, 0x46
        /*0076*/ 	.short	(.L_332 - .L_331)


	//   ....[0]....
.L_331:
        /*0078*/ 	.word	0x00002f70


	//   ....[1]....
        /*007c*/ 	.word	0x00003060


	//   ....[2]....
        /*0080*/ 	.word	0x00007810


	//----- nvinfo : EIATTR_MBARRIER_INSTR_OFFSETS
	.align		4
.L_332:
        /*0084*/ 	.byte	0x04, 0x39
        /*0086*/ 	.short	(.L_334 - .L_333)


	//   ....[0]....
.L_333:
        /*0088*/ 	.word	0x00000550
        /*008c*/ 	.word	0x000000ff
        /*0090*/ 	.word	0x00000000
        /*0094*/ 	.short	0x0100
        /*0096*/ 	.byte	0x08
	.zero		1


	//   ....[1]....
        /*0098*/ 	.word	0x00000560
        /*009c*/ 	.word	0x000000ff
        /*00a0*/ 	.word	0x00000048
        /*00a4*/ 	.short	0x0100
        /*00a6*/ 	.byte	0x08
	.zero		1


	//   ....[2]....
        /*00a8*/ 	.word	0x00000570
        /*00ac*/ 	.word	0x000000ff
        /*00b0*/ 	.word	0x00000008
        /*00b4*/ 	.short	0x0100
        /*00b6*/ 	.byte	0x08
	.zero		1


	//   ....[3]....
        /*00b8*/ 	.word	0x00000580
        /*00bc*/ 	.word	0x000000ff
        /*00c0*/ 	.word	0x00000050
        /*00c4*/ 	.short	0x0100
        /*00c6*/ 	.byte	0x08
	.zero		1


	//   ....[4]....
        /*00c8*/ 	.word	0x00000590
        /*00cc*/ 	.word	0x000000ff
        /*00d0*/ 	.word	0x00000010
        /*00d4*/ 	.short	0x0100
        /*00d6*/ 	.byte	0x08
	.zero		1


	//   ....[5]....
        /*00d8*/ 	.word	0x000005a0
        /*00dc*/ 	.word	0x000000ff
        /*00e0*/ 	.word	0x00000058
        /*00e4*/ 	.short	0x0100
        /*00e6*/ 	.byte	0x08
	.zero		1


	//   ....[6]....
        /*00e8*/ 	.word	0x000005b0
        /*00ec*/ 	.word	0x000000ff
        /*00f0*/ 	.word	0x00000018
        /*00f4*/ 	.short	0x0100
        /*00f6*/ 	.byte	0x08
	.zero		1


	//   ....[7]....
        /*00f8*/ 	.word	0x000005c0
        /*00fc*/ 	.word	0x000000ff
        /*0100*/ 	.word	0x00000060
        /*0104*/ 	.short	0x0100
        /*0106*/ 	.byte	0x08
	.zero		1


	//   ....[8]....
        /*0108*/ 	.word	0x000005d0
        /*010c*/ 	.word	0x000000ff
        /*0110*/ 	.word	0x00000020
        /*0114*/ 	.short	0x0100
        /*0116*/ 	.byte	0x08
	.zero		1


	//   ....[9]....
        /*0118*/ 	.word	0x000005e0
        /*011c*/ 	.word	0x000000ff
        /*0120*/ 	.word	0x00000068
        /*0124*/ 	.short	0x0100
        /*0126*/ 	.byte	0x08
	.zero		1


	//   ....[10]....
        /*0128*/ 	.word	0x000005f0
        /*012c*/ 	.word	0x000000ff
        /*0130*/ 	.word	0x00000028
        /*0134*/ 	.short	0x0100
        /*0136*/ 	.byte	0x08
	.zero		1


	//   ....[11]....
        /*0138*/ 	.word	0x00000600
        /*013c*/ 	.word	0x000000ff
        /*0140*/ 	.word	0x00000070
        /*0144*/ 	.short	0x0100
        /*0146*/ 	.byte	0x08
	.zero		1


	//   ....[12]....
        /*0148*/ 	.word	0x00000610
        /*014c*/ 	.word	0x000000ff
        /*0150*/ 	.word	0x00000030
        /*0154*/ 	.short	0x0100
        /*0156*/ 	.byte	0x08
	.zero		1


	//   ....[13]....
        /*0158*/ 	.word	0x00000620
        /*015c*/ 	.word	0x000000ff
        /*0160*/ 	.word	0x00000078
        /*0164*/ 	.short	0x0100
        /*0166*/ 	.byte	0x08
	.zero		1


	//   ....[14]....
        /*0168*/ 	.word	0x00000630
        /*016c*/ 	.word	0x000000ff
        /*0170*/ 	.word	0x00000038
        /*0174*/ 	.short	0x0100
        /*0176*/ 	.byte	0x08
	.zero		1


	//   ....[15]....
        /*0178*/ 	.word	0x00000640
        /*017c*/ 	.word	0x000000ff
        /*0180*/ 	.word	0x00000080
        /*0184*/ 	.short	0x0100
        /*0186*/ 	.byte	0x08
	.zero		1


	//   ....[16]....
        /*0188*/ 	.word	0x00000650
        /*018c*/ 	.word	0x000000ff
        /*0190*/ 	.word	0x00000040
        /*0194*/ 	.short	0x0100
        /*0196*/ 	.byte	0x08
	.zero		1


	//   ....[17]....
        /*0198*/ 	.word	0x00000660
        /*019c*/ 	.word	0x000000ff
        /*01a0*/ 	.word	0x00000088
        /*01a4*/ 	.short	0x0100
        /*01a6*/ 	.byte	0x08
	.zero		1


	//   ....[18]....
        /*01a8*/ 	.word	0x000007b0
        /*01ac*/ 	.word	0x000000ff
        /*01b0*/ 	.word	0x00000090
        /*01b4*/ 	.short	0x0100
        /*01b6*/ 	.byte	0x08
	.zero		1


	//   ....[19]....
        /*01b8*/ 	.word	0x000007c0
        /*01bc*/ 	.word	0x000000ff
        /*01c0*/ 	.word	0x000000b0
        /*01c4*/ 	.short	0x0100
        /*01c6*/ 	.byte	0x08
	.zero		1


	//   ....[20]....
        /*01c8*/ 	.word	0x000007d0
        /*01cc*/ 	.word	0x000000ff
        /*01d0*/ 	.word	0x00000098
        /*01d4*/ 	.short	0x0100
        /*01d6*/ 	.byte	0x08
	.zero		1


	//   ....[21]....
        /*01d8*/ 	.word	0x000007e0
        /*01dc*/ 	.word	0x000000ff
        /*01e0*/ 	.word	0x000000b8
        /*01e4*/ 	.short	0x0100
        /*01e6*/ 	.byte	0x08
	.zero		1


	//   ....[22]....
        /*01e8*/ 	.word	0x000007f0
        /*01ec*/ 	.word	0x000000ff
        /*01f0*/ 	.word	0x000000a0
        /*01f4*/ 	.short	0x0100
        /*01f6*/ 	.byte	0x08
	.zero		1


	//   ....[23]....
        /*01f8*/ 	.word	0x00000800
        /*01fc*/ 	.word	0x000000ff
        /*0200*/ 	.word	0x000000c0
        /*0204*/ 	.short	0x0100
        /*0206*/ 	.byte	0x08
	.zero		1


	//   ....[24]....
        /*0208*/ 	.word	0x00000810
        /*020c*/ 	.word	0x000000ff
        /*0210*/ 	.word	0x000000a8
        /*0214*/ 	.short	0x0100
        /*0216*/ 	.byte	0x08
	.zero		1


	//   ....[25]....
        /*0218*/ 	.word	0x00000820
        /*021c*/ 	.word	0x000000ff
        /*0220*/ 	.word	0x000000c8
        /*0224*/ 	.short	0x0100
        /*0226*/ 	.byte	0x08
	.zero		1


	//   ....[26]....
        /*0228*/ 	.word	0x00000ae0
        /*022c*/ 	.word	0x000000ff
        /*0230*/ 	.word	0x000000d0
        /*0234*/ 	.short	0x0100
        /*0236*/ 	.byte	0x08
	.zero		1


	//   ....[27]....
        /*0238*/ 	.word	0x00000b30
        /*023c*/ 	.word	0x000000ff
        /*0240*/ 	.word	0x000000d8
        /*0244*/ 	.short	0x0100
        /*0246*/ 	.byte	0x08
	.zero		1


	//   ....[28]....
        /*0248*/ 	.word	0x000017c0
        /*024c*/ 	.word	0x000000ff
        /*0250*/ 	.word	0x00000000
        /*0254*/ 	.short	0x010a
        /*0256*/ 	.byte	0x04
	.zero		1


	//   ....[29]....
        /*0258*/ 	.word	0x00001800
        /*025c*/ 	.word	0x000000ff
        /*0260*/ 	.word	0x00000000
        /*0264*/ 	.short	0x010a
        /*0266*/ 	.byte	0x04
	.zero		1


	//   ....[30]....
        /*0268*/ 	.word	0x00001900
        /*026c*/ 	.word	0x000000ff
        /*0270*/ 	.word	0x00000000
        /*0274*/ 	.short	0x010a
        /*0276*/ 	.byte	0x04
	.zero		1


	//   ....[31]....
        /*0278*/ 	.word	0x00001e10
        /*027c*/ 	.word	0x000000ff
        /*0280*/ 	.word	0x00000000
        /*0284*/ 	.short	0x010a
        /*0286*/ 	.byte	0x06
	.zero		1


	//   ....[32]....
        /*0288*/ 	.word	0x00002210
        /*028c*/ 	.word	0x000000ff
        /*0290*/ 	.word	0x00000000
        /*0294*/ 	.short	0x010a
        /*0296*/ 	.byte	0x0b
	.zero		1


	//   ....[33]....
        /*0298*/ 	.word	0x00002570
        /*029c*/ 	.word	0x000000ff
        /*02a0*/ 	.word	0x00000000
        /*02a4*/ 	.short	0x0101
        /*02a6*/ 	.byte	0x06
	.zero		1


	//   ....[34]....
        /*02a8*/ 	.word	0x00002600
        /*02ac*/ 	.word	0x000000ff
        /*02b0*/ 	.word	0x00000000
        /*02b4*/ 	.short	0x010a
        /*02b6*/ 	.byte	0x0b
	.zero		1


	//   ....[35]....
        /*02b8*/ 	.word	0x00002c70
        /*02bc*/ 	.word	0x000000ff
        /*02c0*/ 	.word	0x00000000
        /*02c4*/ 	.short	0x0101
        /*02c6*/ 	.byte	0x04
	.zero		1


	//   ....[36]....
        /*02c8*/ 	.word	0x00002d40
        /*02cc*/ 	.word	0x000000ff
        /*02d0*/ 	.word	0x00000000
        /*02d4*/ 	.short	0x0101
        /*02d6*/ 	.byte	0x06
	.zero		1


	//   ....[37]....
        /*02d8*/ 	.word	0x00003570
        /*02dc*/ 	.word	0x000000ff
        /*02e0*/ 	.word	0x00000090
        /*02e4*/ 	.short	0x010a
        /*02e6*/ 	.byte	0x33
	.zero		1


	//   ....[38]....
        /*02e8*/ 	.word	0x00003c10
        /*02ec*/ 	.word	0x000000ff
        /*02f0*/ 	.word	0x00000000
        /*02f4*/ 	.short	0x0101
        /*02f6*/ 	.byte	0x04
	.zero		1


	//   ....[39]....
        /*02f8*/ 	.word	0x00003cf0
        /*02fc*/ 	.word	0x0000000e
        /*0300*/ 	.word	0x00000090
        /*0304*/ 	.short	0x010a
        /*0306*/ 	.byte	0x3f
	.zero		1


	//   ....[40]....
        /*0308*/ 	.word	0x00004330
        /*030c*/ 	.word	0x000000ff
        /*0310*/ 	.word	0x00000000
        /*0314*/ 	.short	0x0101
        /*0316*/ 	.byte	0x04
	.zero		1


	//   ....[41]....
        /*0318*/ 	.word	0x00004420
        /*031c*/ 	.word	0x0000000c
        /*0320*/ 	.word	0x00000090
        /*0324*/ 	.short	0x010a
        /*0326*/ 	.byte	0x3f
	.zero		1


	//   ....[42]....
        /*0328*/ 	.word	0x00004aa0
        /*032c*/ 	.word	0x000000ff
        /*0330*/ 	.word	0x00000000
        /*0334*/ 	.short	0x0101
        /*0336*/ 	.byte	0x04
	.zero		1


	//   ....[43]....
        /*0338*/ 	.word	0x00004b80
        /*033c*/ 	.word	0x0000000f
        /*0340*/ 	.word	0x00000090
        /*0344*/ 	.short	0x010a
        /*0346*/ 	.byte	0x3f
	.zero		1


	//   ....[44]....
        /*0348*/ 	.word	0x000051b0
        /*034c*/ 	.word	0x000000ff
        /*0350*/ 	.word	0x00000000
        /*0354*/ 	.short	0x0101
        /*0356*/ 	.byte	0x04
	.zero		1


	//   ....[45]....
        /*0358*/ 	.word	0x00005a90
        /*035c*/ 	.word	0x000000ff
        /*0360*/ 	.word	0x00000000
        /*0364*/ 	.short	0x0101
        /*0366*/ 	.byte	0x04
	.zero		1


	//   ....[46]....
        /*0368*/ 	.word	0x00006170
        /*036c*/ 	.word	0x000000ff
        /*0370*/ 	.word	0x000000d8
        /*0374*/ 	.short	0x010a
        /*0376*/ 	.byte	0x04
	.zero		1


	//   ....[47]....
        /*0378*/ 	.word	0x00006570
        /*037c*/ 	.word	0x000000ff
        /*0380*/ 	.word	0x000000b0
        /*0384*/ 	.short	0x010a
        /*0386*/ 	.byte	0x0d
	.zero		1


	//   ....[48]....
        /*0388*/ 	.word	0x000066c0
        /*038c*/ 	.word	0x000000ff
        /*0390*/ 	.word	0x00000090
        /*0394*/ 	.short	0x010b
        /*0396*/ 	.byte	0x0d
	.zero		1


	//   ....[49]....
        /*0398*/ 	.word	0x00006720
        /*039c*/ 	.word	0x000000ff
        /*03a0*/ 	.word	0x00000000
        /*03a4*/ 	.short	0x0101
        /*03a6*/ 	.byte	0x08
	.zero		1


	//   ....[50]....
        /*03a8*/ 	.word	0x00006750
        /*03ac*/ 	.word	0x000000ff
        /*03b0*/ 	.word	0x000000b8
        /*03b4*/ 	.short	0x010a
        /*03b6*/ 	.byte	0x0d
	.zero		1


	//   ....[51]....
        /*03b8*/ 	.word	0x000068c0
        /*03bc*/ 	.word	0x000000ff
        /*03c0*/ 	.word	0x00000098
        /*03c4*/ 	.short	0x010b
        /*03c6*/ 	.byte	0x0d
	.zero		1


	//   ....[52]....
        /*03c8*/ 	.word	0x00006920
        /*03cc*/ 	.word	0x000000ff
        /*03d0*/ 	.word	0x00000000
        /*03d4*/ 	.short	0x0101
        /*03d6*/ 	.byte	0x08
	.zero		1


	//   ....[53]....
        /*03d8*/ 	.word	0x00006950
        /*03dc*/ 	.word	0x000000ff
        /*03e0*/ 	.word	0x000000c0
        /*03e4*/ 	.short	0x010a
        /*03e6*/ 	.byte	0x0d
	.zero		1


	//   ....[54]....
        /*03e8*/ 	.word	0x00006ac0
        /*03ec*/ 	.word	0x000000ff
        /*03f0*/ 	.word	0x000000a0
        /*03f4*/ 	.short	0x010b
        /*03f6*/ 	.byte	0x0d
	.zero		1


	//   ....[55]....
        /*03f8*/ 	.word	0x00006b20
        /*03fc*/ 	.word	0x000000ff
        /*0400*/ 	.word	0x00000000
        /*0404*/ 	.short	0x0101
        /*0406*/ 	.byte	0x08
	.zero		1


	//   ....[56]....
        /*0408*/ 	.word	0x00006b50
        /*040c*/ 	.word	0x000000ff
        /*0410*/ 	.word	0x000000c8
        /*0414*/ 	.short	0x010a
        /*0416*/ 	.byte	0x0d
	.zero		1


	//   ....[57]....
        /*0418*/ 	.word	0x00006cc0
        /*041c*/ 	.word	0x000000ff
        /*0420*/ 	.word	0x000000a8
        /*0424*/ 	.short	0x010b
        /*0426*/ 	.byte	0x0d
	.zero		1


	//   ....[58]....
        /*0428*/ 	.word	0x00006db0
        /*042c*/ 	.word	0x000000ff
        /*0430*/ 	.word	0x00000000
        /*0434*/ 	.short	0x0101
        /*0436*/ 	.byte	0x08
	.zero		1


	//   ....[59]....
        /*0438*/ 	.word	0x000073e0
        /*043c*/ 	.word	0x00000005
        /*0440*/ 	.word	0x000000b0
        /*0444*/ 	.short	0x010a
        /*0446*/ 	.byte	0x3f
	.zero		1


	//   ....[60]....
        /*0448*/ 	.word	0x00007420
        /*044c*/ 	.word	0x00000005
        /*0450*/ 	.word	0x000000b8
        /*0454*/ 	.short	0x010a
        /*0456*/ 	.byte	0x3f
	.zero		1


	//   ....[61]....
        /*0458*/ 	.word	0x00007460
        /*045c*/ 	.word	0x00000005
        /*0460*/ 	.word	0x000000c0
        /*0464*/ 	.short	0x010a
        /*0466*/ 	.byte	0x3f
	.zero		1


	//   ....[62]....
        /*0468*/ 	.word	0x000074b0
        /*046c*/ 	.word	0x00000005
        /*0470*/ 	.word	0x000000c8
        /*0474*/ 	.short	0x010a
        /*0476*/ 	.byte	0x3f
	.zero		1


	//   ....[63]....
        /*0478*/ 	.word	0x00007910
        /*047c*/ 	.word	0x00000008
        /*0480*/ 	.word	0x00000048
        /*0484*/ 	.short	0x010a
        /*0486*/ 	.byte	0x3f
	.zero		1


	//   ....[64]....
        /*0488*/ 	.word	0x00007d70
        /*048c*/ 	.word	0x0000001f
        /*0490*/ 	.word	0x000000d8
        /*0494*/ 	.short	0x0101
        /*0496*/ 	.byte	0x3f
	.zero		1


	//   ....[65]....
        /*0498*/ 	.word	0x00008470
        /*049c*/ 	.word	0x00000007
        /*04a0*/ 	.word	0x00000000
        /*04a4*/ 	.short	0x010a
        /*04a6*/ 	.byte	0x3f
	.zero		1


	//   ....[66]....
        /*04a8*/ 	.word	0x000084f0
        /*04ac*/ 	.word	0x00000009
        /*04b0*/ 	.word	0x00000000
        /*04b4*/ 	.short	0x010a
        /*04b6*/ 	.byte	0x3f
	.zero		1


	//   ....[67]....
        /*04b8*/ 	.word	0x00008580
        /*04bc*/ 	.word	0x00000006
        /*04c0*/ 	.word	0x00000000
        /*04c4*/ 	.short	0x010a
        /*04c6*/ 	.byte	0x3f
	.zero		1


	//   ....[68]....
        /*04c8*/ 	.word	0x00008610
        /*04cc*/ 	.word	0x00000009
        /*04d0*/ 	.word	0x00000000
        /*04d4*/ 	.short	0x010a
        /*04d6*/ 	.byte	0x3f
	.zero		1


	//   ....[69]....
        /*04d8*/ 	.word	0x000086a0
        /*04dc*/ 	.word	0x00000006
        /*04e0*/ 	.word	0x00000000
        /*04e4*/ 	.short	0x010a
        /*04e6*/ 	.byte	0x3f
	.zero		1


	//   ....[70]....
        /*04e8*/ 	.word	0x00008730
        /*04ec*/ 	.word	0x00000009
        /*04f0*/ 	.word	0x00000000
        /*04f4*/ 	.short	0x010a
        /*04f6*/ 	.byte	0x3f
	.zero		1


	//   ....[71]....
        /*04f8*/ 	.word	0x000087c0
        /*04fc*/ 	.word	0x00000006
        /*0500*/ 	.word	0x00000000
        /*0504*/ 	.short	0x010a
        /*0506*/ 	.byte	0x3f
	.zero		1


	//   ....[72]....
        /*0508*/ 	.word	0x00008850
        /*050c*/ 	.word	0x00000009
        /*0510*/ 	.word	0x00000000
        /*0514*/ 	.short	0x010a
        /*0516*/ 	.byte	0x3f
	.zero		1


	//   ....[73]....
        /*0518*/ 	.word	0x000088e0
        /*051c*/ 	.word	0x00000003
        /*0520*/ 	.word	0x00000000
        /*0524*/ 	.short	0x010a
        /*0526*/ 	.byte	0x3f
	.zero		1


	//   ....[74]....
        /*0528*/ 	.word	0x00008950
        /*052c*/ 	.word	0x00000005
        /*0530*/ 	.word	0x00000000
        /*0534*/ 	.short	0x010a
        /*0536*/ 	.byte	0x3f
	.zero		1


	//   ....[75]....
        /*0538*/ 	.word	0x000089b0
        /*053c*/ 	.word	0x00000000
        /*0540*/ 	.word	0x00000000
        /*0544*/ 	.short	0x010a
        /*0546*/ 	.byte	0x3f
	.zero		1


	//   ....[76]....
        /*0548*/ 	.word	0x00008a10
        /*054c*/ 	.word	0x00000005
        /*0550*/ 	.word	0x00000000
        /*0554*/ 	.short	0x010a
        /*0556*/ 	.byte	0x3f
	.zero		1


	//   ....[77]....
        /*0558*/ 	.word	0x00008a70
        /*055c*/ 	.word	0x00000005
        /*0560*/ 	.word	0x00000090
        /*0564*/ 	.short	0x010a
        /*0566*/ 	.byte	0x3f
	.zero		1


	//   ....[78]....
        /*0568*/ 	.word	0x00008ac0
        /*056c*/ 	.word	0x0000000e
        /*0570*/ 	.word	0x00000090
        /*0574*/ 	.short	0x010a
        /*0576*/ 	.byte	0x3f
	.zero		1


	//   ....[79]....
        /*0578*/ 	.word	0x00008b10
        /*057c*/ 	.word	0x0000000c
        /*0580*/ 	.word	0x00000090
        /*0584*/ 	.short	0x010a
        /*0586*/ 	.byte	0x3f
	.zero		1


	//   ....[80]....
        /*0588*/ 	.word	0x00008b60
        /*058c*/ 	.word	0x0000000f
        /*0590*/ 	.word	0x00000090
        /*0594*/ 	.short	0x010a
        /*0596*/ 	.byte	0x3f
	.zero		1


	//   ....[81]....
        /*0598*/ 	.word	0x00008bc0
        /*059c*/ 	.word	0x00000003
        /*05a0*/ 	.word	0x000000d8
        /*05a4*/ 	.short	0x010a
        /*05a6*/ 	.byte	0x3f
	.zero		1


	//   ....[82]....
        /*05a8*/ 	.word	0x00008c20
        /*05ac*/ 	.word	0x00000005
        /*05b0*/ 	.word	0x000000b0
        /*05b4*/ 	.short	0x010a
        /*05b6*/ 	.byte	0x3f
	.zero		1


	//   ....[83]....
        /*05b8*/ 	.word	0x00008c80
        /*05bc*/ 	.word	0x00000005
        /*05c0*/ 	.word	0x000000b8
        /*05c4*/ 	.short	0x010a
        /*05c6*/ 	.byte	0x3f
	.zero		1


	//   ....[84]....
        /*05c8*/ 	.word	0x00008ce0
        /*05cc*/ 	.word	0x00000005
        /*05d0*/ 	.word	0x000000c0
        /*05d4*/ 	.short	0x010a
        /*05d6*/ 	.byte	0x3f
	.zero		1


	//   ....[85]....
        /*05d8*/ 	.word	0x00008d40
        /*05dc*/ 	.word	0x00000005
        /*05e0*/ 	.word	0x000000c8
        /*05e4*/ 	.short	0x010a
        /*05e6*/ 	.byte	0x3f
	.zero		1


	//   ....[86]....
        /*05e8*/ 	.word	0x00008d90
        /*05ec*/ 	.word	0x00000005
        /*05f0*/ 	.word	0x000000b0
        /*05f4*/ 	.short	0x010a
        /*05f6*/ 	.byte	0x3f
	.zero		1


	//   ....[87]....
        /*05f8*/ 	.word	0x00008de0
        /*05fc*/ 	.word	0x00000005
        /*0600*/ 	.word	0x000000b8
        /*0604*/ 	.short	0x010a
        /*0606*/ 	.byte	0x3f
	.zero		1


	//   ....[88]....
        /*0608*/ 	.word	0x00008e30
        /*060c*/ 	.word	0x00000005
        /*0610*/ 	.word	0x000000c0
        /*0614*/ 	.short	0x010a
        /*0616*/ 	.byte	0x3f
	.zero		1


	//   ....[89]....
        /*0618*/ 	.word	0x00008e80
        /*061c*/ 	.word	0x00000008
        /*0620*/ 	.word	0x00000048
        /*0624*/ 	.short	0x010a
        /*0626*/ 	.byte	0x3f
	.zero		1


	//   ....[90]....
        /*0628*/ 	.word	0x00008fd0
        /*062c*/ 	.word	0x00000007
        /*0630*/ 	.word	0x00000000
        /*0634*/ 	.short	0x010a
        /*0636*/ 	.byte	0x3f
	.zero		1


	//   ....[91]....
        /*0638*/ 	.word	0x00009020
        /*063c*/ 	.word	0x00000009
        /*0640*/ 	.word	0x00000000
        /*0644*/ 	.short	0x010a
        /*0646*/ 	.byte	0x3f
	.zero		1


	//   ....[92]....
        /*0648*/ 	.word	0x00009070
        /*064c*/ 	.word	0x00000006
        /*0650*/ 	.word	0x00000000
        /*0654*/ 	.short	0x010a
        /*0656*/ 	.byte	0x3f
	.zero		1


	//   ....[93]....
        /*0658*/ 	.word	0x000090c0
        /*065c*/ 	.word	0x00000009
        /*0660*/ 	.word	0x00000000
        /*0664*/ 	.short	0x010a
        /*0666*/ 	.byte	0x3f
	.zero		1


	//   ....[94]....
        /*0668*/ 	.word	0x00009110
        /*066c*/ 	.word	0x00000006
        /*0670*/ 	.word	0x00000000
        /*0674*/ 	.short	0x010a
        /*0676*/ 	.byte	0x3f
	.zero		1


	//   ....[95]....
        /*0678*/ 	.word	0x00009160
        /*067c*/ 	.word	0x00000009
        /*0680*/ 	.word	0x00000000
        /*0684*/ 	.short	0x010a
        /*0686*/ 	.byte	0x3f
	.zero		1


	//   ....[96]....
        /*0688*/ 	.word	0x000091b0
        /*068c*/ 	.word	0x00000006
        /*0690*/ 	.word	0x00000000
        /*0694*/ 	.short	0x010a
        /*0696*/ 	.byte	0x3f
	.zero		1


	//   ....[97]....
        /*0698*/ 	.word	0x00009200
        /*069c*/ 	.word	0x00000009
        /*06a0*/ 	.word	0x00000000
        /*06a4*/ 	.short	0x010a
        /*06a6*/ 	.byte	0x3f
	.zero		1


	//----- nvinfo : EIATTR_NUM_MBARRIERS
	.align		4
.L_334:
        /*06a8*/ 	.byte	0x03, 0x38
        /*06aa*/ 	.short	0x001c


	//----- nvinfo : EIATTR_EXIT_INSTR_OFFSETS
	.align		4
        /*06ac*/ 	.byte	0x04, 0x1c
        /*06ae*/ 	.short	(.L_336 - .L_335)


	//   ....[0]....
.L_335:
        /*06b0*/ 	.word	0x00008930


	//----- nvinfo : EIATTR_MAX_THREADS
	.align		4
.L_336:
        /*06b4*/ 	.byte	0x04, 0x05
        /*06b6*/ 	.short	(.L_338 - .L_337)
.L_337:
        /*06b8*/ 	.word	0x00000180
        /*06bc*/ 	.word	0x00000001
        /*06c0*/ 	.word	0x00000001


	//----- nvinfo : EIATTR_CRS_STACK_SIZE
	.align		4
.L_338:
        /*06c4*/ 	.byte	0x04, 0x1e
        /*06c6*/ 	.short	(.L_340 - .L_339)
.L_339:
        /*06c8*/ 	.word	0x00000000


	//----- nvinfo : EIATTR_CBANK_PARAM_SIZE
	.align		4
.L_340:
        /*06cc*/ 	.byte	0x03, 0x19
        /*06ce*/ 	.short	0x0970


	//----- nvinfo : EIATTR_PARAM_CBANK
	.align		4
        /*06d0*/ 	.byte	0x04, 0x0a
        /*06d2*/ 	.short	(.L_342 - .L_341)
	.align		4
.L_341:
        /*06d4*/ 	.word	index@(.nv.constant0._ZN7cutlass13device_kernelINS_4gemm6kernel13GemmUniversalIN4cute5tupleIJiiiiEEENS1_10collective13CollectiveMmaINS1_49MainloopSm90TmaGmmaRmemAWarpSpecializedMixedInputILi9ENS5_IJNS4_1CILi1EEESB_SB_EEENS1_35KernelTmaWarpSpecializedCooperativeEEENS5_IJNSA_ILi128EEESF_NSA_ILi64EEEEEENS5_IJNS_15integer_subbyteILi4ELb1EEEEEENS4_6LayoutINS5_IJNS5_IJNS5_IJNS5_IJNSA_ILi8EEENSA_ILi2EEEEEESB_EEEiEEENS5_IJNS5_IJNS5_IJSN_NSA_ILi4EEESN_EEESB_EEEiEEENS5_IJSB_iEEEEEENS5_IJNS5_IJNS5_IJNS5_IJNSA_ILi32EEESB_EEENSA_ILi0EEEEEENSA_ILi256EEEEEENS5_IJNS5_IJNS5_IJSR_SM_SN_EEESZ_EEEiEEENS5_IJSZ_iEEEEEEEENS_10bfloat16_tENS5_IJlSB_lEEENS4_8TiledMMAINS4_8MMA_AtomIJNS4_4SM904GMMA28MMA_64x128x16_F32BF16BF16_RSILNS1E_5MajorE0ELS1G_0ELNS1E_7ScaleInE1ELS1H_1EEEEEENSL_INS5_IJSN_SB_SB_EEENS5_IJSB_SZ_SZ_EEEEENS5_IJNS4_10UnderscoreES1N_S1N_EEEEENS4_13SM90_TMA_LOADENS4_14ComposedLayoutINS4_7SwizzleILi1ELi4ELi3EEENS4_18smem_ptr_flag_bitsILi4EEENSL_INS5_IJSM_SG_EEENS5_IJSG_SB_EEEEEEENS4_9Copy_AtomIJNS4_39AutoVectorizingCopyWithAssumedAlignmentILi128EEESJ_EEENS4_8identityES1Q_NS1R_INS1S_ILi3ELi4ELi3EEENS1U_ILi16EEES1Y_EEvS24_EENS_8epilogue10collective18CollectiveEpilogueINS29_22Sm90TmaWarpSpecializedILi4ELi2ELi16ELb1ELb0EEEJSH_NS5_IJSF_SX_EEENS_6half_tENS5_IJSB_llEEES2F_S2G_NS29_6fusion15FusionCallbacksIS2D_NS2H_17LinearCombinationIS2F_fS2F_fLNS_15FloatRoundStyleE2EEESH_S2E_JEEES1Q_NS1R_IS25_S26_NSL_INS5_IJSG_SM_EEENS5_IJSB_SG_EEEEEEENS4_17SM75_U16x8_LDSM_TENS4_14SM90_TMA_STOREES2Q_NS4_17SM90_U16x8_STSM_TENS20_IJNS4_17SM90_U32x4_STSM_NES2F_EEEvEEEvvEEEEvNT_6ParamsE)
        /*06d8*/ 	.short	0x0210
        /*06da*/ 	.short	0x0970


	//----- nvinfo : EIATTR_SW_WAR
	.align		4
.L_342:
        /*06dc*/ 	.byte	0x04, 0x36
        /*06de*/ 	.short	(.L_344 - .L_343)
.L_343:
        /*06e0*/ 	.word	0x00000008
.L_344:


//--------------------- .nv.info._ZN7cutlass13device_kernelINS_4gemm6kernel13GemmUniversalIN4cute5tupleIJiiiiEEENS1_10collective13CollectiveMmaINS1_34MainloopSm90TmaGmmaWarpSpecializedILi7ENS5_IJNS4_1CILi1EEESB_SB_EEENS1_35KernelTmaWarpSpecializedCooperativeEEENS5_IJNSA_ILi128EEESF_NSA_ILi64EEEEEENS_10bfloat16_tENS5_IJlSB_lEEESI_SJ_NS4_8TiledMMAINS4_8MMA_AtomIJNS4_4SM904GMMA28MMA_64x128x16_F32BF16BF16_SSILNSN_5MajorE0ELSP_0ELNSN_7ScaleInE1ELSQ_1EEEEEENS4_6LayoutINS5_IJNSA_ILi2EEESB_SB_EEENS5_IJSB_NSA_ILi0EEESW_EEEEENS5_IJNS4_10UnderscoreESZ_SZ_EEEEENS4_13SM90_TMA_LOADENS4_14ComposedLayoutINS4_7SwizzleILi3ELi4ELi3EEENS4_18smem_ptr_flag_bitsILi16EEENST_INS5_IJNSA_ILi8EEESG_EEENS5_IJSG_SB_EEEEEEEvNS4_8identityES12_S1C_vS1D_EENS_8epilogue10collective6detail29Sm90TmaWarpSpecializedAdapterINS1G_15DefaultEpilogueINS_6half_tESJ_SJ_NS1F_6thread17LinearCombinationIS1K_Li1EffLNS1L_9ScaleType4KindE0ELNS_15FloatRoundStyleE2ES1K_EENS1_15EpilogueDefaultEEEEEvvEEEEvNT_6ParamsE --------------------------
	.section	.nv.info._ZN7cutlass13device_kernelINS_4gemm6kernel13GemmUniversalIN4cute5tupleIJiiiiEEENS1_10collective13CollectiveMmaINS1_34MainloopSm90TmaGmmaWarpSpecializedILi7ENS5_IJNS4_1CILi1EEESB_SB_EEENS1_35KernelTmaWarpSpecializedCooperativeEEENS5_IJNSA_ILi128EEESF_NSA_ILi64EEEEEENS_10bfloat16_tENS5_IJlSB_lEEESI_SJ_NS4_8TiledMMAINS4_8MMA_AtomIJNS4_4SM904GMMA28MMA_64x128x16_F32BF16BF16_SSILNSN_5MajorE0ELSP_0ELNSN_7ScaleInE1ELSQ_1EEEEEENS4_6LayoutINS5_IJNSA_ILi2EEESB_SB_EEENS5_IJSB_NSA_ILi0EEESW_EEEEENS5_IJNS4_10UnderscoreESZ_SZ_EEEEENS4_13SM90_TMA_LOADENS4_14ComposedLayoutINS4_7SwizzleILi3ELi4ELi3EEENS4_18smem_ptr_flag_bitsILi16EEENST_INS5_IJNSA_ILi8EEESG_EEENS5_IJSG_SB_EEEEEEEvNS4_8identityES12_S1C_vS1D_EENS_8epilogue10collective6detail29Sm90TmaWarpSpecializedAdapterINS1G_15DefaultEpilogueINS_6half_tESJ_SJ_NS1F_6thread17LinearCombinationIS1K_Li1EffLNS1L_9ScaleType4KindE0ELNS_15FloatRoundStyleE2ES1K_EENS1_15EpilogueDefaultEEEEEvvEEEEvNT_6ParamsE,"",@"SHT_CUDA_INFO"
	.sectionflags	@""
	.align	4


	//----- nvinfo : EIATTR_CUDA_API_VERSION
	.align		4
        /*0000*/ 	.byte	0x04, 0x37
        /*0002*/ 	.short	(.L_346 - .L_345)
.L_345:
        /*0004*/ 	.word	0x00000082


	//----- nvinfo : EIATTR_KPARAM_INFO
	.align		4
.L_346:
        /*0008*/ 	.byte	0x04, 0x17
        /*000a*/ 	.short	(.L_348 - .L_347)
.L_347:
        /*000c*/ 	.word	0x00000000
        /*0010*/ 	.short	0x0000
        /*0012*/ 	.short	0x0070
        /*0014*/ 	.byte	0x00, 0xf0, 0x01, 0x10


	//----- nvinfo : EIATTR_SPARSE_MMA_MASK
	.align		4
.L_348:
        /*0018*/ 	.byte	0x03, 0x50
        /*001a*/ 	.short	0x0000


	//----- nvinfo : EIATTR_MAXREG_COUNT
	.align		4
        /*001c*/ 	.byte	0x03, 0x1b
        /*001e*/ 	.short	0x00a8


	//----- nvinfo : EIATTR_NUM_BARRIERS
	.align		4
        /*0020*/ 	.byte	0x02, 0x4c
        /*0022*/ 	.byte	0x01
	.zero		1


	//----- nvinfo : EIATTR_EXTERNS
	.align		4
        /*0024*/ 	.byte	0x04, 0x0f
        /*0026*/ 	.short	(.L_350 - .L_349)


	//   ....[0]....
	.align		4
.L_349:
        /*0028*/ 	.word	index@(__assertfail)


	//----- nvinfo : EIATTR_MERCURY_ISA_VERSION
	.align		4
.L_350:
        /*002c*/ 	.byte	0x03, 0x5f
        /*002e*/ 	.short	0x0101


	//----- nvinfo : EIATTR_INT_WARP_WIDE_INSTR_OFFSETS
	.align		4
        /*0030*/ 	.byte	0x04, 0x31
        /*0032*/ 	.short	(.L_352 - .L_351)


	//   ....[0]....
.L_351:
        /*0034*/ 	.word	0x00000450


	//   ....[1]....
        /*0038*/ 	.word	0x00000460


	//   ....[2]....
        /*003c*/ 	.word	0x00000520


	//----- nvinfo : EIATTR_COOP_GROUP_MASK_REGIDS
	.align		4
.L_352:
        /*0040*/ 	.byte	0x04, 0x29
        /*0042*/ 	.short	(.L_354 - .L_353)


	//   ....[0]....
.L_353:
        /*0044*/ 	.word	0xffffffff


	//   ....[1]....
        /*0048*/ 	.word	0xffffffff


	//   ....[2]....
        /*004c*/ 	.word	0xffffffff


	//   ....[3]....
        /*0050*/ 	.word	0xffffffff


	//   ....[4]....
        /*0054*/ 	.word	0xffffffff


	//----- nvinfo : EIATTR_COOP_GROUP_INSTR_OFFSETS
	.align		4
.L_354:
        /*0058*/ 	.byte	0x04, 0x28
        /*005a*/ 	.short	(.L_356 - .L_355)


	//   ....[0]....
.L_355:
        /*005c*/ 	.word	0x00000060


	//   ....[1]....
        /*0060*/ 	.word	0x00000070


	//   ....[2]....
        /*0064*/ 	.word	0x00000130


	//   ....[3]....
        /*0068*/ 	.word	0x00000320


	//   ....[4]....
        /*006c*/ 	.word	0x00001220


	//----- nvinfo : EIATTR_REG_RECONFIG
	.align		4
.L_356:
        /*0070*/ 	.byte	0x01, 0x54
	.zero		2


	//----- nvinfo : EIATTR_SYSCALL_OFFSETS
	.align		4
        /*0074*/ 	.byte	0x04, 0x46
        /*0076*/ 	.short	(.L_358 - .L_357)


	//   ....[0]....
.L_357:
        /*0078*/ 	.word	0x00001410


	//----- nvinfo : EIATTR_MBARRIER_INSTR_OFFSETS
	.align		4
.L_358:
        /*007c*/ 	.byte	0x04, 0x39
        /*007e*/ 	.short	(.L_360 - .L_359)


	//   ....[0]....
.L_359:
        /*0080*/ 	.word	0x00000230
        /*0084*/ 	.word	0x000000ff
        /*0088*/ 	.word	0x00000000
        /*008c*/ 	.short	0x0100
        /*008e*/ 	.byte	0x08
	.zero		1


	//   ....[1]....
        /*0090*/ 	.word	0x00000240
        /*0094*/ 	.word	0x000000ff
        /*0098*/ 	.word	0x00000038
        /*009c*/ 	.short	0x0100
        /*009e*/ 	.byte	0x08
	.zero		1


	//   ....[2]....
        /*00a0*/ 	.word	0x00000250
        /*00a4*/ 	.word	0x000000ff
        /*00a8*/ 	.word	0x00000008
        /*00ac*/ 	.short	0x0100
        /*00ae*/ 	.byte	0x08
	.zero		1


	//   ....[3]....
        /*00b0*/ 	.word	0x00000260
        /*00b4*/ 	.word	0x000000ff
        /*00b8*/ 	.word	0x00000040
        /*00bc*/ 	.short	0x0100
        /*00be*/ 	.byte	0x08
	.zero		1


	//   ....[4]....
        /*00c0*/ 	.word	0x00000270
        /*00c4*/ 	.word	0x000000ff
        /*00c8*/ 	.word	0x00000010
        /*00cc*/ 	.short	0x0100
        /*00ce*/ 	.byte	0x08
	.zero		1


	//   ....[5]....
        /*00d0*/ 	.word	0x00000280
        /*00d4*/ 	.word	0x000000ff
        /*00d8*/ 	.word	0x00000048
        /*00dc*/ 	.short	0x0100
        /*00de*/ 	.byte	0x08
	.zero		1


	//   ....[6]....
        /*00e0*/ 	.word	0x00000290
        /*00e4*/ 	.word	0x000000ff
        /*00e8*/ 	.word	0x00000018
        /*00ec*/ 	.short	0x0100
        /*00ee*/ 	.byte	0x08
	.zero		1


	//   ....[7]....
        /*00f0*/ 	.word	0x000002a0
        /*00f4*/ 	.word	0x000000ff
        /*00f8*/ 	.word	0x00000050
        /*00fc*/ 	.short	0x0100
        /*00fe*/ 	.byte	0x08
	.zero		1


	//   ....[8]....
        /*0100*/ 	.word	0x000002b0
        /*0104*/ 	.word	0x000000ff
        /*0108*/ 	.word	0x00000020
        /*010c*/ 	.short	0x0100
        /*010e*/ 	.byte	0x08
	.zero		1


	//   ....[9]....
        /*0110*/ 	.word	0x000002c0
        /*0114*/ 	.word	0x000000ff
        /*0118*/ 	.word	0x00000058
        /*011c*/ 	.short	0x0100
        /*011e*/ 	.byte	0x08
	.zero		1


	//   ....[10]....
        /*0120*/ 	.word	0x000002d0
        /*0124*/ 	.word	0x000000ff
        /*0128*/ 	.word	0x00000028
        /*012c*/ 	.short	0x0100
        /*012e*/ 	.byte	0x08
	.zero		1


	//   ....[11]....
        /*0130*/ 	.word	0x000002e0
        /*0134*/ 	.word	0x000000ff
        /*0138*/ 	.word	0x00000060
        /*013c*/ 	.short	0x0100
        /*013e*/ 	.byte	0x08
	.zero		1


	//   ....[12]....
        /*0140*/ 	.word	0x000002f0
        /*0144*/ 	.word	0x000000ff
        /*0148*/ 	.word	0x00000030
        /*014c*/ 	.short	0x0100
        /*014e*/ 	.byte	0x08
	.zero		1


	//   ....[13]....
        /*0150*/ 	.word	0x00000300
        /*0154*/ 	.word	0x000000ff
        /*0158*/ 	.word	0x00000068
        /*015c*/ 	.short	0x0100
        /*015e*/ 	.byte	0x08
	.zero		1


	//   ....[14]....
        /*0160*/ 	.word	0x000005a0
        /*0164*/ 	.word	0x000000ff
        /*0168*/ 	.word	0x00000080
        /*016c*/ 	.short	0x0100
        /*016e*/ 	.byte	0x08
	.zero		1


	//   ....[15]....
        /*0170*/ 	.word	0x00000620
        /*0174*/ 	.word	0x000000ff
        /*0178*/ 	.word	0x00000088
        /*017c*/ 	.short	0x0100
        /*017e*/ 	.byte	0x08
	.zero		1


	//   ....[16]....
        /*0180*/ 	.word	0x00001490
        /*0184*/ 	.word	0x00000003
        /*0188*/ 	.word	0x00000000
        /*018c*/ 	.short	0x010a
        /*018e*/ 	.byte	0x3f
	.zero		1


	//   ....[17]....
        /*0190*/ 	.word	0x000014f0
        /*0194*/ 	.word	0x00000003
        /*0198*/ 	.word	0x00000000
        /*019c*/ 	.short	0x010a
        /*019e*/ 	.byte	0x3f
	.zero		1


	//   ....[18]....
        /*01a0*/ 	.word	0x00001840
        /*01a4*/ 	.word	0x000000ff
        /*01a8*/ 	.word	0x00000000
        /*01ac*/ 	.short	0x010a
        /*01ae*/ 	.byte	0x07
	.zero		1


	//   ....[19]....
        /*01b0*/ 	.word	0x00001880
        /*01b4*/ 	.word	0x000000ff
        /*01b8*/ 	.word	0x00000000
        /*01bc*/ 	.short	0x010a
        /*01be*/ 	.byte	0x07
	.zero		1


	//   ....[20]....
        /*01c0*/ 	.word	0x00001ae0
        /*01c4*/ 	.word	0x000000ff
        /*01c8*/ 	.word	0x00000000
        /*01cc*/ 	.short	0x0101
        /*01ce*/ 	.byte	0x07
	.zero		1


	//   ....[21]....
        /*01d0*/ 	.word	0x00001ce0
        /*01d4*/ 	.word	0x000000ff
        /*01d8*/ 	.word	0x00000000
        /*01dc*/ 	.short	0x0101
        /*01de*/ 	.byte	0x04
	.zero		1


	//   ....[22]....
        /*01e0*/ 	.word	0x00006ee0
        /*01e4*/ 	.word	0x0000000e
        /*01e8*/ 	.word	0x00000038
        /*01ec*/ 	.short	0x010a
        /*01ee*/ 	.byte	0x3f
	.zero		1


	//   ....[23]....
        /*01f0*/ 	.word	0x000072b0
        /*01f4*/ 	.word	0x00000006
        /*01f8*/ 	.word	0x00000088
        /*01fc*/ 	.short	0x0101
        /*01fe*/ 	.byte	0x3f
	.zero		1


	//   ....[24]....
        /*0200*/ 	.word	0x00007990
        /*0204*/ 	.word	0x00000007
        /*0208*/ 	.word	0x00000000
        /*020c*/ 	.short	0x010a
        /*020e*/ 	.byte	0x3f
	.zero		1


	//   ....[25]....
        /*0210*/ 	.word	0x00007a10
        /*0214*/ 	.word	0x00000009
        /*0218*/ 	.word	0x00000000
        /*021c*/ 	.short	0x010a
        /*021e*/ 	.byte	0x3f
	.zero		1


	//   ....[26]....
        /*0220*/ 	.word	0x00007aa0
        /*0224*/ 	.word	0x00000006
        /*0228*/ 	.word	0x00000000
        /*022c*/ 	.short	0x010a
        /*022e*/ 	.byte	0x3f
	.zero		1


	//   ....[27]....
        /*0230*/ 	.word	0x00007b30
        /*0234*/ 	.word	0x00000009
        /*0238*/ 	.word	0x00000000
        /*023c*/ 	.short	0x010a
        /*023e*/ 	.byte	0x3f
	.zero		1


	//   ....[28]....
        /*0240*/ 	.word	0x00007bc0
        /*0244*/ 	.word	0x00000006
        /*0248*/ 	.word	0x00000000
        /*024c*/ 	.short	0x010a
        /*024e*/ 	.byte	0x3f
	.zero		1


	//   ....[29]....
        /*0250*/ 	.word	0x00007c50
        /*0254*/ 	.word	0x00000009
        /*0258*/ 	.word	0x00000000
        /*025c*/ 	.short	0x010a
        /*025e*/ 	.byte	0x3f
	.zero		1


	//   ....[30]....
        /*0260*/ 	.word	0x00007ce0
        /*0264*/ 	.word	0x00000003
        /*0268*/ 	.word	0x00000000
        /*026c*/ 	.short	0x010a
        /*026e*/ 	.byte	0x3f
	.zero		1


	//   ....[31]....
        /*0270*/ 	.word	0x00007d40
        /*0274*/ 	.word	0x00000003
        /*0278*/ 	.word	0x00000000
        /*027c*/ 	.short	0x010a
        /*027e*/ 	.byte	0x3f
	.zero		1


	//   ....[32]....
        /*0280*/ 	.word	0x00007da0
        /*0284*/ 	.word	0x00000004
        /*0288*/ 	.word	0x00000000
        /*028c*/ 	.short	0x010a
        /*028e*/ 	.byte	0x3f
	.zero		1


	//   ....[33]....
        /*0290*/ 	.word	0x00007e70
        /*0294*/ 	.word	0x0000000e
        /*0298*/ 	.word	0x00000038
        /*029c*/ 	.short	0x010a
        /*029e*/ 	.byte	0x3f
	.zero		1


	//   ....[34]....
        /*02a0*/ 	.word	0x00007f40
        /*02a4*/ 	.word	0x00000007
        /*02a8*/ 	.word	0x00000000
        /*02ac*/ 	.short	0x010a
        /*02ae*/ 	.byte	0x3f
	.zero		1


	//   ....[35]....
        /*02b0*/ 	.word	0x00007f90
        /*02b4*/ 	.word	0x00000009
        /*02b8*/ 	.word	0x00000000
        /*02bc*/ 	.short	0x010a
        /*02be*/ 	.byte	0x3f
	.zero		1


	//   ....[36]....
        /*02c0*/ 	.word	0x00007fe0
        /*02c4*/ 	.word	0x00000006
        /*02c8*/ 	.word	0x00000000
        /*02cc*/ 	.short	0x010a
        /*02ce*/ 	.byte	0x3f
	.zero		1


	//   ....[37]....
        /*02d0*/ 	.word	0x00008030
        /*02d4*/ 	.word	0x00000009
        /*02d8*/ 	.word	0x00000000
        /*02dc*/ 	.short	0x010a
        /*02de*/ 	.byte	0x3f
	.zero		1


	//   ....[38]....
        /*02e0*/ 	.word	0x00008080
        /*02e4*/ 	.word	0x00000006
        /*02e8*/ 	.word	0x00000000
        /*02ec*/ 	.short	0x010a
        /*02ee*/ 	.byte	0x3f
	.zero		1


	//   ....[39]....
        /*02f0*/ 	.word	0x000080d0
        /*02f4*/ 	.word	0x00000009
        /*02f8*/ 	.word	0x00000000
        /*02fc*/ 	.short	0x010a
        /*02fe*/ 	.byte	0x3f
	.zero		1


	//----- nvinfo : EIATTR_NUM_MBARRIERS
	.align		4
.L_360:
        /*0300*/ 	.byte	0x03, 0x38
        /*0302*/ 	.short	0x0010


	//----- nvinfo : EIATTR_EXIT_INSTR_OFFSETS
	.align		4
        /*0304*/ 	.byte	0x04, 0x1c
        /*0306*/ 	.short	(.L_362 - .L_361)


	//   ....[0]....
.L_361:
        /*0308*/ 	.word	0x000006c0


	//   ....[1]....
        /*030c*/ 	.word	0x00000f80


	//   ....[2]....
        /*0310*/ 	.word	0x000065c0


	//   ....[3]....
        /*0314*/ 	.word	0x00006bf0


	//   ....[4]....
        /*0318*/ 	.word	0x00007d30


	//----- nvinfo : EIATTR_MAX_THREADS
	.align		4
.L_362:
        /*031c*/ 	.byte	0x04, 0x05
        /*031e*/ 	.short	(.L_364 - .L_363)
.L_363:
        /*0320*/ 	.word	0x00000180
        /*0324*/ 	.word	0x00000001
        /*0328*/ 	.word	0x00000001


	//----- nvinfo : EIATTR_CRS_STACK_SIZE
	.align		4
.L_364:
        /*032c*/ 	.byte	0x04, 0x1e
        /*032e*/ 	.short	(.L_366 - .L_365)
.L_365:
        /*0330*/ 	.word	0x00000000


	//----- nvinfo : EIATTR_CBANK_PARAM_SIZE
	.align		4
.L_366:
        /*0334*/ 	.byte	0x03, 0x19
        /*0336*/ 	.short	0x0470


	//----- nvinfo : EIATTR_PARAM_CBANK
	.align		4
        /*0338*/ 	.byte	0x04, 0x0a
        /*033a*/ 	.short	(.L_368 - .L_367)
	.align		4
.L_367:
        /*033c*/ 	.word	index@(.nv.constant0._ZN7cutlass13device_kernelINS_4gemm6kernel13GemmUniversalIN4cute5tupleIJiiiiEEENS1_10collective13CollectiveMmaINS1_34MainloopSm90TmaGmmaWarpSpecializedILi7ENS5_IJNS4_1CILi1EEESB_SB_EEENS1_35KernelTmaWarpSpecializedCooperativeEEENS5_IJNSA_ILi128EEESF_NSA_ILi64EEEEEENS_10bfloat16_tENS5_IJlSB_lEEESI_SJ_NS4_8TiledMMAINS4_8MMA_AtomIJNS4_4SM904GMMA28MMA_64x128x16_F32BF16BF16_SSILNSN_5MajorE0ELSP_0ELNSN_7ScaleInE1ELSQ_1EEEEEENS4_6LayoutINS5_IJNSA_ILi2EEESB_SB_EEENS5_IJSB_NSA_ILi0EEESW_EEEEENS5_IJNS4_10UnderscoreESZ_SZ_EEEEENS4_13SM90_TMA_LOADENS4_14ComposedLayoutINS4_7SwizzleILi3ELi4ELi3EEENS4_18smem_ptr_flag_bitsILi16EEENST_INS5_IJNSA_ILi8EEESG_EEENS5_IJSG_SB_EEEEEEEvNS4_8identityES12_S1C_vS1D_EENS_8epilogue10collective6detail29Sm90TmaWarpSpecializedAdapterINS1G_15DefaultEpilogueINS_6half_tESJ_SJ_NS1F_6thread17LinearCombinationIS1K_Li1EffLNS1L_9ScaleType4KindE0ELNS_15FloatRoundStyleE2ES1K_EENS1_15EpilogueDefaultEEEEEvvEEEEvNT_6ParamsE)
        /*0340*/ 	.short	0x0210
        /*0342*/ 	.short	0x0470


	//----- nvinfo : EIATTR_SW_WAR
	.align		4
.L_368:
        /*0344*/ 	.byte	0x04, 0x36
        /*0346*/ 	.short	(.L_370 - .L_369)
.L_369:
        /*0348*/ 	.word	0x00000008
.L_370:


//--------------------- .nv.info._ZN7cutlass21reorder_tensor_kernelIN4cute5tupleIJNS1_1CILi16EEEEEENS1_10ViewEngineINS1_8gmem_ptrINS1_16subbyte_iteratorIKNS_15integer_subbyteILi4ELb1EEEEEEEEENS1_6LayoutINS2_IJiiiEEENS2_IJlNS3_ILi1EEElEEEEENS6_INS7_INS8_ISA_EEEEEENSF_INS2_IJNS2_IJNS2_IJNS2_IJNS3_ILi8EEENS3_ILi2EEEEEESH_EEEiEEENS2_IJNS2_IJNS2_IJSO_NS3_ILi4EEESO_EEESH_EEEiEEENS2_IJSH_iEEEEEENS2_IJNS2_IJNS2_IJNS2_IJNS3_ILi32EEESH_EEENS3_ILi0EEEEEENS3_ILi256EEEEEENS2_IJNS2_IJNS2_IJSS_SN_SO_EEES10_EEEiEEENS2_IJS10_iEEEEEEEENS1_9TiledCopyINS1_9Copy_AtomIJNS1_39AutoVectorizingCopyWithAssumedAlignmentILi8EEESA_EEENSF_INS2_IJNS3_ILi128EEESO_EEENS2_IJSO_SH_EEEEENS2_IJSO_S1F_EEEEEEEvNS1_6TensorIT0_T1_EENS1L_IT2_T3_EET4_ --------------------------
	.section	.nv.info._ZN7cutlass21reorder_tensor_kernelIN4cute5tupleIJNS1_1CILi16EEEEEENS1_10ViewEngineINS1_8gmem_ptrINS1_16subbyte_iteratorIKNS_15integer_subbyteILi4ELb1EEEEEEEEENS1_6LayoutINS2_IJiiiEEENS2_IJlNS3_ILi1EEElEEEEENS6_INS7_INS8_ISA_EEEEEENSF_INS2_IJNS2_IJNS2_IJNS2_IJNS3_ILi8EEENS3_ILi2EEEEEESH_EEEiEEENS2_IJNS2_IJNS2_IJSO_NS3_ILi4EEESO_EEESH_EEEiEEENS2_IJSH_iEEEEEENS2_IJNS2_IJNS2_IJNS2_IJNS3_ILi32EEESH_EEENS3_ILi0EEEEEENS3_ILi256EEEEEENS2_IJNS2_IJNS2_IJSS_SN_SO_EEES10_EEEiEEENS2_IJS10_iEEEEEEEENS1_9TiledCopyINS1_9Copy_AtomIJNS1_39AutoVectorizingCopyWithAssumedAlignmentILi8EEESA_EEENSF_INS2_IJNS3_ILi128EEESO_EEENS2_IJSO_SH_EEEEENS2_IJSO_S1F_EEEEEEEvNS1_6TensorIT0_T1_EENS1L_IT2_T3_EET4_,"",@"SHT_CUDA_INFO"
	.sectionflags	@""
	.align	4


	//----- nvinfo : EIATTR_CUDA_API_VERSION
	.align		4
        /*0000*/ 	.byte	0x04, 0x37
        /*0002*/ 	.short	(.L_372 - .L_371)
.L_371:
        /*0004*/ 	.word	0x00000082


	//----- nvinfo : EIATTR_KPARAM_INFO
	.align		4
.L_372:
        /*0008*/ 	.byte	0x04, 0x17
        /*000a*/ 	.short	(.L_374 - .L_373)
.L_373:
        /*000c*/ 	.word	0x00000000
        /*0010*/ 	.short	0x0002
        /*0012*/ 	.short	0x0058
        /*0014*/ 	.byte	0x00, 0xf0, 0x05, 0x00


	//----- nvinfo : EIATTR_KPARAM_INFO
	.align		4
.L_374:
        /*0018*/ 	.byte	0x04, 0x17
        /*001a*/ 	.short	(.L_376 - .L_375)
.L_375:
        /*001c*/ 	.word	0x00000000
        /*0020*/ 	.short	0x0001
        /*0022*/ 	.short	0x0030
        /*0024*/ 	.byte	0x00, 0xf0, 0xa1, 0x00


	//----- nvinfo : EIATTR_KPARAM_INFO
	.align		4
.L_376:
        /*0028*/ 	.byte	0x04, 0x17
        /*002a*/ 	.short	(.L_378 - .L_377)
.L_377:
        /*002c*/ 	.word	0x00000000
        /*0030*/ 	.short	0x0000
        /*0032*/ 	.short	0x0000
        /*0034*/ 	.byte	0x00, 0xf0, 0xc1, 0x00


	//----- nvinfo : EIATTR_SPARSE_MMA_MASK
	.align		4
.L_378:
        /*0038*/ 	.byte	0x03, 0x50
        /*003a*/ 	.short	0x0000


	//----- nvinfo : EIATTR_MAXREG_COUNT
	.align		4
        /*003c*/ 	.byte	0x03, 0x1b
        /*003e*/ 	.short	0x00ff


	//----- nvinfo : EIATTR_MERCURY_ISA_VERSION
	.align		4
        /*0040*/ 	.byte	0x03, 0x5f
        /*0042*/ 	.short	0x0101


	//----- nvinfo : EIATTR_EXIT_INSTR_OFFSETS
	.align		4
        /*0044*/ 	.byte	0x04, 0x1c
        /*0046*/ 	.short	(.L_380 - .L_379)


	//   ....[0]....
.L_379:
        /*0048*/ 	.word	0x00000320


	//   ....[1]....
        /*004c*/ 	.word	0x00000d60


	//   ....[2]....
        /*0050*/ 	.word	0x00001020


	//----- nvinfo : EIATTR_CBANK_PARAM_SIZE
	.align		4
.L_380:
        /*0054*/ 	.byte	0x03, 0x19
        /*0056*/ 	.short	0x0059


	//----- nvinfo : EIATTR_PARAM_CBANK
	.align		4
        /*0058*/ 	.byte	0x04, 0x0a
        /*005a*/ 	.short	(.L_382 - .L_381)
	.align		4
.L_381:
        /*005c*/ 	.word	index@(.nv.constant0._ZN7cutlass21reorder_tensor_kernelIN4cute5tupleIJNS1_1CILi16EEEEEENS1_10ViewEngineINS1_8gmem_ptrINS1_16subbyte_iteratorIKNS_15integer_subbyteILi4ELb1EEEEEEEEENS1_6LayoutINS2_IJiiiEEENS2_IJlNS3_ILi1EEElEEEEENS6_INS7_INS8_ISA_EEEEEENSF_INS2_IJNS2_IJNS2_IJNS2_IJNS3_ILi8EEENS3_ILi2EEEEEESH_EEEiEEENS2_IJNS2_IJNS2_IJSO_NS3_ILi4EEESO_EEESH_EEEiEEENS2_IJSH_iEEEEEENS2_IJNS2_IJNS2_IJNS2_IJNS3_ILi32EEESH_EEENS3_ILi0EEEEEENS3_ILi256EEEEEENS2_IJNS2_IJNS2_IJSS_SN_SO_EEES10_EEEiEEENS2_IJS10_iEEEEEEEENS1_9TiledCopyINS1_9Copy_AtomIJNS1_39AutoVectorizingCopyWithAssumedAlignmentILi8EEESA_EEENSF_INS2_IJNS3_ILi128EEESO_EEENS2_IJSO_SH_EEEEENS2_IJSO_S1F_EEEEEEEvNS1_6TensorIT0_T1_EENS1L_IT2_T3_EET4_)
        /*0060*/ 	.short	0x0210
        /*0062*/ 	.short	0x0059


	//----- nvinfo : EIATTR_SW_WAR
	.align		4
.L_382:
        /*0064*/ 	.byte	0x04, 0x36
        /*0066*/ 	.short	(.L_384 - .L_383)
.L_383:
        /*0068*/ 	.word	0x00000008
.L_384:


//--------------------- .nv.info._ZN7cutlass17dequantize_kernelINS_15integer_subbyteILi4ELb1EEENS_10bfloat16_tEN4cute6LayoutINS4_5tupleIJiiiEEENS6_IJlNS4_1CILi1EEElEEEEES3_S3_NS5_INS6_IJiNS6_IJiiEEEiEEENS6_IJS9_NS6_IJilEEElEEEEENS5_INS6_IJNS8_ILi128EEEEEENS6_IJS9_EEEEEEEvPT0_PKT_T1_PKT2_PKT3_T4_T5_ --------------------------
	.section	.nv.info._ZN7cutlass17dequantize_kernelINS_15integer_subbyteILi4ELb1EEENS_10bfloat16_tEN4cute6LayoutINS4_5tupleIJiiiEEENS6_IJlNS4_1CILi1EEElEEEEES3_S3_NS5_INS6_IJiNS6_IJiiEEEiEEENS6_IJS9_NS6_IJilEEElEEEEENS5_INS6_IJNS8_ILi128EEEEEENS6_IJS9_EEEEEEEvPT0_PKT_T1_PKT2_PKT3_T4_T5_,"",@"SHT_CUDA_INFO"
	.sectionflags	@""
	.align	4


	//----- nvinfo : EIATTR_CUDA_API_VERSION
	.align		4
        /*0000*/ 	.byte	0x04, 0x37
        /*0002*/ 	.short	(.L_386 - .L_385)
.L_385:
        /*0004*/ 	.word	0x00000082


	//----- nvinfo : EIATTR_KPARAM_INFO
	.align		4
.L_386:
        /*0008*/ 	.byte	0x04, 0x17
        /*000a*/ 	.short	(.L_388 - .L_387)
.L_387:
        /*000c*/ 	.word	0x00000000
        /*0010*/ 	.short	0x0006
        /*0012*/ 	.short	0x0068
        /*0014*/ 	.byte	0x00, 0xf0, 0x05, 0x00


	//----- nvinfo : EIATTR_KPARAM_INFO
	.align		4
.L_388:
        /*0018*/ 	.byte	0x04, 0x17
        /*001a*/ 	.short	(.L_390 - .L_389)
.L_389:
        /*001c*/ 	.word	0x00000000
        /*0020*/ 	.short	0x0005
        /*0022*/ 	.short	0x0040
        /*0024*/ 	.byte	0x00, 0xf0, 0xa1, 0x00


	//----- nvinfo : EIATTR_KPARAM_INFO
	.align		4
.L_390:
        /*0028*/ 	.byte	0x04, 0x17
        /*002a*/ 	.short	(.L_392 - .L_391)
.L_391:
        /*002c*/ 	.word	0x00000000
        /*0030*/ 	.short	0x0004
        /*0032*/ 	.short	0x0038
        /*0034*/ 	.byte	0x00, 0xf0, 0x21, 0x00


	//----- nvinfo : EIATTR_KPARAM_INFO
	.align		4
.L_392:
        /*0038*/ 	.byte	0x04, 0x17
        /*003a*/ 	.short	(.L_394 - .L_393)
.L_393:
        /*003c*/ 	.word	0x00000000
        /*0040*/ 	.short	0x0003
        /*0042*/ 	.short	0x0030
        /*0044*/ 	.byte	0x00, 0xf0, 0x21, 0x00


	//----- nvinfo : EIATTR_KPARAM_INFO
	.align		4
.L_394:
        /*0048*/ 	.byte	0x04, 0x17
        /*004a*/ 	.short	(.L_396 - .L_395)
.L_395:
        /*004c*/ 	.word	0x00000000
        /*0050*/ 	.short	0x0002
        /*0052*/ 	.short	0x0010
        /*0054*/ 	.byte	0x00, 0xf0, 0x81, 0x00


	//----- nvinfo : EIATTR_KPARAM_INFO
	.align		4
.L_396:
        /*0058*/ 	.byte	0x04, 0x17
        /*005a*/ 	.short	(.L_398 - .L_397)
.L_397:
        /*005c*/ 	.word	0x00000000
        /*0060*/ 	.short	0x0001
        /*0062*/ 	.short	0x0008
        /*0064*/ 	.byte	0x00, 0xf0, 0x21, 0x00


	//----- nvinfo : EIATTR_KPARAM_INFO
	.align		4
.L_398:
        /*0068*/ 	.byte	0x04, 0x17
        /*006a*/ 	.short	(.L_400 - .L_399)
.L_399:
        /*006c*/ 	.word	0x00000000
        /*0070*/ 	.short	0x0000
        /*0072*/ 	.short	0x0000
        /*0074*/ 	.byte	0x00, 0xf0, 0x21, 0x00


	//----- nvinfo : EIATTR_SPARSE_MMA_MASK
	.align		4
.L_400:
        /*0078*/ 	.byte	0x03, 0x50
        /*007a*/ 	.short	0x0000


	//----- nvinfo : EIATTR_MAXREG_COUNT
	.align		4
        /*007c*/ 	.byte	0x03, 0x1b
        /*007e*/ 	.short	0x00ff


	//----- nvinfo : EIATTR_MERCURY_ISA_VERSION
	.align		4
        /*0080*/ 	.byte	0x03, 0x5f
        /*0082*/ 	.short	0x0101


	//----- nvinfo : EIATTR_EXIT_INSTR_OFFSETS
	.align		4
        /*0084*/ 	.byte	0x04, 0x1c
        /*0086*/ 	.short	(.L_402 - .L_401)


	//   ....[0]....
.L_401:
        /*0088*/ 	.word	0x00000050


	//   ....[1]....
        /*008c*/ 	.word	0x000010f0


	//   ....[2]....
        /*0090*/ 	.word	0x00001540


	//----- nvinfo : EIATTR_CRS_STACK_SIZE
	.align		4
.L_402:
        /*0094*/ 	.byte	0x04, 0x1e
        /*0096*/ 	.short	(.L_404 - .L_403)
.L_403:
        /*0098*/ 	.word	0x00000000


	//----- nvinfo : EIATTR_CBANK_PARAM_SIZE
	.align		4
.L_404:
        /*009c*/ 	.byte	0x03, 0x19
        /*009e*/ 	.short	0x0069


	//----- nvinfo : EIATTR_PARAM_CBANK
	.align		4
        /*00a0*/ 	.byte	0x04, 0x0a
        /*00a2*/ 	.short	(.L_406 - .L_405)
	.align		4
.L_405:
        /*00a4*/ 	.word	index@(.nv.constant0._ZN7cutlass17dequantize_kernelINS_15integer_subbyteILi4ELb1EEENS_10bfloat16_tEN4cute6LayoutINS4_5tupleIJiiiEEENS6_IJlNS4_1CILi1EEElEEEEES3_S3_NS5_INS6_IJiNS6_IJiiEEEiEEENS6_IJS9_NS6_IJilEEElEEEEENS5_INS6_IJNS8_ILi128EEEEEENS6_IJS9_EEEEEEEvPT0_PKT_T1_PKT2_PKT3_T4_T5_)
        /*00a8*/ 	.short	0x0210
        /*00aa*/ 	.short	0x0069


	//----- nvinfo : EIATTR_SW_WAR
	.align		4
.L_406:
        /*00ac*/ 	.byte	0x04, 0x36
        /*00ae*/ 	.short	(.L_408 - .L_407)
.L_407:
        /*00b0*/ 	.word	0x00000008
.L_408:


//--------------------- .nv.callgraph             --------------------------
	.section	.nv.callgraph,"",@"SHT_CUDA_CALLGRAPH"
	.align	4
	.sectionentsize	8
	.align		4
        /*0000*/ 	.word	0x00000000
	.align		4
        /*0004*/ 	.word	0xffffffff
	.align		4
        /*0008*/ 	.word	index@(_ZN7cutlass9reference6device6kernel12BlockForEachINS_15integer_subbyteILi4ELb1EEENS1_6detail17RandomUniformFuncIS5_EEEEvPT_mNT0_6ParamsE)
	.align		4
        /*000c*/ 	.word	index@(__assertfail)
	.align		4
        /*0010*/ 	.word	index@(_ZN7cutlass13device_kernelINS_4gemm6kernel13GemmUniversalIN4cute5tupleIJiiiiEEENS1_10collective13CollectiveMmaINS1_49MainloopSm90TmaGmmaRmemAWarpSpecializedMixedInputILi9ENS5_IJNS4_1CILi1EEESB_SB_EEENS1_35KernelTmaWarpSpecializedCooperativeEEENS5_IJNSA_ILi128EEESF_NSA_ILi64EEEEEENS5_IJNS_15integer_subbyteILi4ELb1EEENS_10bfloat16_tESK_EEENS5_IJlSB_lEEESK_SM_NS4_8TiledMMAINS4_8MMA_AtomIJNS4_4SM904GMMA28MMA_64x128x16_F32BF16BF16_RSILNSQ_5MajorE0ELSS_0ELNSQ_7ScaleInE1ELST_1EEEEEENS4_6LayoutINS5_IJNSA_ILi2EEESB_SB_EEENS5_IJSB_NSA_ILi0EEESZ_EEEEENS5_IJNS4_10UnderscoreES12_S12_EEEEENS4_13SM90_TMA_LOADENS4_14ComposedLayoutINS4_7SwizzleILi1ELi4ELi3EEENS4_18smem_ptr_flag_bitsILi4EEENSW_INS5_IJNSA_ILi8EEESG_EEENS5_IJSG_SB_EEEEEEENS4_9Copy_AtomIJNS4_39AutoVectorizingCopyWithAssumedAlignmentILi128EEESJ_EEENS4_8identityES15_NS16_INS17_ILi3ELi4ELi3EEENS19_ILi16EEES1E_EEvS1K_EENS_8epilogue10collective18CollectiveEpilogueINS1P_22Sm90TmaWarpSpecializedILi4ELi2ELi16ELb1ELb0EEEJSH_NS5_IJSF_NSA_ILi32EEEEEENS_6half_tENS5_IJSB_llEEES1W_S1X_NS1P_6fusion15FusionCallbacksIS1T_NS1Y_17LinearCombinationIS1W_fS1W_fLNS_15FloatRoundStyleE2EEESH_S1V_JEEES15_NS16_IS1L_S1M_NSW_INS5_IJSG_S1B_EEENS5_IJSB_SG_EEEEEEENS4_17SM75_U16x8_LDSM_TENS4_14SM90_TMA_STOREES27_NS4_17SM90_U16x8_STSM_TENS1G_IJNS4_17SM90_U32x4_STSM_NES1W_EEEvEEEvvEEEEvNT_6ParamsE)
	.align		4
        /*0014*/ 	.word	index@(__assertfail)
	.align		4
        /*0018*/ 	.word	index@(_ZN7cutlass13device_kernelINS_4gemm6kernel13GemmUniversalIN4cute5tupleIJiiiiEEENS1_10collective13CollectiveMmaINS1_49MainloopSm90TmaGmmaRmemAWarpSpecializedMixedInputILi9ENS5_IJNS4_1CILi1EEESB_SB_EEENS1_35KernelTmaWarpSpecializedCooperativeEEENS5_IJNSA_ILi128EEESF_NSA_ILi64EEEEEENS5_IJNS_15integer_subbyteILi4ELb1EEENS_10bfloat16_tESK_EEENS4_6LayoutINS5_IJNS5_IJNS5_IJNS5_IJNSA_ILi8EEENSA_ILi2EEEEEESB_EEEiEEENS5_IJNS5_IJNS5_IJSO_NSA_ILi4EEESO_EEESB_EEEiEEENS5_IJSB_iEEEEEENS5_IJNS5_IJNS5_IJNS5_IJNSA_ILi32EEESB_EEENSA_ILi0EEEEEENSA_ILi256EEEEEENS5_IJNS5_IJNS5_IJSS_SN_SO_EEES10_EEEiEEENS5_IJS10_iEEEEEEEESK_NS5_IJlSB_lEEENS4_8TiledMMAINS4_8MMA_AtomIJNS4_4SM904GMMA28MMA_64x128x16_F32BF16BF16_RSILNS1E_5MajorE0ELS1G_0ELNS1E_7ScaleInE1ELS1H_1EEEEEENSM_INS5_IJSO_SB_SB_EEENS5_IJSB_S10_S10_EEEEENS5_IJNS4_10UnderscoreES1N_S1N_EEEEENS4_13SM90_TMA_LOADENS4_14ComposedLayoutINS4_7SwizzleILi1ELi4ELi3EEENS4_18smem_ptr_flag_bitsILi4EEENSM_INS5_IJSN_SG_EEENS5_IJSG_SB_EEEEEEENS4_9Copy_AtomIJNS4_39AutoVectorizingCopyWithAssumedAlignmentILi128EEESJ_EEENS4_8identityES1Q_NS1R_INS1S_ILi3ELi4ELi3EEENS1U_ILi16EEES1Y_EEvS24_EENS_8epilogue10collective18CollectiveEpilogueINS29_22Sm90TmaWarpSpecializedILi4ELi2ELi16ELb1ELb0EEEJSH_NS5_IJSF_SY_EEENS_6half_tENS5_IJSB_llEEES2F_S2G_NS29_6fusion15FusionCallbacksIS2D_NS2H_17LinearCombinationIS2F_fS2F_fLNS_15FloatRoundStyleE2EEESH_S2E_JEEES1Q_NS1R_IS25_S26_NSM_INS5_IJSG_SN_EEENS5_IJSB_SG_EEEEEEENS4_17SM75_U16x8_LDSM_TENS4_14SM90_TMA_STOREES2Q_NS4_17SM90_U16x8_STSM_TENS20_IJNS4_17SM90_U32x4_STSM_NES2F_EEEvEEEvvEEEEvNT_6ParamsE)
	.align		4
        /*001c*/ 	.word	index@(__assertfail)
	.align		4
        /*0020*/ 	.word	index@(_ZN7cutlass13device_kernelINS_4gemm6kernel13GemmUniversalIN4cute5tupleIJiiiiEEENS1_10collective13CollectiveMmaINS1_49MainloopSm90TmaGmmaRmemAWarpSpecializedMixedInputILi9ENS5_IJNS4_1CILi1EEESB_SB_EEENS1_35KernelTmaWarpSpecializedCooperativeEEENS5_IJNSA_ILi128EEESF_NSA_ILi64EEEEEENS5_IJNS_15integer_subbyteILi4ELb1EEENS_10bfloat16_tEEEENS5_IJlSB_lEEESK_SM_NS4_8TiledMMAINS4_8MMA_AtomIJNS4_4SM904GMMA28MMA_64x128x16_F32BF16BF16_RSILNSQ_5MajorE0ELSS_0ELNSQ_7ScaleInE1ELST_1EEEEEENS4_6LayoutINS5_IJNSA_ILi2EEESB_SB_EEENS5_IJSB_NSA_ILi0EEESZ_EEEEENS5_IJNS4_10UnderscoreES12_S12_EEEEENS4_13SM90_TMA_LOADENS4_14ComposedLayoutINS4_7SwizzleILi1ELi4ELi3EEENS4_18smem_ptr_flag_bitsILi4EEENSW_INS5_IJNSA_ILi8EEESG_EEENS5_IJSG_SB_EEEEEEENS4_9Copy_AtomIJNS4_39AutoVectorizingCopyWithAssumedAlignmentILi128EEESJ_EEENS4_8identityES15_NS16_INS17_ILi3ELi4ELi3EEENS19_ILi16EEES1E_EEvS1K_EENS_8epilogue10collective18CollectiveEpilogueINS1P_22Sm90TmaWarpSpecializedILi4ELi2ELi16ELb1ELb0EEEJSH_NS5_IJSF_NSA_ILi32EEEEEENS_6half_tENS5_IJSB_llEEES1W_S1X_NS1P_6fusion15FusionCallbacksIS1T_NS1Y_17LinearCombinationIS1W_fS1W_fLNS_15FloatRoundStyleE2EEESH_S1V_JEEES15_NS16_IS1L_S1M_NSW_INS5_IJSG_S1B_EEENS5_IJSB_SG_EEEEEEENS4_17SM75_U16x8_LDSM_TENS4_14SM90_TMA_STOREES27_NS4_17SM90_U16x8_STSM_TENS1G_IJNS4_17SM90_U32x4_STSM_NES1W_EEEvEEEvvEEEEvNT_6ParamsE)
	.align		4
        /*0024*/ 	.word	index@(__assertfail)
	.align		4
        /*0028*/ 	.word	index@(_ZN7cutlass13device_kernelINS_4gemm6kernel13GemmUniversalIN4cute5tupleIJiiiiEEENS1_10collective13CollectiveMmaINS1_49MainloopSm90TmaGmmaRmemAWarpSpecializedMixedInputILi9ENS5_IJNS4_1CILi1EEESB_SB_EEENS1_35KernelTmaWarpSpecializedCooperativeEEENS5_IJNSA_ILi128EEESF_NSA_ILi64EEEEEENS5_IJNS_15integer_subbyteILi4ELb1EEENS_10bfloat16_tEEEENS4_6LayoutINS5_IJNS5_IJNS5_IJNS5_IJNSA_ILi8EEENSA_ILi2EEEEEESB_EEEiEEENS5_IJNS5_IJNS5_IJSO_NSA_ILi4EEESO_EEESB_EEEiEEENS5_IJSB_iEEEEEENS5_IJNS5_IJNS5_IJNS5_IJNSA_ILi32EEESB_EEENSA_ILi0EEEEEENSA_ILi256EEEEEENS5_IJNS5_IJNS5_IJSS_SN_SO_EEES10_EEEiEEENS5_IJS10_iEEEEEEEESK_NS5_IJlSB_lEEENS4_8TiledMMAINS4_8MMA_AtomIJNS4_4SM904GMMA28MMA_64x128x16_F32BF16BF16_RSILNS1E_5MajorE0ELS1G_0ELNS1E_7ScaleInE1ELS1H_1EEEEEENSM_INS5_IJSO_SB_SB_EEENS5_IJSB_S10_S10_EEEEENS5_IJNS4_10UnderscoreES1N_S1N_EEEEENS4_13SM90_TMA_LOADENS4_14ComposedLayoutINS4_7SwizzleILi1ELi4ELi3EEENS4_18smem_ptr_flag_bitsILi4EEENSM_INS5_IJSN_SG_EEENS5_IJSG_SB_EEEEEEENS4_9Copy_AtomIJNS4_39AutoVectorizingCopyWithAssumedAlignmentILi128EEESJ_EEENS4_8identityES1Q_NS1R_INS1S_ILi3ELi4ELi3EEENS1U_ILi16EEES1Y_EEvS24_EENS_8epilogue10collective18CollectiveEpilogueINS29_22Sm90TmaWarpSpecializedILi4ELi2ELi16ELb1ELb0EEEJSH_NS5_IJSF_SY_EEENS_6half_tENS5_IJSB_llEEES2F_S2G_NS29_6fusion15FusionCallbacksIS2D_NS2H_17LinearCombinationIS2F_fS2F_fLNS_15FloatRoundStyleE2EEESH_S2E_JEEES1Q_NS1R_IS25_S26_NSM_INS5_IJSG_SN_EEENS5_IJSB_SG_EEEEEEENS4_17SM75_U16x8_LDSM_TENS4_14SM90_TMA_STOREES2Q_NS4_17SM90_U16x8_STSM_TENS20_IJNS4_17SM90_U32x4_STSM_NES2F_EEEvEEEvvEEEEvNT_6ParamsE)
	.align		4
        /*002c*/ 	.word	index@(__assertfail)
	.align		4
        /*0030*/ 	.word	index@(_ZN7cutlass13device_kernelINS_4gemm6kernel13GemmUniversalIN4cute5tupleIJiiiiEEENS1_10collective13CollectiveMmaINS1_49MainloopSm90TmaGmmaRmemAWarpSpecializedMixedInputILi9ENS5_IJNS4_1CILi1EEESB_SB_EEENS1_35KernelTmaWarpSpecializedCooperativeEEENS5_IJNSA_ILi128EEESF_NSA_ILi64EEEEEENS5_IJNS_15integer_subbyteILi4ELb1EEEEEENS5_IJlSB_lEEENS_10bfloat16_tESL_NS4_8TiledMMAINS4_8MMA_AtomIJNS4_4SM904GMMA28MMA_64x128x16_F32BF16BF16_RSILNSQ_5MajorE0ELSS_0ELNSQ_7ScaleInE1ELST_1EEEEEENS4_6LayoutINS5_IJNSA_ILi2EEESB_SB_EEENS5_IJSB_NSA_ILi0EEESZ_EEEEENS5_IJNS4_10UnderscoreES12_S12_EEEEENS4_13SM90_TMA_LOADENS4_14ComposedLayoutINS4_7SwizzleILi1ELi4ELi3EEENS4_18smem_ptr_flag_bitsILi4EEENSW_INS5_IJNSA_ILi8EEESG_EEENS5_IJSG_SB_EEEEEEENS4_9Copy_AtomIJNS4_39AutoVectorizingCopyWithAssumedAlignmentILi128EEESJ_EEENS4_8identityES15_NS16_INS17_ILi3ELi4ELi3EEENS19_ILi16EEES1E_EEvS1K_EENS_8epilogue10collective18CollectiveEpilogueINS1P_22Sm90TmaWarpSpecializedILi4ELi2ELi16ELb1ELb0EEEJSH_NS5_IJSF_NSA_ILi32EEEEEENS_6half_tENS5_IJSB_llEEES1W_S1X_NS1P_6fusion15FusionCallbacksIS1T_NS1Y_17LinearCombinationIS1W_fS1W_fLNS_15FloatRoundStyleE2EEESH_S1V_JEEES15_NS16_IS1L_S1M_NSW_INS5_IJSG_S1B_EEENS5_IJSB_SG_EEEEEEENS4_17SM75_U16x8_LDSM_TENS4_14SM90_TMA_STOREES27_NS4_17SM90_U16x8_STSM_TENS1G_IJNS4_17SM90_U32x4_STSM_NES1W_EEEvEEEvvEEEEvNT_6ParamsE)
	.align		4
        /*0034*/ 	.word	index@(__assertfail)
	.align		4
        /*0038*/ 	.word	index@(_ZN7cutlass13device_kernelINS_4gemm6kernel13GemmUniversalIN4cute5tupleIJiiiiEEENS1_10collective13CollectiveMmaINS1_49MainloopSm90TmaGmmaRmemAWarpSpecializedMixedInputILi9ENS5_IJNS4_1CILi1EEESB_SB_EEENS1_35KernelTmaWarpSpecializedCooperativeEEENS5_IJNSA_ILi128EEESF_NSA_ILi64EEEEEENS5_IJNS_15integer_subbyteILi4ELb1EEEEEENS4_6LayoutINS5_IJNS5_IJNS5_IJNS5_IJNSA_ILi8EEENSA_ILi2EEEEEESB_EEEiEEENS5_IJNS5_IJNS5_IJSN_NSA_ILi4EEESN_EEESB_EEEiEEENS5_IJSB_iEEEEEENS5_IJNS5_IJNS5_IJNS5_IJNSA_ILi32EEESB_EEENSA_ILi0EEEEEENSA_ILi256EEEEEENS5_IJNS5_IJNS5_IJSR_SM_SN_EEESZ_EEEiEEENS5_IJSZ_iEEEEEEEENS_10bfloat16_tENS5_IJlSB_lEEENS4_8TiledMMAINS4_8MMA_AtomIJNS4_4SM904GMMA28MMA_64x128x16_F32BF16BF16_RSILNS1E_5MajorE0ELS1G_0ELNS1E_7ScaleInE1ELS1H_1EEEEEENSL_INS5_IJSN_SB_SB_EEENS5_IJSB_SZ_SZ_EEEEENS5_IJNS4_10UnderscoreES1N_S1N_EEEEENS4_13SM90_TMA_LOADENS4_14ComposedLayoutINS4_7SwizzleILi1ELi4ELi3EEENS4_18smem_ptr_flag_bitsILi4EEENSL_INS5_IJSM_SG_EEENS5_IJSG_SB_EEEEEEENS4_9Copy_AtomIJNS4_39AutoVectorizingCopyWithAssumedAlignmentILi128EEESJ_EEENS4_8identityES1Q_NS1R_INS1S_ILi3ELi4ELi3EEENS1U_ILi16EEES1Y_EEvS24_EENS_8epilogue10collective18CollectiveEpilogueINS29_22Sm90TmaWarpSpecializedILi4ELi2ELi16ELb1ELb0EEEJSH_NS5_IJSF_SX_EEENS_6half_tENS5_IJSB_llEEES2F_S2G_NS29_6fusion15FusionCallbacksIS2D_NS2H_17LinearCombinationIS2F_fS2F_fLNS_15FloatRoundStyleE2EEESH_S2E_JEEES1Q_NS1R_IS25_S26_NSL_INS5_IJSG_SM_EEENS5_IJSB_SG_EEEEEEENS4_17SM75_U16x8_LDSM_TENS4_14SM90_TMA_STOREES2Q_NS4_17SM90_U16x8_STSM_TENS20_IJNS4_17SM90_U32x4_STSM_NES2F_EEEvEEEvvEEEEvNT_6ParamsE)
	.align		4
        /*003c*/ 	.word	index@(__assertfail)
	.align		4
        /*0040*/ 	.word	index@(_ZN7cutlass13device_kernelINS_4gemm6kernel13GemmUniversalIN4cute5tupleIJiiiiEEENS1_10collective13CollectiveMmaINS1_34MainloopSm90TmaGmmaWarpSpecializedILi7ENS5_IJNS4_1CILi1EEESB_SB_EEENS1_35KernelTmaWarpSpecializedCooperativeEEENS5_IJNSA_ILi128EEESF_NSA_ILi64EEEEEENS_10bfloat16_tENS5_IJlSB_lEEESI_SJ_NS4_8TiledMMAINS4_8MMA_AtomIJNS4_4SM904GMMA28MMA_64x128x16_F32BF16BF16_SSILNSN_5MajorE0ELSP_0ELNSN_7ScaleInE1ELSQ_1EEEEEENS4_6LayoutINS5_IJNSA_ILi2EEESB_SB_EEENS5_IJSB_NSA_ILi0EEESW_EEEEENS5_IJNS4_10UnderscoreESZ_SZ_EEEEENS4_13SM90_TMA_LOADENS4_14ComposedLayoutINS4_7SwizzleILi3ELi4ELi3EEENS4_18smem_ptr_flag_bitsILi16EEENST_INS5_IJNSA_ILi8EEESG_EEENS5_IJSG_SB_EEEEEEEvNS4_8identityES12_S1C_vS1D_EENS_8epilogue10collective6detail29Sm90TmaWarpSpecializedAdapterINS1G_15DefaultEpilogueINS_6half_tESJ_SJ_NS1F_6thread17LinearCombinationIS1K_Li1EffLNS1L_9ScaleType4KindE0ELNS_15FloatRoundStyleE2ES1K_EENS1_15EpilogueDefaultEEEEEvvEEEEvNT_6ParamsE)
	.align		4
        /*0044*/ 	.word	index@(__assertfail)
	.align		4
        /*0048*/ 	.word	0x00000000
	.align		4
        /*004c*/ 	.word	0xfffffffe
	.align		4
        /*0050*/ 	.word	0x00000000
	.align		4
        /*0054*/ 	.word	0xfffffffd
	.align		4
        /*0058*/ 	.word	0x00000000
	.align		4
        /*005c*/ 	.word	0xfffffffc


//--------------------- .nv.constant4             --------------------------
	.section	.nv.constant4,"a",@progbits
	.align	8
	.align		8
.nv.constant4:
        /*0000*/ 	.dword	precalc_xorwow_matrix
	.align		8
        /*0008*/ 	.dword	precalc_xorwow_offset_matrix
	.align		8
        /*0010*/ 	.dword	mrg32k3aM1
	.align		8
        /*0018*/ 	.dword	mrg32k3aM2
	.align		8
        /*0020*/ 	.dword	mrg32k3aM1SubSeq
	.align		8
        /*0028*/ 	.dword	mrg32k3aM2SubSeq
	.align		8
        /*0030*/ 	.dword	mrg32k3aM1Seq
	.align		8
        /*0038*/ 	.dword	mrg32k3aM2Seq
	.align		8
        /*0040*/ 	.dword	__unnamed_1
	.align		8
        /*0048*/ 	.dword	__unnamed_2
	.align		8
        /*0050*/ 	.dword	__unnamed_3
	.align		8
        /*0058*/ 	.dword	__unnamed_4
	.align		8
        /*0060*/ 	.dword	__unnamed_5
	.align		8
        /*0068*/ 	.dword	__unnamed_6
	.align		8
        /*0070*/ 	.dword	_ZN34_INTERNAL_cec62e94_4_k_cu_stride_A4cuda3std3__45__cpo5beginE
	.align		8
        /*0078*/ 	.dword	_ZN34_INTERNAL_cec62e94_4_k_cu_stride_A4cuda3std3__45__cpo3endE
	.align		8
        /*0080*/ 	.dword	_ZN34_INTERNAL_cec62e94_4_k_cu_stride_A4cuda3std3__45__cpo6cbeginE
	.align		8
        /*0088*/ 	.dword	_ZN34_INTERNAL_cec62e94_4_k_cu_stride_A4cuda3std3__45__cpo4cendE
	.align		8
        /*0090*/ 	.dword	_ZN34_INTERNAL_cec62e94_4_k_cu_stride_A4cuda3std3__436_GLOBAL__N__cec62e94_4_k_cu_stride_A6ignoreE
	.align		8
        /*0098*/ 	.dword	_ZN34_INTERNAL_cec62e94_4_k_cu_stride_A4cuda3std3__419piecewise_constructE
	.align		8
        /*00a0*/ 	.dword	_ZN34_INTERNAL_cec62e94_4_k_cu_stride_A4cuda3std3__48in_placeE
	.align		8
        /*00a8*/ 	.dword	_ZN34_INTERNAL_cec62e94_4_k_cu_stride_A4cuda3std6ranges3__45__cpo4swapE
	.align		8
        /*00b0*/ 	.dword	_ZN34_INTERNAL_cec62e94_4_k_cu_stride_A4cuda3std6ranges3__45__cpo9iter_moveE
	.align		8
        /*00b8*/ 	.dword	_ZN34_INTERNAL_cec62e94_4_k_cu_stride_A4cute7productE
	.align		8
        /*00c0*/ 	.dword	_ZN34_INTERNAL_cec62e94_4_k_cu_stride_A4cute1_E
	.align		8
        /*00c8*/ 	.dword	$str$16
	.align		8
        /*00d0*/ 	.dword	$str$17
	.align		8
        /*00d8*/ 	.dword	$str$18
	.align		8
        /*00e0*/ 	.dword	$str$27
	.align		8
        /*00e8*/ 	.dword	$str$28
	.align		8
        /*00f0*/ 	.dword	$str$44
	.align		8
        /*00f8*/ 	.dword	$str$45
	.align		8
        /*0100*/ 	.dword	$str$48
	.align		8
        /*0108*/ 	.dword	$str$49
	.align		8
        /*0110*/ 	.dword	__assertfail


//--------------------- .nv.constant3             --------------------------
	.section	.nv.constant3,"a",@progbits
	.align	8
.nv.constant3:
	.type		__cr_lgamma_table,@object
	.size		__cr_lgamma_table,(.L_8 - __cr_lgamma_table)
__cr_lgamma_table:
        /*0000*/ 	.byte	0x00, 0x00, 0x00, 0x00, 0x00, 0x00, 0x00, 0x00, 0x00, 0x00, 0x00, 0x00, 0x00, 0x00, 0x00, 0x00
        /*0010*/ 	.byte	0xef, 0x39, 0xfa, 0xfe, 0x42, 0x2e, 0xe6, 0x3f, 0x02, 0x20, 0x2a, 0xfa, 0x0b, 0xab, 0xfc, 0x3f
        /*0020*/ 	.byte	0xf9, 0x2c, 0x92, 0x7c, 0xa7, 0x6c, 0x09, 0x40, 0xc9, 0x79, 0x44, 0x3c, 0x64, 0x26, 0x13, 0x40
        /*0030*/ 	.byte	0xca, 0x01, 0xcf, 0x3a, 0x27, 0x51, 0x1a, 0x40, 0x30, 0xcc, 0x2d, 0xf3, 0xe1, 0x0c, 0x21, 0x40
        /*0040*/ 	.byte	0x0d, 0xb7, 0xfc, 0x82, 0x8e, 0x35, 0x25, 0x40
.L_8:


//--------------------- .text._ZN7cutlass9reference6device6kernel27BlockCompareRelativelyEqualINS_6half_tEEEvPiPKT_S8_mS6_S6_ --------------------------
	.section	.text._ZN7cutlass9reference6device6kernel27BlockCompareRelativelyEqualINS_6half_tEEEvPiPKT_S8_mS6_S6_,"ax",@progbits
	.align	128
        .global         _ZN7cutlass9reference6device6kernel27BlockCompareRelativelyEqualINS_6half_tEEEvPiPKT_S8_mS6_S6_
        .type           _ZN7cutlass9reference6device6kernel27BlockCompareRelativelyEqualINS_6half_tEEEvPiPKT_S8_mS6_S6_,@function
        .size           _ZN7cutlass9reference6device6kernel27BlockCompareRelativelyEqualINS_6half_tEEEvPiPKT_S8_mS6_S6_,(.L_x_1637 - _ZN7cutlass9reference6device6kernel27BlockCompareRelativelyEqualINS_6half_tEEEvPiPKT_S8_mS6_S6_)
        .other          _ZN7cutlass9reference6device6kernel27BlockCompareRelativelyEqualINS_6half_tEEEvPiPKT_S8_mS6_S6_,@"STO_CUDA_ENTRY STV_DEFAULT"
_ZN7cutlass9reference6device6kernel27BlockCompareRelativelyEqualINS_6half_tEEEvPiPKT_S8_mS6_S6_:
.text._ZN7cutlass9reference6device6kernel27BlockCompareRelativelyEqualINS_6half_tEEEvPiPKT_S8_mS6_S6_:
[----:B------:R-:W-:Y:S01]  /*0000*/  LDC R1, c[0x0][0x28] ;  /* 0x00000a00ff017b82 */ /* 0x000fe20000000800 */
[----:B------:R-:W0:Y:S07]  /*0010*/  S2R R3, SR_TID.X ;  /* 0x0000000000037919 */ /* 0x000e2e0000002100 */
[----:B------:R-:W0:Y:S08]  /*0020*/  S2UR UR4, SR_CTAID.X ;  /* 0x00000000000479c3 */ /* 0x000e300000002500 */
[----:B------:R-:W0:Y:S02]  /*0030*/  LDC R2, c[0x0][RZ] ;  /* 0x00000000ff027b82 */ /* 0x000e240000000800 */
[----:B0-----:R-:W-:Y:S01]  /*0040*/  IMAD R0, R2, UR4, R3 ;  /* 0x0000000402007c24 */ /* 0x001fe2000f8e0203 */
[----:B------:R-:W-:-:S04]  /*0050*/  ULDC.64 UR4, c[0x0][0x228] ;  /* 0x00008a0000047ab9 */ /* 0x000fc80000000a00 */
[----:B------:R-:W-:-:S04]  /*0060*/  ISETP.GE.U32.AND P0, PT, R0, UR4, PT ;  /* 0x0000000400007c0c */ /* 0x000fc8000bf06070 */
[----:B------:R-:W-:-:S13]  /*0070*/  ISETP.GE.U32.AND.EX P0, PT, RZ, UR5, PT, P0 ;  /* 0x00000005ff007c0c */ /* 0x000fda000bf06100 */
[----:B------:R-:W-:Y:S05]  /*0080*/  @P0 EXIT ;  /* 0x000000000000094d */ /* 0x000fea0003800000 */
[----:B------:R-:W0:Y:S01]  /*0090*/  LDC R6, c[0x0][0x230] ;  /* 0x00008c00ff067b82 */ /* 0x000e220000000800 */
[----:B------:R-:W-:Y:S01]  /*00a0*/  ULDC UR4, c[0x0][0xc] ;  /* 0x0000030000047ab9 */ /* 0x000fe20000000800 */
[----:B------:R-:W-:Y:S01]  /*00b0*/  IMAD.MOV.U32 R8, RZ, RZ, RZ ;  /* 0x000000ffff087224 */ /* 0x000fe200078e00ff */
[----:B------:R-:W-:Y:S01]  /*00c0*/  ULDC.64 UR6, c[0x0][0x208] ;  /* 0x0000820000067ab9 */ /* 0x000fe20000000a00 */
[----:B------:R-:W-:Y:S01]  /*00d0*/  IMAD.MOV.U32 R7, RZ, RZ, R0 ;  /* 0x000000ffff077224 */ /* 0x000fe200078e0000 */
[----:B------:R-:W-:Y:S01]  /*00e0*/  ULDC.U16 UR10, c[0x0][0x232] ;  /* 0x00008c80000a7ab9 */ /* 0x000fe20000000400 */
[----:B------:R-:W-:Y:S01]  /*00f0*/  IMAD R0, R2, UR4, RZ ;  /* 0x0000000402007c24 */ /* 0x000fe2000f8e02ff */
[----:B------:R-:W-:Y:S01]  /*0100*/  ULDC.U16 UR11, c[0x0][0x230] ;  /* 0x00008c00000b7ab9 */ /* 0x000fe20000000400 */
[----:B------:R-:W-:Y:S01]  /*0110*/  ULDC.64 UR12, c[0x0][0x228] ;  /* 0x00008a00000c7ab9 */ /* 0x000fe20000000a00 */
[----:B------:R-:W-:Y:S01]  /*0120*/  ULDC.64 UR4, c[0x0][0x220] ;  /* 0x0000880000047ab9 */ /* 0x000fe20000000a00 */
[----:B------:R-:W-:Y:S01]  /*0130*/  ULDC.64 UR8, c[0x0][0x218] ;  /* 0x0000860000087ab9 */ /* 0x000fe20000000a00 */
[----:B0-----:R-:W-:-:S07]  /*0140*/  HMUL2 R6, R6.H0_H0, R6.H1_H1 ;  /* 0x3000000606067232 */ /* 0x001fce0000000800 */
.L_x_7:
[C---:B------:R-:W-:Y:S01]  /*0150*/  IMAD.SHL.U32 R4, R7.reuse, 0x2, RZ ;  /* 0x0000000207047824 */ /* 0x040fe200078e00ff */
[----:B------:R-:W-:-:S04]  /*0160*/  SHF.L.U64.HI R5, R7, 0x1, R8 ;  /* 0x0000000107057819 */ /* 0x000fc80000010208 */
[C---:B------:R-:W-:Y:S02]  /*0170*/  IADD3 R2, P1, R4.reuse, UR8, RZ ;  /* 0x0000000804027c10 */ /* 0x040fe4000ff3e0ff */
[----:B------:R-:W-:Y:S02]  /*0180*/  IADD3 R4, P0, R4, UR4, RZ ;  /* 0x0000000404047c10 */ /* 0x000fe4000ff1e0ff */
[C---:B------:R-:W-:Y:S02]  /*0190*/  IADD3.X R3, R5.reuse, UR9, RZ, P1, !PT ;  /* 0x0000000905037c10 */ /* 0x040fe40008ffe4ff */
[----:B------:R-:W-:-:S04]  /*01a0*/  IADD3.X R5, R5, UR5, RZ, P0, !PT ;  /* 0x0000000505057c10 */ /* 0x000fc800087fe4ff */
[----:B------:R-:W2:Y:S04]  /*01b0*/  LDG.E.U16 R3, desc[UR6][R2.64] ;  /* 0x0000000602037981 */ /* 0x000ea8000c1e1500 */
[----:B------:R-:W2:Y:S01]  /*01c0*/  LDG.E.U16 R4, desc[UR6][R4.64] ;  /* 0x0000000604047981 */ /* 0x000ea2000c1e1500 */
[----:B------:R-:W-:Y:S01]  /*01d0*/  BSSY B0, `(.L_x_0) ;  /* 0x0000019000007945 */ /* 0x000fe20003800000 */
[----:B--2---:R-:W-:-:S13]  /*01e0*/  HSETP2.NEU.AND P0, PT, R3.H0_H0, R4.H0_H0, PT ;  /* 0x2000000403007234 */ /* 0x004fda0003f0d800 */
[----:B------:R-:W-:Y:S05]  /*01f0*/  @!P0 BRA `(.L_x_1) ;  /* 0x0000000000588947 */ /* 0x000fea0003800000 */
[C---:B------:R-:W-:Y:S01]  /*0200*/  HSETP2.NEU.AND P0, PT, R3.reuse.H0_H0, RZ.H0_H0, PT ;  /* 0x200000ff03007234 */ /* 0x040fe20003f0d800 */
[----:B------:R-:W-:Y:S01]  /*0210*/  HADD2 R2, R3.H0_H0, -R4.H0_H0 ;  /* 0xa000000403027230 */ /* 0x000fe20000000800 */
[----:B------:R-:W-:Y:S04]  /*0220*/  BSSY B1, `(.L_x_2) ;  /* 0x0000010000017945 */ /* 0x000fe80003800000 */
[----:B------:R-:W-:-:S07]  /*0230*/  LOP3.LUT R5, R2, 0x7fff, RZ, 0xc0, !PT ;  /* 0x00007fff02057812 */ /* 0x000fce00078ec0ff */
[----:B------:R-:W-:Y:S05]  /*0240*/  @!P0 BRA `(.L_x_3) ;  /* 0x00000000001c8947 */ /* 0x000fea0003800000 */
[----:B------:R-:W-:Y:S02]  /*0250*/  LOP3.LUT R2, R3, 0x7fff, RZ, 0xc0, !PT ;  /* 0x00007fff03027812 */ /* 0x000fe400078ec0ff */
[----:B------:R-:W-:Y:S02]  /*0260*/  LOP3.LUT R3, R4, 0x7fff, RZ, 0xc0, !PT ;  /* 0x00007fff04037812 */ /* 0x000fe400078ec0ff */
[----:B------:R-:W-:-:S03]  /*0270*/  HSETP2.NEU.AND P0, PT, R4.H0_H0, RZ.H0_H0, PT ;  /* 0x200000ff04007234 */ /* 0x000fc60003f0d800 */
[----:B------:R-:W-:-:S05]  /*0280*/  HADD2 R2, R2.H0_H0, R3.H0_H0 ;  /* 0x2000000302027230 */ /* 0x000fca0000000800 */
[----:B------:R-:W-:-:S05]  /*0290*/  HSETP2.GEU.AND P1, PT, R2.H0_H0, UR10.H0_H0, PT ;  /* 0x2000000a02007e34 */ /* 0x000fca000bf2e800 */
[----:B------:R-:W-:-:S13]  /*02a0*/  PLOP3.LUT P0, PT, P0, P1, PT, 0x80, 0x0 ;  /* 0x000000000000781c */ /* 0x000fda0000703070 */
[----:B------:R-:W-:Y:S05]  /*02b0*/  @P0 BRA `(.L_x_4) ;  /* 0x00000000000c0947 */ /* 0x000fea0003800000 */
.L_x_3:
[----:B------:R-:W-:-:S05]  /*02c0*/  HSETP2.GEU.AND P0, PT, R5.H0_H0, R6.H0_H0, PT ;  /* 0x2000000605007234 */ /* 0x000fca0003f0e800 */
[----:B------:R-:W-:Y:S01]  /*02d0*/  SEL R2, RZ, 0x1, P0 ;  /* 0x00000001ff027807 */ /* 0x000fe20000000000 */
[----:B------:R-:W-:Y:S07]  /*02e0*/  BRA `(.L_x_5) ;  /* 0x00000000000c7947 */ /* 0x000fee0003800000 */
.L_x_4:
[----:B------:R-:W-:-:S05]  /*02f0*/  HMUL2 R2, R2.H0_H0, UR11.H0_H0 ;  /* 0x2000000b02027c32 */ /* 0x000fca0008000800 */
[----:B------:R-:W-:-:S05]  /*0300*/  HSETP2.GEU.AND P0, PT, R5.H0_H0, R2.H0_H0, PT ;  /* 0x2000000205007234 */ /* 0x000fca0003f0e800 */
[----:B------:R-:W-:-:S08]  /*0310*/  SEL R2, RZ, 0x1, P0 ;  /* 0x00000001ff027807 */ /* 0x000fd00000000000 */
.L_x_5:
[----:B------:R-:W-:Y:S05]  /*0320*/  BSYNC B1 ;  /* 0x0000000000017941 */ /* 0x000fea0003800000 */
.L_x_2:
[----:B------:R-:W-:-:S04]  /*0330*/  PRMT R2, R2, 0x9910, RZ ;  /* 0x0000991002027816 */ /* 0x000fc800000000ff */
[----:B------:R-:W-:-:S13]  /*0340*/  ISETP.NE.AND P0, PT, R2, RZ, PT ;  /* 0x000000ff0200720c */ /* 0x000fda0003f05270 */
[----:B------:R-:W-:Y:S05]  /*0350*/  @!P0 BRA `(.L_x_6) ;  /* 0x00000000001c8947 */ /* 0x000fea0003800000 */
.L_x_1:
[----:B------:R-:W-:Y:S05]  /*0360*/  BSYNC B0 ;  /* 0x0000000000007941 */ /* 0x000fea0003800000 */
.L_x_0:
[----:B------:R-:W-:-:S05]  /*0370*/  IADD3 R7, P0, R0, R7, RZ ;  /* 0x0000000700077210 */ /* 0x000fca0007f1e0ff */
[----:B------:R-:W-:Y:S01]  /*0380*/  IMAD.X R8, RZ, RZ, R8, P0 ;  /* 0x000000ffff087224 */ /* 0x000fe200000e0608 */
[----:B------:R-:W-:-:S04]  /*0390*/  ISETP.GE.U32.AND P0, PT, R7, UR12, PT ;  /* 0x0000000c07007c0c */ /* 0x000fc8000bf06070 */
[----:B------:R-:W-:-:S13]  /*03a0*/  ISETP.GE.U32.AND.EX P0, PT, R8, UR13, PT, P0 ;  /* 0x0000000d08007c0c */ /* 0x000fda000bf06100 */
[----:B------:R-:W-:Y:S05]  /*03b0*/  @!P0 BRA `(.L_x_7) ;  /* 0xfffffffc00648947 */ /* 0x000fea000383ffff */
[----:B------:R-:W-:Y:S05]  /*03c0*/  EXIT ;  /* 0x000000000000794d */ /* 0x000fea0003800000 */
.L_x_6:
[----:B------:R-:W0:Y:S02]  /*03d0*/  LDC.64 R2, c[0x0][0x210] ;  /* 0x00008400ff027b82 */ /* 0x000e240000000a00 */
[----:B0-----:R-:W-:Y:S01]  /*03e0*/  STG.E desc[UR6][R2.64], RZ ;  /* 0x000000ff02007986 */ /* 0x001fe2000c101906 */
[----:B------:R-:W-:Y:S05]  /*03f0*/  EXIT ;  /* 0x000000000000794d */ /* 0x000fea0003800000 */
.L_x_8:
[----:B------:R-:W-:-:S00]  /*0400*/  BRA `(.L_x_8) ;  /* 0xfffffffc00fc7947 */ /* 0x000fc0000383ffff */
[----:B------:R-:W-:-:S00]  /*0410*/  NOP ;  /* 0x0000000000007918 */ /* 0x000fc00000000000 */
        /* <DEDUP_REMOVED lines=14> */
.L_x_1637:


//--------------------- .text._ZN7cutlass9reference6device6kernel12BlockForEachINS_6half_tENS1_6detail17RandomUniformFuncIS4_EEEEvPT_mNT0_6ParamsE --------------------------
	.section	.text._ZN7cutlass9reference6device6kernel12BlockForEachINS_6half_tENS1_6detail17RandomUniformFuncIS4_EEEEvPT_mNT0_6ParamsE,"ax",@progbits
	.align	128
        .global         _ZN7cutlass9reference6device6kernel12BlockForEachINS_6half_tENS1_6detail17RandomUniformFuncIS4_EEEEvPT_mNT0_6ParamsE
        .type           _ZN7cutlass9reference6device6kernel12BlockForEachINS_6half_tENS1_6detail17RandomUniformFuncIS4_EEEEvPT_mNT0_6ParamsE,@function
        .size           _ZN7cutlass9reference6device6kernel12BlockForEachINS_6half_tENS1_6detail17RandomUniformFuncIS4_EEEEvPT_mNT0_6ParamsE,(.L_x_1638 - _ZN7cutlass9reference6device6kernel12BlockForEachINS_6half_tENS1_6detail17RandomUniformFuncIS4_EEEEvPT_mNT0_6ParamsE)
        .other          _ZN7cutlass9reference6device6kernel12BlockForEachINS_6half_tENS1_6detail17RandomUniformFuncIS4_EEEEvPT_mNT0_6ParamsE,@"STO_CUDA_ENTRY STV_DEFAULT"
_ZN7cutlass9reference6device6kernel12BlockForEachINS_6half_tENS1_6detail17RandomUniformFuncIS4_EEEEvPT_mNT0_6ParamsE:
.text._ZN7cutlass9reference6device6kernel12BlockForEachINS_6half_tENS1_6detail17RandomUniformFuncIS4_EEEEvPT_mNT0_6ParamsE:
[----:B------:R-:W0:Y:S08]  /*0000*/  LDC R1, c[0x0][0x28] ;  /* 0x00000a00ff017b82 */ /* 0x000e300000000800 */
[----:B------:R-:W1:Y:S01]  /*0010*/  LDC.U8 R0, c[0x0][0x24c] ;  /* 0x00009300ff007b82 */ /* 0x000e620000000000 */
[----:B------:R-:W2:Y:S01]  /*0020*/  S2R R15, SR_CTAID.X ;  /* 0x00000000000f7919 */ /* 0x000ea20000002500 */
[----:B0-----:R-:W-:Y:S01]  /*0030*/  VIADD R1, R1, 0xffffffa0 ;  /* 0xffffffa001017836 */ /* 0x001fe20000000000 */
[----:B------:R-:W-:Y:S01]  /*0040*/  ULDC UR4, c[0x0][0x0] ;  /* 0x0000000000047ab9 */ /* 0x000fe20000000800 */
[----:B------:R-:W-:Y:S01]  /*0050*/  ULDC.64 UR16, c[0x0][0x208] ;  /* 0x0000820000107ab9 */ /* 0x000fe20000000a00 */
[----:B------:R-:W2:Y:S01]  /*0060*/  S2R R14, SR_TID.X ;  /* 0x00000000000e7919 */ /* 0x000ea20000002100 */
[----:B------:R-:W-:Y:S02]  /*0070*/  BSSY B1, `(.L_x_9) ;  /* 0x0000123000017945 */ /* 0x000fe40003800000 */
[----:B------:R-:W1:Y:S08]  /*0080*/  LDC.U8 R5, c[0x0][0x24d] ;  /* 0x00009340ff057b82 */ /* 0x000e700000000000 */
[----:B------:R-:W0:Y:S08]  /*0090*/  LDC.U8 R4, c[0x0][0x24e] ;  /* 0x00009380ff047b82 */ /* 0x000e300000000000 */
[----:B------:R-:W3:Y:S08]  /*00a0*/  LDC.64 R2, c[0x0][0x220] ;  /* 0x00008800ff027b82 */ /* 0x000ef00000000a00 */
[----:B------:R-:W4:Y:S01]  /*00b0*/  LDC.U8 R13, c[0x0][0x24f] ;  /* 0x000093c0ff0d7b82 */ /* 0x000f220000000000 */
[----:B-1----:R-:W-:-:S07]  /*00c0*/  PRMT R5, R5, 0x7604, R0 ;  /* 0x0000760405057816 */ /* 0x002fce0000000000 */
[----:B------:R-:W1:Y:S01]  /*00d0*/  LDC R12, c[0x0][0x248] ;  /* 0x00009200ff0c7b82 */ /* 0x000e620000000800 */
[----:B0-----:R-:W-:-:S07]  /*00e0*/  PRMT R4, R4, 0x7054, R5 ;  /* 0x0000705404047816 */ /* 0x001fce0000000005 */
[----:B------:R-:W0:Y:S01]  /*00f0*/  LDC.64 R18, c[0x0][0x220] ;  /* 0x00008800ff127b82 */ /* 0x000e220000000a00 */
[----:B---3--:R-:W-:Y:S02]  /*0100*/  LOP3.LUT R5, R2, 0xaad26b49, RZ, 0x3c, !PT ;  /* 0xaad26b4902057812 */ /* 0x008fe400078e3cff */
[----:B------:R-:W-:-:S03]  /*0110*/  LOP3.LUT R2, R3, 0xf7dcefdd, RZ, 0x3c, !PT ;  /* 0xf7dcefdd03027812 */ /* 0x000fc600078e3cff */
[----:B------:R-:W-:Y:S02]  /*0120*/  IMAD R3, R5, 0x4182bed5, RZ ;  /* 0x4182bed505037824 */ /* 0x000fe400078e02ff */
[----:B------:R-:W3:Y:S01]  /*0130*/  LDC.64 R10, c[0x0][0x228] ;  /* 0x00008a00ff0a7b82 */ /* 0x000ee20000000a00 */
[----:B------:R-:W-:Y:S01]  /*0140*/  IMAD R2, R2, -0x658354e5, RZ ;  /* 0x9a7cab1b02027824 */ /* 0x000fe200078e02ff */
[----:B----4-:R-:W-:Y:S01]  /*0150*/  PRMT R13, R13, 0x654, R4 ;  /* 0x000006540d0d7816 */ /* 0x010fe20000000004 */
[C---:B------:R-:W-:Y:S01]  /*0160*/  VIADD R7, R3.reuse, 0x75bcd15 ;  /* 0x075bcd1503077836 */ /* 0x040fe20000000000 */
[C---:B------:R-:W-:Y:S01]  /*0170*/  LOP3.LUT R4, R3.reuse, 0x159a55e5, RZ, 0x3c, !PT ;  /* 0x159a55e503047812 */ /* 0x040fe200078e3cff */
[C---:B------:R-:W-:Y:S01]  /*0180*/  VIADD R5, R2.reuse, 0x1f123bb5 ;  /* 0x1f123bb502057836 */ /* 0x040fe20000000000 */
[C---:B------:R-:W-:Y:S01]  /*0190*/  IADD3 R6, R3.reuse, 0x64f0c9, R2 ;  /* 0x0064f0c903067810 */ /* 0x040fe20007ffe002 */
[----:B------:R-:W-:Y:S01]  /*01a0*/  VIADD R3, R3, 0x583f19 ;  /* 0x00583f1903037836 */ /* 0x000fe20000000000 */
[----:B------:R-:W4:Y:S01]  /*01b0*/  LDC.64 R16, c[0x0][0x238] ;  /* 0x00008e00ff107b82 */ /* 0x000f220000000a00 */
[----:B------:R-:W-:Y:S01]  /*01c0*/  LOP3.LUT R2, R2, 0x5491333, RZ, 0x3c, !PT ;  /* 0x0549133302027812 */ /* 0x000fe200078e3cff */
[----:B-1----:R2:W-:Y:S04]  /*01d0*/  STL.64 [R1+0x28], R12 ;  /* 0x0000280c01007387 */ /* 0x0025e80000100a00 */
[----:B------:R1:W-:Y:S02]  /*01e0*/  STL.64 [R1+0x30], R6 ;  /* 0x0000300601007387 */ /* 0x0003e40000100a00 */
[----:B------:R-:W5:Y:S02]  /*01f0*/  LDC R0, c[0x0][0x230] ;  /* 0x00008c00ff007b82 */ /* 0x000f640000000800 */
[----:B0-----:R1:W-:Y:S04]  /*0200*/  STL.64 [R1], R18 ;  /* 0x0000001201007387 */ /* 0x0013e80000100a00 */
[----:B------:R1:W-:Y:S02]  /*0210*/  STL.64 [R1+0x38], R4 ;  /* 0x0000380401007387 */ /* 0x0003e40000100a00 */
[----:B------:R-:W0:Y:S02]  /*0220*/  LDC.64 R8, c[0x0][0x240] ;  /* 0x00009000ff087b82 */ /* 0x000e240000000a00 */
[----:B---3--:R1:W-:Y:S04]  /*0230*/  STL.64 [R1+0x8], R10 ;  /* 0x0000080a01007387 */ /* 0x0083e80000100a00 */
[----:B------:R1:W-:Y:S04]  /*0240*/  STL.64 [R1+0x40], R2 ;  /* 0x0000400201007387 */ /* 0x0003e80000100a00 */
[----:B----4-:R1:W-:Y:S01]  /*0250*/  STL.64 [R1+0x18], R16 ;  /* 0x0000181001007387 */ /* 0x0103e20000100a00 */
[----:B--2---:R-:W-:-:S02]  /*0260*/  IMAD R13, R15, UR4, R14 ;  /* 0x000000040f0d7c24 */ /* 0x004fc4000f8e020e */
[----:B------:R-:W-:Y:S01]  /*0270*/  IMAD.MOV.U32 R12, RZ, RZ, RZ ;  /* 0x000000ffff0c7224 */ /* 0x000fe200078e00ff */
[----:B-----5:R1:W-:Y:S02]  /*0280*/  STL [R1+0x10], R0 ;  /* 0x0000100001007387 */ /* 0x0203e40000100800 */
[----:B------:R-:W-:Y:S02]  /*0290*/  ISETP.NE.AND P0, PT, R13, RZ, PT ;  /* 0x000000ff0d00720c */ /* 0x000fe40003f05270 */
[----:B0-----:R1:W-:Y:S11]  /*02a0*/  STL.64 [R1+0x20], R8 ;  /* 0x0000200801007387 */ /* 0x0013f60000100a00 */
[----:B------:R-:W-:Y:S05]  /*02b0*/  @!P0 BRA `(.L_x_10) ;  /* 0x0000000c00f88947 */ /* 0x000fea0003800000 */
[----:B------:R-:W-:Y:S01]  /*02c0*/  HFMA2.MMA R21, -RZ, RZ, 0, 0 ;  /* 0x00000000ff157435 */ /* 0x000fe200000001ff */
[----:B-1----:R-:W-:Y:S02]  /*02d0*/  MOV R11, R13 ;  /* 0x0000000d000b7202 */ /* 0x002fe40000000f00 */
[----:B------:R-:W-:-:S08]  /*02e0*/  MOV R8, R12 ;  /* 0x0000000c00087202 */ /* 0x000fd00000000f00 */
.L_x_16:
[----:B------:R-:W-:Y:S01]  /*02f0*/  LOP3.LUT P0, RZ, R11, 0x3, RZ, 0xc0, !PT ;  /* 0x000000030bff7812 */ /* 0x000fe2000780c0ff */
[----:B------:R-:W-:-:S12]  /*0300*/  BSSY B0, `(.L_x_11) ;  /* 0x00000f2000007945 */ /* 0x000fd80003800000 */
[----:B0-----:R-:W-:Y:S05]  /*0310*/  @!P0 BRA `(.L_x_12) ;  /* 0x0000000c00c08947 */ /* 0x001fea0003800000 */
[----:B------:R-:W-:Y:S02]  /*0320*/  HFMA2.MMA R19, -RZ, RZ, 0, 0 ;  /* 0x00000000ff137435 */ /* 0x000fe400000001ff */
.L_x_15:
[----:B------:R-:W-:Y:S01]  /*0330*/  IMAD.MOV.U32 R20, RZ, RZ, RZ ;  /* 0x000000ffff147224 */ /* 0x000fe200078e00ff */
[----:B0-----:R-:W-:Y:S02]  /*0340*/  CS2R R2, SRZ ;  /* 0x0000000000027805 */ /* 0x001fe4000001ff00 */
[----:B------:R-:W-:Y:S01]  /*0350*/  CS2R R4, SRZ ;  /* 0x0000000000047805 */ /* 0x000fe2000001ff00 */
[----:B------:R-:W-:-:S07]  /*0360*/  IMAD.MOV.U32 R7, RZ, RZ, RZ ;  /* 0x000000ffff077224 */ /* 0x000fce00078e00ff */
.L_x_14:
[----:B------:R-:W-:Y:S01]  /*0370*/  LEA R0, R20, R1, 0x2 ;  /* 0x0000000114007211 */ /* 0x000fe200078e10ff */
[----:B------:R-:W0:Y:S05]  /*0380*/  LDC.64 R24, c[0x4][RZ] ;  /* 0x01000000ff187b82 */ /* 0x000e2a0000000a00 */
[----:B------:R-:W5:Y:S01]  /*0390*/  LDL R0, [R0+0x34] ;  /* 0x0000340000007983 */ /* 0x000f620000100800 */
[----:B------:R-:W-:Y:S02]  /*03a0*/  SHF.R.S32.HI R9, RZ, 0x1f, R21 ;  /* 0x0000001fff097819 */ /* 0x000fe40000011415 */
[----:B------:R-:W-:-:S03]  /*03b0*/  MOV R17, RZ ;  /* 0x000000ff00117202 */ /* 0x000fc60000000f00 */
[----:B------:R-:W-:Y:S02]  /*03c0*/  IMAD R9, R9, 0xc80, RZ ;  /* 0x00000c8009097824 */ /* 0x000fe400078e02ff */
[----:B0-----:R-:W-:-:S05]  /*03d0*/  IMAD.WIDE.U32 R24, R21, 0xc80, R24 ;  /* 0x00000c8015187825 */ /* 0x001fca00078e0018 */
[----:B------:R-:W-:-:S07]  /*03e0*/  IADD3 R9, R25, R9, RZ ;  /* 0x0000000919097210 */ /* 0x000fce0007ffe0ff */
.L_x_13:
[----:B------:R-:W-:Y:S02]  /*03f0*/  IMAD.MOV.U32 R10, RZ, RZ, 0x1 ;  /* 0x00000001ff0a7424 */ /* 0x000fe400078e00ff */
[----:B------:R-:W-:-:S03]  /*0400*/  IMAD.MOV.U32 R14, RZ, RZ, R24 ;  /* 0x000000ffff0e7224 */ /* 0x000fc600078e0018 */
[----:B------:R-:W-:Y:S01]  /*0410*/  SHF.L.U32 R15, R10, R17, RZ ;  /* 0x000000110a0f7219 */ /* 0x000fe200000006ff */
[----:B------:R-:W-:-:S03]  /*0420*/  IMAD R10, R20, 0x20, R17 ;  /* 0x00000020140a7824 */ /* 0x000fc600078e0211 */
[----:B-----5:R-:W-:Y:S01]  /*0430*/  LOP3.LUT P0, RZ, R0, R15, RZ, 0xc0, !PT ;  /* 0x0000000f00ff7212 */ /* 0x020fe2000780c0ff */
[----:B------:R-:W-:Y:S02]  /*0440*/  IMAD R10, R10, 0x5, RZ ;  /* 0x000000050a0a7824 */ /* 0x000fe400078e02ff */
[----:B------:R-:W-:Y:S02]  /*0450*/  IMAD.MOV.U32 R15, RZ, RZ, R9 ;  /* 0x000000ffff0f7224 */ /* 0x000fe400078e0009 */
[----:B------:R-:W-:-:S08]  /*0460*/  IMAD.WIDE R22, R10, 0x4, R14 ;  /* 0x000000040a167825 */ /* 0x000fd000078e020e */
[----:B------:R-:W2:Y:S04]  /*0470*/  @P0 LDG.E R16, desc[UR16][R22.64] ;  /* 0x0000001016100981 */ /* 0x000ea8000c1e1900 */
[----:B------:R-:W3:Y:S04]  /*0480*/  @P0 LDG.E R10, desc[UR16][R22.64+0x8] ;  /* 0x00000810160a0981 */ /* 0x000ee8000c1e1900 */
[----:B------:R-:W4:Y:S01]  /*0490*/  @P0 LDG.E R15, desc[UR16][R22.64+0xc] ;  /* 0x00000c10160f0981 */ /* 0x000f22000c1e1900 */
[----:B------:R-:W-:-:S03]  /*04a0*/  IMAD.MOV.U32 R14, RZ, RZ, 0x2 ;  /* 0x00000002ff0e7424 */ /* 0x000fc600078e00ff */
[----:B------:R-:W4:Y:S02]  /*04b0*/  @P0 LDG.E R27, desc[UR16][R22.64+0x4] ;  /* 0x00000410161b0981 */ /* 0x000f24000c1e1900 */
[----:B------:R-:W-:Y:S02]  /*04c0*/  SHF.L.U32 R29, R14, R17, RZ ;  /* 0x000000110e1d7219 */ /* 0x000fe400000006ff */
[----:B------:R-:W4:Y:S02]  /*04d0*/  @P0 LDG.E R14, desc[UR16][R22.64+0x10] ;  /* 0x00001010160e0981 */ /* 0x000f24000c1e1900 */
[----:B------:R-:W-:Y:S02]  /*04e0*/  LOP3.LUT P1, RZ, R0, R29, RZ, 0xc0, !PT ;  /* 0x0000001d00ff7212 */ /* 0x000fe4000782c0ff */
[----:B--2---:R-:W-:-:S11]  /*04f0*/  @P0 LOP3.LUT R7, R7, R16, RZ, 0x3c, !PT ;  /* 0x0000001007070212 */ /* 0x004fd600078e3cff */
[----:B------:R-:W2:Y:S01]  /*0500*/  @P1 LDG.E R16, desc[UR16][R22.64+0x14] ;  /* 0x0000141016101981 */ /* 0x000ea2000c1e1900 */
[----:B---3--:R-:W-:-:S03]  /*0510*/  @P0 LOP3.LUT R5, R5, R10, RZ, 0x3c, !PT ;  /* 0x0000000a05050212 */ /* 0x008fc600078e3cff */
[----:B------:R-:W3:Y:S01]  /*0520*/  @P1 LDG.E R10, desc[UR16][R22.64+0x1c] ;  /* 0x00001c10160a1981 */ /* 0x000ee2000c1e1900 */
[----:B----4-:R-:W-:-:S03]  /*0530*/  @P0 LOP3.LUT R2, R2, R15, RZ, 0x3c, !PT ;  /* 0x0000000f02020212 */ /* 0x010fc600078e3cff */
[----:B------:R-:W4:Y:S01]  /*0540*/  @P1 LDG.E R15, desc[UR16][R22.64+0x20] ;  /* 0x00002010160f1981 */ /* 0x000f22000c1e1900 */
[----:B------:R-:W-:Y:S01]  /*0550*/  @P0 LOP3.LUT R3, R3, R14, RZ, 0x3c, !PT ;  /* 0x0000000e03030212 */ /* 0x000fe200078e3cff */
[----:B------:R-:W-:-:S05]  /*0560*/  IMAD.MOV.U32 R14, RZ, RZ, 0x4 ;  /* 0x00000004ff0e7424 */ /* 0x000fca00078e00ff */
[----:B------:R-:W-:Y:S02]  /*0570*/  SHF.L.U32 R29, R14, R17, RZ ;  /* 0x000000110e1d7219 */ /* 0x000fe400000006ff */
[----:B------:R-:W4:Y:S01]  /*0580*/  @P1 LDG.E R14, desc[UR16][R22.64+0x24] ;  /* 0x00002410160e1981 */ /* 0x000f22000c1e1900 */
[----:B------:R-:W-:-:S03]  /*0590*/  @P0 LOP3.LUT R4, R4, R27, RZ, 0x3c, !PT ;  /* 0x0000001b04040212 */ /* 0x000fc600078e3cff */
[----:B------:R-:W4:Y:S01]  /*05a0*/  @P1 LDG.E R27, desc[UR16][R22.64+0x18] ;  /* 0x00001810161b1981 */ /* 0x000f22000c1e1900 */
        /* <DEDUP_REMOVED lines=143> */
[----:B------:R-:W-:-:S13]  /*0ea0*/  LOP3.LUT P1, RZ, R0, R29, RZ, 0xc0, !PT ;  /* 0x0000001d00ff7212 */ /* 0x000fda000782c0ff */
[----:B------:R-:W4:Y:S01]  /*0eb0*/  @P1 LDG.E R29, desc[UR16][R22.64+0x108] ;  /* 0x00010810161d1981 */ /* 0x000f22000c1e1900 */
[----:B--2---:R-:W-:-:S03]  /*0ec0*/  @P0 LOP3.LUT R7, R7, R16, RZ, 0x3c, !PT ;  /* 0x0000001007070212 */ /* 0x004fc600078e3cff */
[----:B------:R-:W2:Y:S01]  /*0ed0*/  @P1 LDG.E R16, desc[UR16][R22.64+0x104] ;  /* 0x0001041016101981 */ /* 0x000ea2000c1e1900 */
[----:B---3--:R-:W-:-:S03]  /*0ee0*/  @P0 LOP3.LUT R5, R5, R10, RZ, 0x3c, !PT ;  /* 0x0000000a05050212 */ /* 0x008fc600078e3cff */
[----:B------:R-:W3:Y:S01]  /*0ef0*/  @P1 LDG.E R10, desc[UR16][R22.64+0x10c] ;  /* 0x00010c10160a1981 */ /* 0x000ee2000c1e1900 */
[----:B----4-:R-:W-:-:S03]  /*0f00*/  @P0 LOP3.LUT R2, R2, R15, RZ, 0x3c, !PT ;  /* 0x0000000f02020212 */ /* 0x010fc600078e3cff */
[----:B------:R-:W4:Y:S01]  /*0f10*/  @P1 LDG.E R15, desc[UR16][R22.64+0x110] ;  /* 0x00011010160f1981 */ /* 0x000f22000c1e1900 */
[----:B------:R-:W-:Y:S01]  /*0f20*/  @P0 LOP3.LUT R3, R3, R14, RZ, 0x3c, !PT ;  /* 0x0000000e03030212 */ /* 0x000fe200078e3cff */
[----:B------:R-:W-:Y:S01]  /*0f30*/  IMAD.MOV.U32 R14, RZ, RZ, 0x4000 ;  /* 0x00004000ff0e7424 */ /* 0x000fe200078e00ff */
[----:B------:R-:W-:-:S04]  /*0f40*/  @P0 LOP3.LUT R4, R4, R27, RZ, 0x3c, !PT ;  /* 0x0000001b04040212 */ /* 0x000fc800078e3cff */
[----:B------:R-:W-:Y:S02]  /*0f50*/  SHF.L.U32 R27, R14, R17, RZ ;  /* 0x000000110e1b7219 */ /* 0x000fe400000006ff */
[----:B------:R-:W4:Y:S02]  /*0f60*/  @P1 LDG.E R14, desc[UR16][R22.64+0x114] ;  /* 0x00011410160e1981 */ /* 0x000f24000c1e1900 */
[----:B------:R-:W-:-:S13]  /*0f70*/  LOP3.LUT P0, RZ, R0, R27, RZ, 0xc0, !PT ;  /* 0x0000001b00ff7212 */ /* 0x000fda000780c0ff */
[----:B------:R-:W4:Y:S01]  /*0f80*/  @P0 LDG.E R27, desc[UR16][R22.64+0x11c] ;  /* 0x00011c10161b0981 */ /* 0x000f22000c1e1900 */
[----:B--2---:R-:W-:-:S03]  /*0f90*/  @P1 LOP3.LUT R7, R7, R16, RZ, 0x3c, !PT ;  /* 0x0000001007071212 */ /* 0x004fc600078e3cff */
[----:B------:R-:W2:Y:S01]  /*0fa0*/  @P0 LDG.E R18, desc[UR16][R22.64+0x128] ;  /* 0x0001281016120981 */ /* 0x000ea2000c1e1900 */
[----:B---3--:R-:W-:-:S03]  /*0fb0*/  @P1 LOP3.LUT R5, R5, R10, RZ, 0x3c, !PT ;  /* 0x0000000a05051212 */ /* 0x008fc600078e3cff */
[----:B------:R-:W3:Y:S01]  /*0fc0*/  @P0 LDG.E R16, desc[UR16][R22.64+0x118] ;  /* 0x0001181016100981 */ /* 0x000ee2000c1e1900 */
[----:B----4-:R-:W-:-:S03]  /*0fd0*/  @P1 LOP3.LUT R2, R2, R15, RZ, 0x3c, !PT ;  /* 0x0000000f02021212 */ /* 0x010fc600078e3cff */
[----:B------:R-:W4:Y:S04]  /*0fe0*/  @P0 LDG.E R10, desc[UR16][R22.64+0x120] ;  /* 0x00012010160a0981 */ /* 0x000f28000c1e1900 */
[----:B------:R-:W2:Y:S01]  /*0ff0*/  @P0 LDG.E R15, desc[UR16][R22.64+0x124] ;  /* 0x00012410160f0981 */ /* 0x000ea2000c1e1900 */
[----:B------:R-:W-:Y:S02]  /*1000*/  @P1 LOP3.LUT R4, R4, R29, RZ, 0x3c, !PT ;  /* 0x0000001d04041212 */ /* 0x000fe400078e3cff */
[----:B------:R-:W-:Y:S01]  /*1010*/  @P1 LOP3.LUT R3, R3, R14, RZ, 0x3c, !PT ;  /* 0x0000000e03031212 */ /* 0x000fe200078e3cff */
[----:B------:R-:W-:-:S05]  /*1020*/  IMAD.MOV.U32 R14, RZ, RZ, 0x8000 ;  /* 0x00008000ff0e7424 */ /* 0x000fca00078e00ff */
[----:B------:R-:W-:-:S04]  /*1030*/  SHF.L.U32 R29, R14, R17, RZ ;  /* 0x000000110e1d7219 */ /* 0x000fc800000006ff */
[----:B------:R-:W-:Y:S02]  /*1040*/  LOP3.LUT P1, RZ, R0, R29, RZ, 0xc0, !PT ;  /* 0x0000001d00ff7212 */ /* 0x000fe4000782c0ff */
[----:B------:R-:W-:-:S11]  /*1050*/  @P0 LOP3.LUT R4, R4, R27, RZ, 0x3c, !PT ;  /* 0x0000001b04040212 */ /* 0x000fd600078e3cff */
[----:B------:R-:W2:Y:S04]  /*1060*/  @P1 LDG.E R14, desc[UR16][R22.64+0x134] ;  /* 0x00013410160e1981 */ /* 0x000ea8000c1e1900 */
[----:B------:R-:W2:Y:S01]  /*1070*/  @P1 LDG.E R27, desc[UR16][R22.64+0x138] ;  /* 0x00013810161b1981 */ /* 0x000ea2000c1e1900 */
[----:B---3--:R-:W-:-:S03]  /*1080*/  @P0 LOP3.LUT R7, R7, R16, RZ, 0x3c, !PT ;  /* 0x0000001007070212 */ /* 0x008fc600078e3cff */
[----:B------:R-:W3:Y:S01]  /*1090*/  @P1 LDG.E R16, desc[UR16][R22.64+0x12c] ;  /* 0x00012c1016101981 */ /* 0x000ee2000c1e1900 */
[----:B----4-:R-:W-:-:S03]  /*10a0*/  @P0 LOP3.LUT R5, R5, R10, RZ, 0x3c, !PT ;  /* 0x0000000a05050212 */ /* 0x010fc600078e3cff */
[----:B------:R-:W4:Y:S01]  /*10b0*/  @P1 LDG.E R10, desc[UR16][R22.64+0x13c] ;  /* 0x00013c10160a1981 */ /* 0x000f22000c1e1900 */
[----:B--2---:R-:W-:-:S03]  /*10c0*/  @P0 LOP3.LUT R2, R2, R15, RZ, 0x3c, !PT ;  /* 0x0000000f02020212 */ /* 0x004fc600078e3cff */
[----:B------:R-:W2:Y:S01]  /*10d0*/  @P1 LDG.E R15, desc[UR16][R22.64+0x130] ;  /* 0x00013010160f1981 */ /* 0x000ea2000c1e1900 */
[----:B------:R-:W-:Y:S01]  /*10e0*/  VIADD R17, R17, 0x10 ;  /* 0x0000001011117836 */ /* 0x000fe20000000000 */
[----:B------:R-:W-:-:S04]  /*10f0*/  @P0 LOP3.LUT R3, R3, R18, RZ, 0x3c, !PT ;  /* 0x0000001203030212 */ /* 0x000fc800078e3cff */
[----:B------:R-:W-:Y:S02]  /*1100*/  ISETP.NE.AND P0, PT, R17, 0x20, PT ;  /* 0x000000201100780c */ /* 0x000fe40003f05270 */
[----:B------:R-:W-:Y:S02]  /*1110*/  @P1 LOP3.LUT R5, R5, R14, RZ, 0x3c, !PT ;  /* 0x0000000e05051212 */ /* 0x000fe400078e3cff */
[----:B------:R-:W-:Y:S02]  /*1120*/  @P1 LOP3.LUT R2, R2, R27, RZ, 0x3c, !PT ;  /* 0x0000001b02021212 */ /* 0x000fe400078e3cff */
[----:B---3--:R-:W-:Y:S02]  /*1130*/  @P1 LOP3.LUT R7, R7, R16, RZ, 0x3c, !PT ;  /* 0x0000001007071212 */ /* 0x008fe400078e3cff */
[----:B----4-:R-:W-:Y:S02]  /*1140*/  @P1 LOP3.LUT R3, R3, R10, RZ, 0x3c, !PT ;  /* 0x0000000a03031212 */ /* 0x010fe400078e3cff */
[----:B--2---:R-:W-:-:S03]  /*1150*/  @P1 LOP3.LUT R4, R4, R15, RZ, 0x3c, !PT ;  /* 0x0000000f04041212 */ /* 0x004fc600078e3cff */
[----:B------:R-:W-:Y:S05]  /*1160*/  @P0 BRA `(.L_x_13) ;  /* 0xfffffff000a00947 */ /* 0x000fea000383ffff */
[----:B------:R-:W-:-:S04]  /*1170*/  IADD3 R20, R20, 0x1, RZ ;  /* 0x0000000114147810 */ /* 0x000fc80007ffe0ff */
[----:B------:R-:W-:-:S13]  /*1180*/  ISETP.GE.U32.AND P0, PT, R20, 0x5, PT ;  /* 0x000000051400780c */ /* 0x000fda0003f06070 */
[----:B------:R-:W-:Y:S05]  /*1190*/  @!P0 BRA `(.L_x_14) ;  /* 0xfffffff000748947 */ /* 0x000fea000383ffff */
[----:B------:R-:W-:Y:S01]  /*11a0*/  VIADD R19, R19, 0x1 ;  /* 0x0000000113137836 */ /* 0x000fe20000000000 */
[----:B------:R-:W-:Y:S01]  /*11b0*/  LOP3.LUT R0, R11, 0x3, RZ, 0xc0, !PT ;  /* 0x000000030b007812 */ /* 0x000fe200078ec0ff */
[----:B------:R0:W-:Y:S03]  /*11c0*/  STL [R1+0x34], R7 ;  /* 0x0000340701007387 */ /* 0x0001e60000100800 */
[----:B------:R-:W-:Y:S01]  /*11d0*/  ISETP.GT.U32.AND P0, PT, R0, R19, PT ;  /* 0x000000130000720c */ /* 0x000fe20003f04070 */
[----:B------:R0:W-:Y:S03]  /*11e0*/  STL.64 [R1+0x38], R4 ;  /* 0x0000380401007387 */ /* 0x0001e60000100a00 */
[----:B------:R-:W-:Y:S01]  /*11f0*/  ISETP.GT.U32.AND.EX P0, PT, RZ, RZ, PT, P0 ;  /* 0x000000ffff00720c */ /* 0x000fe20003f04100 */
[----:B------:R0:W-:-:S12]  /*1200*/  STL.64 [R1+0x40], R2 ;  /* 0x0000400201007387 */ /* 0x0001d80000100a00 */
[----:B------:R-:W-:Y:S05]  /*1210*/  @P0 BRA `(.L_x_15) ;  /* 0xfffffff000440947 */ /* 0x000fea000383ffff */
.L_x_12:
[----:B------:R-:W-:Y:S05]  /*1220*/  BSYNC B0 ;  /* 0x0000000000007941 */ /* 0x000fea0003800000 */
.L_x_11:
[--C-:B------:R-:W-:Y:S01]  /*1230*/  SHF.R.U64 R11, R11, 0x2, R8.reuse ;  /* 0x000000020b0b7819 */ /* 0x100fe20000001208 */
[----:B------:R-:W-:Y:S01]  /*1240*/  VIADD R21, R21, 0x1 ;  /* 0x0000000115157836 */ /* 0x000fe20000000000 */
[----:B------:R-:W-:Y:S02]  /*1250*/  SHF.R.U32.HI R8, RZ, 0x2, R8 ;  /* 0x00000002ff087819 */ /* 0x000fe40000011608 */
[----:B------:R-:W-:-:S04]  /*1260*/  ISETP.NE.U32.AND P0, PT, R11, RZ, PT ;  /* 0x000000ff0b00720c */ /* 0x000fc80003f05070 */
[----:B------:R-:W-:-:S13]  /*1270*/  ISETP.NE.AND.EX P0, PT, R8, RZ, PT, P0 ;  /* 0x000000ff0800720c */ /* 0x000fda0003f05300 */
[----:B------:R-:W-:Y:S05]  /*1280*/  @!P0 BRA `(.L_x_10) ;  /* 0x0000000000048947 */ /* 0x000fea0003800000 */
[----:B------:R-:W-:Y:S05]  /*1290*/  BRA `(.L_x_16) ;  /* 0xfffffff000147947 */ /* 0x000fea000383ffff */
.L_x_10:
[----:B------:R-:W-:Y:S05]  /*12a0*/  BSYNC B1 ;  /* 0x0000000000017941 */ /* 0x000fea0003800000 */
.L_x_9:
[----:B------:R-:W-:Y:S01]  /*12b0*/  ULDC.64 UR4, c[0x0][0x218] ;  /* 0x0000860000047ab9 */ /* 0x000fe20000000a00 */
[----:B------:R2:W-:Y:S01]  /*12c0*/  STL.64 [R1+0x48], RZ ;  /* 0x000048ff01007387 */ /* 0x0005e20000100a00 */
[----:B------:R-:W-:-:S03]  /*12d0*/  ISETP.GE.U32.AND P0, PT, R13, UR4, PT ;  /* 0x000000040d007c0c */ /* 0x000fc6000bf06070 */
[----:B------:R2:W-:Y:S01]  /*12e0*/  STL [R1+0x50], RZ ;  /* 0x000050ff01007387 */ /* 0x0005e20000100800 */
[----:B------:R-:W-:-:S03]  /*12f0*/  ISETP.GE.U32.AND.EX P0, PT, R12, UR5, PT, P0 ;  /* 0x000000050c007c0c */ /* 0x000fc6000bf06100 */
[----:B------:R2:W-:Y:S10]  /*1300*/  STL.64 [R1+0x58], RZ ;  /* 0x000058ff01007387 */ /* 0x0005f40000100a00 */
[----:B------:R-:W-:Y:S05]  /*1310*/  @P0 EXIT ;  /* 0x000000000000094d */ /* 0x000fea0003800000 */
[----:B-1----:R-:W1:Y:S01]  /*1320*/  LDC R0, c[0x0][0x230] ;  /* 0x00008c00ff007b82 */ /* 0x002e620000000800 */
[----:B------:R-:W-:Y:S01]  /*1330*/  BSSY B2, `(.L_x_17) ;  /* 0x000008f000027945 */ /* 0x000fe20003800000 */
[----:B------:R-:W-:Y:S01]  /*1340*/  ULDC UR4, c[0x0][0x0] ;  /* 0x0000000000047ab9 */ /* 0x000fe20000000800 */
[----:B------:R-:W-:Y:S01]  /*1350*/  MOV R16, R4 ;  /* 0x0000000400107202 */ /* 0x000fe20000000f00 */
[----:B------:R-:W-:Y:S01]  /*1360*/  IMAD.MOV.U32 R18, RZ, RZ, R2 ;  /* 0x000000ffff127224 */ /* 0x000fe200078e0002 */
[----:B------:R-:W-:Y:S01]  /*1370*/  MOV R17, R5 ;  /* 0x0000000500117202 */ /* 0x000fe20000000f00 */
[----:B------:R-:W-:Y:S01]  /*1380*/  ULDC.64 UR6, c[0x0][0x238] ;  /* 0x00008e0000067ab9 */ /* 0x000fe20000000a00 */
[----:B------:R-:W-:Y:S01]  /*1390*/  MOV R19, R3 ;  /* 0x0000000300137202 */ /* 0x000fe20000000f00 */
[----:B------:R-:W3:Y:S01]  /*13a0*/  LDC.64 R14, c[0x0][0x228] ;  /* 0x00008a00ff0e7b82 */ /* 0x000ee20000000a00 */
[----:B------:R-:W-:Y:S01]  /*13b0*/  ULDC UR12, c[0x0][0xc] ;  /* 0x00000300000c7ab9 */ /* 0x000fe20000000800 */
[----:B------:R-:W-:Y:S01]  /*13c0*/  IMAD.MOV.U32 R20, RZ, RZ, R7 ;  /* 0x000000ffff147224 */ /* 0x000fe200078e0007 */
[----:B------:R-:W-:Y:S01]  /*13d0*/  DSETP.LT.AND P4, PT, RZ, UR6, PT ;  /* 0x00000006ff007e2a */ /* 0x000fe2000bf81000 */
[----:B------:R-:W-:Y:S01]  /*13e0*/  UIMAD UR12, UR4, UR12, URZ ;  /* 0x0000000c040c72a4 */ /* 0x000fe2000f8e023f */
[----:B------:R-:W-:Y:S01]  /*13f0*/  ULDC.64 UR14, c[0x0][0x238] ;  /* 0x00008e00000e7ab9 */ /* 0x000fe20000000a00 */
[----:B------:R-:W-:-:S02]  /*1400*/  ULDC UR8, c[0x0][0x248] ;  /* 0x0000920000087ab9 */ /* 0x000fc40000000800 */
[----:B------:R-:W4:Y:S01]  /*1410*/  LDC.64 R8, c[0x0][0x228] ;  /* 0x00008a00ff087b82 */ /* 0x000f220000000a00 */
[----:B------:R-:W-:Y:S01]  /*1420*/  ULDC UR10, c[0x0][0x240] ;  /* 0x00009000000a7ab9 */ /* 0x000fe20000000800 */
[----:B------:R-:W-:Y:S01]  /*1430*/  ULDC UR9, c[0x0][0x244] ;  /* 0x0000910000097ab9 */ /* 0x000fe20000000800 */
[----:B------:R-:W-:Y:S01]  /*1440*/  UMOV UR11, URZ ;  /* 0x0000003f000b7c82 */ /* 0x000fe20008000000 */
[----:B------:R-:W-:Y:S01]  /*1450*/  ULDC.64 UR4, c[0x0][0x218] ;  /* 0x0000860000047ab9 */ /* 0x000fe20000000a00 */
[----:B------:R-:W-:Y:S01]  /*1460*/  ULDC.64 UR6, c[0x0][0x210] ;  /* 0x0000840000067ab9 */ /* 0x000fe20000000a00 */
[----:B-1----:R-:W-:Y:S01]  /*1470*/  ISETP.GT.AND P3, PT, R0, -0x1, PT ;  /* 0xffffffff0000780c */ /* 0x002fe20003f64270 */
[----:B---3--:R-:W-:-:S12]  /*1480*/  FADD R14, -R14, R15 ;  /* 0x0000000f0e0e7221 */ /* 0x008fd80000000100 */
.L_x_25:
[----:B------:R-:W-:Y:S01]  /*1490*/  MOV R10, R17 ;  /* 0x00000011000a7202 */ /* 0x000fe20000000f00 */
[----:B0-----:R-:W-:Y:S01]  /*14a0*/  IMAD.MOV.U32 R4, RZ, RZ, R19 ;  /* 0x000000ffff047224 */ /* 0x001fe200078e0013 */
[----:B------:R-:W-:Y:S01]  /*14b0*/  MOV R15, R16 ;  /* 0x00000010000f7202 */ /* 0x000fe20000000f00 */
[----:B------:R-:W-:Y:S01]  /*14c0*/  IMAD.MOV.U32 R11, RZ, RZ, R18 ;  /* 0x000000ffff0b7224 */ /* 0x000fe200078e0012 */
[----:B------:R-:W-:Y:S04]  /*14d0*/  BSSY B1, `(.L_x_18) ;  /* 0x0000066000017945 */ /* 0x000fe80003800000 */
[----:B-1----:R-:W-:Y:S05]  /*14e0*/  @!P4 BRA `(.L_x_19) ;  /* 0x00000000004cc947 */ /* 0x002fea0003800000 */
[----:B------:R-:W-:Y:S01]  /*14f0*/  SHF.R.U32.HI R7, RZ, 0x2, R20 ;  /* 0x00000002ff077819 */ /* 0x000fe20000011614 */
[----:B------:R-:W-:Y:S01]  /*1500*/  IMAD.SHL.U32 R5, R19, 0x10, RZ ;  /* 0x0000001013057824 */ /* 0x000fe200078e00ff */
[----:B------:R-:W-:Y:S01]  /*1510*/  IADD3 R6, R6, 0x587c5, RZ ;  /* 0x000587c506067810 */ /* 0x000fe20007ffe0ff */
[----:B------:R-:W-:Y:S01]  /*1520*/  HFMA2.MMA R3, -RZ, RZ, 0.1171875, 0 ;  /* 0x2f800000ff037435 */ /* 0x000fe200000001ff */
[----:B------:R-:W-:Y:S01]  /*1530*/  LOP3.LUT R7, R7, R20, RZ, 0x3c, !PT ;  /* 0x0000001407077212 */ /* 0x000fe200078e3cff */
[----:B------:R-:W-:Y:S01]  /*1540*/  IMAD.MOV.U32 R15, RZ, RZ, R17 ;  /* 0x000000ffff0f7224 */ /* 0x000fe200078e0011 */
[----:B------:R-:W-:Y:S04]  /*1550*/  MOV R20, R16 ;  /* 0x0000001000147202 */ /* 0x000fe80000000f00 */
[----:B------:R-:W-:Y:S05]  /*1560*/  IMAD.SHL.U32 R10, R7, 0x2, RZ ;  /* 0x00000002070a7824 */ /* 0x000fea00078e00ff */
[----:B------:R-:W-:Y:S04]  /*1570*/  LOP3.LUT R10, R19, R10, R7, 0x96, !PT ;  /* 0x0000000a130a7212 */ /* 0x000fe800078e9607 */
[----:B------:R-:W-:Y:S05]  /*1580*/  LOP3.LUT R4, R10, R5, RZ, 0x3c, !PT ;  /* 0x000000050a047212 */ /* 0x000fea00078e3cff */
[----:B------:R-:W-:Y:S05]  /*1590*/  IMAD.IADD R2, R4, 0x1, R6 ;  /* 0x0000000104027824 */ /* 0x000fea00078e0206 */
[----:B------:R-:W-:Y:S05]  /*15a0*/  I2FP.F32.U32 R2, R2 ;  /* 0x0000000200027245 */ /* 0x000fea0000201000 */
[----:B------:R-:W-:Y:S04]  /*15b0*/  FFMA R0, R2, R3, 1.1641532182693481445e-10 ;  /* 0x2f00000002007423 */ /* 0x000fe80000000003 */
[----:B------:R-:W0:Y:S02]  /*15c0*/  F2F.F64.F32 R10, R0 ;  /* 0x00000000000a7310 */ /* 0x000e240000201800 */
[----:B0-----:R-:W-:Y:S01]  /*15d0*/  DSETP.GEU.AND P0, PT, R10, UR14, PT ;  /* 0x0000000e0a007e2a */ /* 0x001fe2000bf0e000 */
[----:B------:R-:W-:Y:S01]  /*15e0*/  MOV R10, R18 ;  /* 0x00000012000a7202 */ /* 0x000fe20000000f00 */
[----:B------:R-:W-:Y:S11]  /*15f0*/  IMAD.MOV.U32 R11, RZ, RZ, R19 ;  /* 0x000000ffff0b7224 */ /* 0x000ff600078e0013 */
[----:B------:R-:W-:Y:S01]  /*1600*/  @!UPT UIADD3 URZ, URZ, URZ, URZ ;  /* 0x0000003f3f3ff290 */ /* 0x000fe2000fffe03f */
[----:B------:R-:W-:Y:S05]  /*1610*/  @!P0 BRA `(.L_x_20) ;  /* 0x00000004002c8947 */ /* 0x000fea0003800000 */
.L_x_19:
[----:B------:R-:W-:Y:S02]  /*1620*/  SHF.R.U32.HI R7, RZ, 0x2, R20 ;  /* 0x00000002ff077819 */ /* 0x000fe40000011614 */
[----:B------:R-:W-:Y:S02]  /*1630*/  IADD3 R6, R6, 0x587c5, RZ ;  /* 0x000587c506067810 */ /* 0x000fe40007ffe0ff */
[----:B------:R-:W-:Y:S01]  /*1640*/  LOP3.LUT R16, R7, R20, RZ, 0x3c, !PT ;  /* 0x0000001407107212 */ /* 0x000fe200078e3cff */
[----:B------:R-:W-:Y:S01]  /*1650*/  IMAD.SHL.U32 R7, R4, 0x10, RZ ;  /* 0x0000001004077824 */ /* 0x000fe200078e00ff */
[----:B------:R-:W-:Y:S03]  /*1660*/  MOV R3, 0x2f800000 ;  /* 0x2f80000000037802 */ /* 0x000fe60000000f00 */
[----:B------:R-:W-:Y:S05]  /*1670*/  IMAD.SHL.U32 R17, R16, 0x2, RZ ;  /* 0x0000000210117824 */ /* 0x000fea00078e00ff */
[----:B------:R-:W-:Y:S04]  /*1680*/  LOP3.LUT R16, R4, R17, R16, 0x96, !PT ;  /* 0x0000001104107212 */ /* 0x000fe800078e9610 */
[----:B------:R-:W-:Y:S05]  /*1690*/  LOP3.LUT R5, R16, R7, RZ, 0x3c, !PT ;  /* 0x0000000710057212 */ /* 0x000fea00078e3cff */
[----:B------:R-:W-:Y:S05]  /*16a0*/  IMAD.IADD R2, R5, 0x1, R6 ;  /* 0x0000000105027824 */ /* 0x000fea00078e0206 */
[----:B------:R-:W-:Y:S05]  /*16b0*/  I2FP.F32.U32 R2, R2 ;  /* 0x0000000200027245 */ /* 0x000fea0000201000 */
[----:B------:R-:W-:Y:S04]  /*16c0*/  FFMA R0, R2, R3, 1.1641532182693481445e-10 ;  /* 0x2f00000002007423 */ /* 0x000fe80000000003 */
[----:B----4-:R-:W-:Y:S05]  /*16d0*/  FFMA R16, -R0, R8, R9 ;  /* 0x0000000800107223 */ /* 0x010fea0000000109 */
[----:B------:R-:W-:Y:S01]  /*16e0*/  @!P3 F2FP.F16.F32.PACK_AB R7, RZ, R16 ;  /* 0x00000010ff07b23e */ /* 0x000fe200000000ff */
[----:B------:R-:W-:Y:S06]  /*16f0*/  @!P3 BRA `(.L_x_21) ;  /* 0x0000000000bcb947 */ /* 0x000fec0003800000 */
[----:B------:R-:W-:Y:S01]  /*1700*/  MOV R7, 0x80000000 ;  /* 0x8000000000077802 */ /* 0x000fe20000000f00 */
[----:B------:R-:W-:Y:S01]  /*1710*/  HFMA2.MMA R0, -RZ, RZ, 0, 0 ;  /* 0x00000000ff007435 */ /* 0x000fe200000001ff */
[----:B------:R-:W-:Y:S01]  /*1720*/  FMUL R2, R16, UR10 ;  /* 0x0000000a10027c20 */ /* 0x000fe20008400000 */
[----:B------:R-:W-:Y:S04]  /*1730*/  BSSY B0, `(.L_x_22) ;  /* 0x0000026000007945 */ /* 0x000fe80003800000 */
[----:B------:R-:W-:Y:S11]  /*1740*/  FSETP.GTU.AND P0, PT, |R2|, +INF , PT ;  /* 0x7f8000000200780b */ /* 0x000ff60003f0c200 */
[----:B------:R-:W-:Y:S02]  /*1750*/  @!UPT UIADD3 URZ, URZ, URZ, URZ ;  /* 0x0000003f3f3ff290 */ /* 0x000fe4000fffe03f */
[----:B------:R-:W-:Y:S05]  /*1760*/  @P0 BRA `(.L_x_23) ;  /* 0x0000000000880947 */ /* 0x000fea0003800000 */
[----:B------:R-:W-:Y:S01]  /*1770*/  FSETP.GE.AND P0, PT, R2, 9.22337203685477580800e+18, PT ;  /* 0x5f0000000200780b */ /* 0x000fe20003f06000 */
[----:B------:R-:W-:Y:S01]  /*1780*/  IMAD.MOV.U32 R0, RZ, RZ, -0x1 ;  /* 0xffffffffff007424 */ /* 0x000fe200078e00ff */
[----:B------:R-:W-:Y:S11]  /*1790*/  MOV R7, 0x7fffffff ;  /* 0x7fffffff00077802 */ /* 0x000ff60000000f00 */
[----:B------:R-:W-:Y:S05]  /*17a0*/  @P0 BRA `(.L_x_23) ;  /* 0x0000000000780947 */ /* 0x000fea0003800000 */
[----:B------:R-:W-:Y:S01]  /*17b0*/  HFMA2.MMA R7, -RZ, RZ, -0.0 , 0 ;  /* 0x80000000ff077435 */ /* 0x000fe200000001ff */
[----:B------:R-:W-:Y:S01]  /*17c0*/  FSETP.GTU.AND P0, PT, R2, -9.22337203685477580800e+18, PT ;  /* 0xdf0000000200780b */ /* 0x000fe20003f0c000 */
[----:B------:R-:W-:Y:S11]  /*17d0*/  IMAD.MOV.U32 R0, RZ, RZ, RZ ;  /* 0x000000ffff007224 */ /* 0x000ff600078e00ff */
[----:B------:R-:W-:Y:S01]  /*17e0*/  @!UPT UIADD3 URZ, URZ, URZ, URZ ;  /* 0x0000003f3f3ff290 */ /* 0x000fe2000fffe03f */
[----:B------:R-:W-:Y:S05]  /*17f0*/  @!P0 BRA `(.L_x_23) ;  /* 0x0000000000648947 */ /* 0x000fea0003800000 */
[----:B------:R-:W-:Y:S01]  /*1800*/  SHF.R.U32.HI R3, RZ, 0x17, R2 ;  /* 0x00000017ff037819 */ /* 0x000fe20000011602 */
[----:B------:R-:W-:Y:S02]  /*1810*/  IMAD.SHL.U32 R16, R2, 0x100, RZ ;  /* 0x0000010002107824 */ /* 0x000fe400078e00ff */
[----:B------:R-:W-:Y:S01]  /*1820*/  IMAD.U32 R7, RZ, RZ, UR11 ;  /* 0x0000000bff077e24 */ /* 0x000fe2000f8e00ff */
[----:B------:R-:W-:Y:S01]  /*1830*/  LOP3.LUT R3, R3, 0xff, RZ, 0xc0, !PT ;  /* 0x000000ff03037812 */ /* 0x000fe200078ec0ff */
[----:B------:R-:W-:Y:S01]  /*1840*/  IMAD.U32 R0, RZ, RZ, UR11 ;  /* 0x0000000bff007e24 */ /* 0x000fe2000f8e00ff */
[----:B------:R-:W-:Y:S01]  /*1850*/  SHF.R.U32.HI R16, RZ, 0x1, R16 ;  /* 0x00000001ff107819 */ /* 0x000fe20000011610 */
[----:B------:R-:W-:Y:S01]  /*1860*/  IMAD.MOV.U32 R17, RZ, RZ, RZ ;  /* 0x000000ffff117224 */ /* 0x000fe200078e00ff */
[----:B------:R-:W-:Y:S02]  /*1870*/  IADD3 R3, -R3, 0xbd, RZ ;  /* 0x000000bd03037810 */ /* 0x000fe40007ffe1ff */
[----:B------:R-:W-:Y:S02]  /*1880*/  LOP3.LUT R16, R16, 0x40000000, RZ, 0xfc, !PT ;  /* 0x4000000010107812 */ /* 0x000fe400078efcff */
[C---:B------:R-:W-:Y:S11]  /*1890*/  ISETP.GT.AND P1, PT, R3.reuse, 0x3f, PT ;  /* 0x0000003f0300780c */ /* 0x040ff60003f24270 */
[----:B------:R-:W-:Y:S02]  /*18a0*/  @!UPT UIADD3 URZ, URZ, URZ, URZ ;  /* 0x0000003f3f3ff290 */ /* 0x000fe4000fffe03f */
[C---:B------:R-:W-:Y:S02]  /*18b0*/  @!P1 IADD3 R18, -R3.reuse, 0x40, RZ ;  /* 0x0000004003129810 */ /* 0x040fe40007ffe1ff */
[----:B------:R-:W-:Y:S02]  /*18c0*/  @!P1 ISETP.NE.AND P0, PT, R3, RZ, PT ;  /* 0x000000ff0300920c */ /* 0x000fe40003f05270 */
[--C-:B------:R-:W-:Y:S01]  /*18d0*/  @!P1 SHF.L.U64.HI R18, R7, R18, R16.reuse ;  /* 0x0000001207129219 */ /* 0x100fe20000010210 */
[----:B------:R-:W-:Y:S01]  /*18e0*/  IMAD.MOV.U32 R7, RZ, RZ, RZ ;  /* 0x000000ffff077224 */ /* 0x000fe200078e00ff */
[-CC-:B------:R-:W-:Y:S02]  /*18f0*/  @!P1 SHF.R.U64 R17, R0, R3.reuse, R16.reuse ;  /* 0x0000000300119219 */ /* 0x180fe40000001210 */
[----:B------:R-:W-:Y:S02]  /*1900*/  @!P1 SHF.R.U32.HI R7, RZ, R3, R16 ;  /* 0x00000003ff079219 */ /* 0x000fe40000011610 */
[----:B------:R-:W-:Y:S02]  /*1910*/  @!P1 SEL R16, R18, RZ, P0 ;  /* 0x000000ff12109207 */ /* 0x000fe40000000000 */
[----:B------:R-:W-:Y:S02]  /*1920*/  ISETP.GE.AND P1, PT, R2, RZ, PT ;  /* 0x000000ff0200720c */ /* 0x000fe40003f26270 */
[----:B------:R-:W-:Y:S05]  /*1930*/  LEA.HI R17, P0, R16, R17, RZ, 0x1 ;  /* 0x0000001110117211 */ /* 0x000fea00078108ff */
[----:B------:R-:W-:Y:S01]  /*1940*/  IMAD.X R7, RZ, RZ, R7, P0 ;  /* 0x000000ffff077224 */ /* 0x000fe200000e0607 */
[-C--:B------:R-:W-:Y:S04]  /*1950*/  IADD3 R0, P0, RZ, -R17.reuse, RZ ;  /* 0x80000011ff007210 */ /* 0x080fe80007f1e0ff */
[----:B------:R-:W-:Y:S01]  /*1960*/  SEL R0, R0, R17, !P1 ;  /* 0x0000001100007207 */ /* 0x000fe20004800000 */
[----:B------:R-:W-:Y:S05]  /*1970*/  IMAD.X R2, RZ, RZ, ~R7, P0 ;  /* 0x000000ffff027224 */ /* 0x000fea00000e0e07 */
[----:B------:R-:W-:Y:S02]  /*1980*/  SEL R7, R2, R7, !P1 ;  /* 0x0000000702077207 */ /* 0x000fe40004800000 */
.L_x_23:
[----:B------:R-:W-:Y:S05]  /*1990*/  BSYNC B0 ;  /* 0x0000000000007941 */ /* 0x000fea0003800000 */
.L_x_22:
[----:B------:R-:W-:Y:S02]  /*19a0*/  MOV R16, R0 ;  /* 0x0000000000107202 */ /* 0x000fe40000000f00 */
[----:B------:R-:W-:Y:S04]  /*19b0*/  MOV R17, R7 ;  /* 0x0000000700117202 */ /* 0x000fe80000000f00 */
[----:B------:R-:W0:Y:S02]  /*19c0*/  I2F.S64 R16, R16 ;  /* 0x0000001000107312 */ /* 0x000e240000301400 */
[----:B0-----:R-:W-:Y:S05]  /*19d0*/  FMUL R7, R16, UR9 ;  /* 0x0000000910077c20 */ /* 0x001fea0008400000 */
[----:B------:R-:W-:Y:S07]  /*19e0*/  F2FP.F16.F32.PACK_AB R7, RZ, R7 ;  /* 0x00000007ff07723e */ /* 0x000fee00000000ff */
.L_x_21:
[----:B------:R-:W-:Y:S05]  /*19f0*/  HSETP2.NEU.AND P0, PT, R7.H0_H0, RZ.H0_H0, PT ;  /* 0x200000ff07007234 */ /* 0x000fea0003f0d800 */
[----:B------:R-:W-:Y:S11]  /*1a00*/  ISETP.GT.OR P0, PT, RZ, UR8, P0 ;  /* 0x00000008ff007c0c */ /* 0x000ff60008704670 */
[----:B------:R-:W-:Y:S02]  /*1a10*/  @!UPT UIADD3 URZ, URZ, URZ, URZ ;  /* 0x0000003f3f3ff290 */ /* 0x000fe4000fffe03f */
[----:B------:R-:W-:Y:S05]  /*1a20*/  @P0 BRA `(.L_x_24) ;  /* 0x0000000000400947 */ /* 0x000fea0003800000 */
[C---:B------:R-:W-:Y:S11]  /*1a30*/  FSETP.GT.AND P2, PT, R16.reuse, RZ, PT ;  /* 0x000000ff1000720b */ /* 0x040ff60003f44000 */
[----:B------:R-:W-:Y:S02]  /*1a40*/  @!UPT UIADD3 URZ, URZ, URZ, URZ ;  /* 0x0000003f3f3ff290 */ /* 0x000fe4000fffe03f */
[C---:B------:R-:W-:Y:S01]  /*1a50*/  @!P2 FADD R3, R16.reuse, -1 ;  /* 0xbf8000001003a421 */ /* 0x040fe20000000000 */
[----:B------:R-:W-:Y:S04]  /*1a60*/  @P2 FADD R16, R16, 1 ;  /* 0x3f80000010102421 */ /* 0x000fe80000000000 */
[----:B------:R-:W-:Y:S02]  /*1a70*/  @!P2 FSETP.GEU.AND P1, PT, R14, R3, PT ;  /* 0x000000030e00a20b */ /* 0x000fe40003f2e000 */
[CC--:B------:R-:W-:Y:S02]  /*1a80*/  @P2 FSETP.GEU.AND P0, PT, R16.reuse, R9.reuse, PT ;  /* 0x000000091000220b */ /* 0x0c0fe40003f0e000 */
[----:B------:R-:W-:Y:S02]  /*1a90*/  @!P2 FSEL R7, R3, R14, !P1 ;  /* 0x0000000e0307a208 */ /* 0x000fe40004800000 */
[----:B------:R-:W-:Y:S04]  /*1aa0*/  @P2 FSEL R7, R16, R9, !P0 ;  /* 0x0000000910072208 */ /* 0x000fe80004000000 */
[----:B------:R-:W-:Y:S01]  /*1ab0*/  F2FP.F16.F32.PACK_AB R7, RZ, R7 ;  /* 0x00000007ff07723e */ /* 0x000fe200000000ff */
[----:B------:R-:W-:Y:S05]  /*1ac0*/  BRA `(.L_x_24) ;  /* 0x0000000000187947 */ /* 0x000fea0003800000 */
.L_x_20:
[----:B------:R-:W-:Y:S01]  /*1ad0*/  MOV R11, R18 ;  /* 0x00000012000b7202 */ /* 0x000fe20000000f00 */
[----:B------:R-:W-:Y:S01]  /*1ae0*/  IMAD.MOV.U32 R5, RZ, RZ, R4 ;  /* 0x000000ffff057224 */ /* 0x000fe200078e0004 */
[----:B------:R-:W-:Y:S01]  /*1af0*/  MOV R15, R16 ;  /* 0x00000010000f7202 */ /* 0x000fe20000000f00 */
[----:B------:R-:W-:Y:S01]  /*1b00*/  IMAD.MOV.U32 R7, RZ, RZ, 0x7fff ;  /* 0x00007fffff077424 */ /* 0x000fe200078e00ff */
[----:B------:R-:W-:Y:S01]  /*1b10*/  MOV R4, R19 ;  /* 0x0000001300047202 */ /* 0x000fe20000000f00 */
[----:B------:R-:W-:Y:S02]  /*1b20*/  IMAD.MOV.U32 R10, RZ, RZ, R17 ;  /* 0x000000ffff0a7224 */ /* 0x000fe400078e0011 */
.L_x_24:
[----:B------:R-:W-:Y:S05]  /*1b30*/  BSYNC B1 ;  /* 0x0000000000017941 */ /* 0x000fea0003800000 */
.L_x_18:
[C---:B------:R-:W-:Y:S01]  /*1b40*/  LEA R2, P0, R13.reuse, UR6, 0x1 ;  /* 0x000000060d027c11 */ /* 0x040fe2000f8008ff */
[----:B------:R-:W-:Y:S01]  /*1b50*/  IMAD.MOV.U32 R19, RZ, RZ, R5 ;  /* 0x000000ffff137224 */ /* 0x000fe200078e0005 */
[----:B------:R-:W-:Y:S01]  /*1b60*/  MOV R17, R11 ;  /* 0x0000000b00117202 */ /* 0x000fe20000000f00 */
[----:B------:R-:W-:Y:S01]  /*1b70*/  IMAD.MOV.U32 R18, RZ, RZ, R4 ;  /* 0x000000ffff127224 */ /* 0x000fe200078e0004 */
[C---:B------:R-:W-:Y:S01]  /*1b80*/  LEA.HI.X R3, R13.reuse, UR7, R12, 0x1, P0 ;  /* 0x000000070d037c11 */ /* 0x040fe200080f0c0c */
[----:B------:R-:W-:Y:S01]  /*1b90*/  IMAD.MOV.U32 R16, RZ, RZ, R10 ;  /* 0x000000ffff107224 */ /* 0x000fe200078e000a */
[----:B------:R-:W-:Y:S02]  /*1ba0*/  IADD3 R13, P0, R13, UR12, RZ ;  /* 0x0000000c0d0d7c10 */ /* 0x000fe4000ff1e0ff */
[----:B------:R-:W-:Y:S01]  /*1bb0*/  MOV R20, R15 ;  /* 0x0000000f00147202 */ /* 0x000fe20000000f00 */
[----:B------:R1:W-:Y:S02]  /*1bc0*/  STG.E.U16 desc[UR16][R2.64], R7 ;  /* 0x0000000702007986 */ /* 0x0003e4000c101510 */
[----:B------:R-:W-:Y:S01]  /*1bd0*/  IMAD.X R12, RZ, RZ, R12, P0 ;  /* 0x000000ffff0c7224 */ /* 0x000fe200000e060c */
[----:B------:R-:W-:Y:S04]  /*1be0*/  ISETP.GE.U32.AND P0, PT, R13, UR4, PT ;  /* 0x000000040d007c0c */ /* 0x000fe8000bf06070 */
[----:B------:R-:W-:Y:S11]  /*1bf0*/  ISETP.GE.U32.AND.EX P0, PT, R12, UR5, PT, P0 ;  /* 0x000000050c007c0c */ /* 0x000ff6000bf06100 */
[----:B------:R-:W-:Y:S02]  /*1c00*/  @!UPT UIADD3 URZ, URZ, URZ, URZ ;  /* 0x0000003f3f3ff290 */ /* 0x000fe4000fffe03f */
[----:B------:R-:W-:Y:S05]  /*1c10*/  @!P0 BRA `(.L_x_25) ;  /* 0xfffffff8001c8947 */ /* 0x000fea000383ffff */
[----:B------:R-:W-:Y:S05]  /*1c20*/  BSYNC B2 ;  /* 0x0000000000027941 */ /* 0x000fea0003800000 */
.L_x_17:
[----:B------:R-:W-:Y:S01]  /*1c30*/  MOV R14, R6 ;  /* 0x00000006000e7202 */ /* 0x000fe20000000f00 */
[----:B------:R-:W-:Y:S04]  /*1c40*/  STL.64 [R1+0x38], R10 ;  /* 0x0000380a01007387 */ /* 0x000fe80000100a00 */
[----:B------:R-:W-:Y:S04]  /*1c50*/  STL.64 [R1+0x40], R4 ;  /* 0x0000400401007387 */ /* 0x000fe80000100a00 */
[----:B------:R-:W-:Y:S01]  /*1c60*/  STL.64 [R1+0x30], R14 ;  /* 0x0000300e01007387 */ /* 0x000fe20000100a00 */
[----:B------:R-:W-:Y:S05]  /*1c70*/  EXIT ;  /* 0x000000000000794d */ /* 0x000fea0003800000 */
.L_x_26:
        /* <DEDUP_REMOVED lines=16> */
.L_x_1638:


//--------------------- .text._ZN7cutlass9reference6device6kernel12BlockForEachINS_15integer_subbyteILi4ELb1EEENS1_6detail17RandomUniformFuncIS5_EEEEvPT_mNT0_6ParamsE --------------------------
	.section	.text._ZN7cutlass9reference6device6kernel12BlockForEachINS_15integer_subbyteILi4ELb1EEENS1_6detail17RandomUniformFuncIS5_EEEEvPT_mNT0_6ParamsE,"ax",@progbits
	.align	128
        .global         _ZN7cutlass9reference6device6kernel12BlockForEachINS_15integer_subbyteILi4ELb1EEENS1_6detail17RandomUniformFuncIS5_EEEEvPT_mNT0_6ParamsE
        .type           _ZN7cutlass9reference6device6kernel12BlockForEachINS_15integer_subbyteILi4ELb1EEENS1_6detail17RandomUniformFuncIS5_EEEEvPT_mNT0_6ParamsE,@function
        .size           _ZN7cutlass9reference6device6kernel12BlockForEachINS_15integer_subbyteILi4ELb1EEENS1_6detail17RandomUniformFuncIS5_EEEEvPT_mNT0_6ParamsE,(.L_x_1639 - _ZN7cutlass9reference6device6kernel12BlockForEachINS_15integer_subbyteILi4ELb1EEENS1_6detail17RandomUniformFuncIS5_EEEEvPT_mNT0_6ParamsE)
        .other          _ZN7cutlass9reference6device6kernel12BlockForEachINS_15integer_subbyteILi4ELb1EEENS1_6detail17RandomUniformFuncIS5_EEEEvPT_mNT0_6ParamsE,@"STO_CUDA_ENTRY STV_DEFAULT"
_ZN7cutlass9reference6device6kernel12BlockForEachINS_15integer_subbyteILi4ELb1EEENS1_6detail17RandomUniformFuncIS5_EEEEvPT_mNT0_6ParamsE:
.text._ZN7cutlass9reference6device6kernel12BlockForEachINS_15integer_subbyteILi4ELb1EEENS1_6detail17RandomUniformFuncIS5_EEEEvPT_mNT0_6ParamsE:
[----:B------:R-:W0:Y:S08]  /*0000*/  LDC R1, c[0x0][0x28] ;  /* 0x00000a00ff017b82 */ /* 0x000e300000000800 */
[----:B------:R-:W1:Y:S01]  /*0010*/  LDC.U8 R13, c[0x0][0x24c] ;  /* 0x00009300ff0d7b82 */ /* 0x000e620000000000 */
[----:B------:R-:W2:Y:S01]  /*0020*/  S2R R22, SR_CTAID.X ;  /* 0x0000000000167919 */ /* 0x000ea20000002500 */
[----:B0-----:R-:W-:Y:S01]  /*0030*/  VIADD R1, R1, 0xffffffa0 ;  /* 0xffffffa001017836 */ /* 0x001fe20000000000 */
[----:B------:R-:W-:Y:S01]  /*0040*/  ULDC UR4, c[0x0][0x0] ;  /* 0x0000000000047ab9 */ /* 0x000fe20000000800 */
[----:B------:R-:W-:Y:S01]  /*0050*/  ULDC.64 UR36, c[0x0][0x208] ;  /* 0x0000820000247ab9 */ /* 0x000fe20000000a00 */
[----:B------:R-:W2:Y:S01]  /*0060*/  S2R R15, SR_TID.X ;  /* 0x00000000000f7919 */ /* 0x000ea20000002100 */
[----:B------:R-:W-:Y:S01]  /*0070*/  BSSY B0, `(.L_x_27) ;  /* 0x0000122000007945 */ /* 0x000fe20003800000 */
[----:B------:R-:W-:Y:S01]  /*0080*/  IMAD.MOV.U32 R24, RZ, RZ, RZ ;  /* 0x000000ffff187224 */ /* 0x000fe200078e00ff */
[----:B------:R-:W1:Y:S08]  /*0090*/  LDC.U8 R0, c[0x0][0x24d] ;  /* 0x00009340ff007b82 */ /* 0x000e700000000000 */
[----:B------:R-:W0:Y:S08]  /*00a0*/  LDC.U8 R14, c[0x0][0x24e] ;  /* 0x00009380ff0e7b82 */ /* 0x000e300000000000 */
[----:B------:R-:W3:Y:S08]  /*00b0*/  LDC.64 R2, c[0x0][0x220] ;  /* 0x00008800ff027b82 */ /* 0x000ef00000000a00 */
[----:B------:R-:W4:Y:S01]  /*00c0*/  LDC.U8 R16, c[0x0][0x24f] ;  /* 0x000093c0ff107b82 */ /* 0x000f220000000000 */
[----:B-1----:R-:W-:Y:S01]  /*00d0*/  PRMT R13, R0, 0x7604, R13 ;  /* 0x00007604000d7816 */ /* 0x002fe2000000000d */
[----:B--2---:R-:W-:-:S06]  /*00e0*/  IMAD R22, R22, UR4, R15 ;  /* 0x0000000416167c24 */ /* 0x004fcc000f8e020f */
[----:B------:R-:W1:Y:S01]  /*00f0*/  LDC R12, c[0x0][0x248] ;  /* 0x00009200ff0c7b82 */ /* 0x000e620000000800 */
[----:B0-----:R-:W-:Y:S02]  /*0100*/  PRMT R13, R14, 0x7054, R13 ;  /* 0x000070540e0d7816 */ /* 0x001fe4000000000d */
[----:B------:R-:W-:-:S05]  /*0110*/  ISETP.NE.AND P0, PT, R22, RZ, PT ;  /* 0x000000ff1600720c */ /* 0x000fca0003f05270 */
[----:B------:R-:W0:Y:S01]  /*0120*/  LDC.64 R10, c[0x0][0x220] ;  /* 0x00008800ff0a7b82 */ /* 0x000e220000000a00 */
[----:B---3--:R-:W-:Y:S02]  /*0130*/  LOP3.LUT R2, R2, 0xaad26b49, RZ, 0x3c, !PT ;  /* 0xaad26b4902027812 */ /* 0x008fe400078e3cff */
[----:B------:R-:W-:-:S03]  /*0140*/  LOP3.LUT R3, R3, 0xf7dcefdd, RZ, 0x3c, !PT ;  /* 0xf7dcefdd03037812 */ /* 0x000fc600078e3cff */
[----:B------:R-:W-:Y:S02]  /*0150*/  IMAD R17, R2, 0x4182bed5, RZ ;  /* 0x4182bed502117824 */ /* 0x000fe400078e02ff */
[----:B------:R-:W2:Y:S01]  /*0160*/  LDC.64 R8, c[0x0][0x228] ;  /* 0x00008a00ff087b82 */ /* 0x000ea20000000a00 */
[----:B----4-:R-:W-:Y:S01]  /*0170*/  PRMT R13, R16, 0x654, R13 ;  /* 0x00000654100d7816 */ /* 0x010fe2000000000d */
[----:B------:R-:W-:Y:S01]  /*0180*/  IMAD R16, R3, -0x658354e5, RZ ;  /* 0x9a7cab1b03107824 */ /* 0x000fe200078e02ff */
[C---:B------:R-:W-:Y:S01]  /*0190*/  LOP3.LUT R18, R17.reuse, 0x159a55e5, RZ, 0x3c, !PT ;  /* 0x159a55e511127812 */ /* 0x040fe200078e3cff */
[C---:B------:R-:W-:Y:S02]  /*01a0*/  VIADD R3, R17.reuse, 0x75bcd15 ;  /* 0x075bcd1511037836 */ /* 0x040fe40000000000 */
[C---:B------:R-:W-:Y:S01]  /*01b0*/  VIADD R19, R16.reuse, 0x1f123bb5 ;  /* 0x1f123bb510137836 */ /* 0x040fe20000000000 */
[C---:B------:R-:W-:Y:S01]  /*01c0*/  IADD3 R2, R17.reuse, 0x64f0c9, R16 ;  /* 0x0064f0c911027810 */ /* 0x040fe20007ffe010 */
[----:B------:R-:W3:Y:S01]  /*01d0*/  LDC.64 R6, c[0x0][0x238] ;  /* 0x00008e00ff067b82 */ /* 0x000ee20000000a00 */
[----:B------:R-:W-:Y:S01]  /*01e0*/  LOP3.LUT R16, R16, 0x5491333, RZ, 0x3c, !PT ;  /* 0x0549133310107812 */ /* 0x000fe200078e3cff */
[----:B------:R-:W-:Y:S01]  /*01f0*/  VIADD R17, R17, 0x583f19 ;  /* 0x00583f1911117836 */ /* 0x000fe20000000000 */
[----:B-1----:R1:W-:Y:S04]  /*0200*/  STL.64 [R1+0x28], R12 ;  /* 0x0000280c01007387 */ /* 0x0023e80000100a00 */
[----:B------:R1:W-:Y:S01]  /*0210*/  STL.64 [R1+0x30], R2 ;  /* 0x0000300201007387 */ /* 0x0003e20000100a00 */
[----:B------:R-:W4:Y:S03]  /*0220*/  LDC R0, c[0x0][0x230] ;  /* 0x00008c00ff007b82 */ /* 0x000f260000000800 */
[----:B0-----:R1:W-:Y:S04]  /*0230*/  STL.64 [R1], R10 ;  /* 0x0000000a01007387 */ /* 0x0013e80000100a00 */
[----:B------:R1:W-:Y:S01]  /*0240*/  STL.64 [R1+0x38], R18 ;  /* 0x0000381201007387 */ /* 0x0003e20000100a00 */
[----:B------:R-:W0:Y:S03]  /*0250*/  LDC.64 R4, c[0x0][0x240] ;  /* 0x00009000ff047b82 */ /* 0x000e260000000a00 */
[----:B--2---:R1:W-:Y:S04]  /*0260*/  STL.64 [R1+0x8], R8 ;  /* 0x0000080801007387 */ /* 0x0043e80000100a00 */
[----:B------:R1:W-:Y:S04]  /*0270*/  STL.64 [R1+0x40], R16 ;  /* 0x0000401001007387 */ /* 0x0003e80000100a00 */
[----:B---3--:R1:W-:Y:S04]  /*0280*/  STL.64 [R1+0x18], R6 ;  /* 0x0000180601007387 */ /* 0x0083e80000100a00 */
[----:B----4-:R1:W-:Y:S04]  /*0290*/  STL [R1+0x10], R0 ;  /* 0x0000100001007387 */ /* 0x0103e80000100800 */
[----:B0-----:R1:W-:Y:S01]  /*02a0*/  STL.64 [R1+0x20], R4 ;  /* 0x0000200401007387 */ /* 0x0013e20000100a00 */
[----:B------:R-:W-:Y:S05]  /*02b0*/  @!P0 BRA `(.L_x_28) ;  /* 0x0000000c00f48947 */ /* 0x000fea0003800000 */
[----:B-1----:R-:W-:Y:S02]  /*02c0*/  IMAD.MOV.U32 R8, RZ, RZ, RZ ;  /* 0x000000ffff087224 */ /* 0x002fe400078e00ff */
[----:B------:R-:W-:Y:S02]  /*02d0*/  IMAD.MOV.U32 R9, RZ, RZ, R22 ;  /* 0x000000ffff097224 */ /* 0x000fe400078e0016 */
[----:B------:R-:W-:-:S07]  /*02e0*/  IMAD.MOV.U32 R10, RZ, RZ, R24 ;  /* 0x000000ffff0a7224 */ /* 0x000fce00078e0018 */
.L_x_34:
[----:B------:R-:W-:Y:S01]  /*02f0*/  LOP3.LUT P0, RZ, R9, 0x3, RZ, 0xc0, !PT ;  /* 0x0000000309ff7812 */ /* 0x000fe2000780c0ff */
[----:B------:R-:W-:-:S12]  /*0300*/  BSSY B1, `(.L_x_29) ;  /* 0x00000f2000017945 */ /* 0x000fd80003800000 */
[----:B------:R-:W-:Y:S05]  /*0310*/  @!P0 BRA `(.L_x_30) ;  /* 0x0000000c00c08947 */ /* 0x000fea0003800000 */
[----:B------:R-:W-:-:S07]  /*0320*/  IMAD.MOV.U32 R0, RZ, RZ, RZ ;  /* 0x000000ffff007224 */ /* 0x000fce00078e00ff */
.L_x_33:
[----:B------:R-:W-:Y:S01]  /*0330*/  IMAD.MOV.U32 R12, RZ, RZ, RZ ;  /* 0x000000ffff0c7224 */ /* 0x000fe200078e00ff */
[----:B------:R-:W-:Y:S02]  /*0340*/  CS2R R16, SRZ ;  /* 0x0000000000107805 */ /* 0x000fe4000001ff00 */
[----:B------:R-:W-:Y:S01]  /*0350*/  CS2R R18, SRZ ;  /* 0x0000000000127805 */ /* 0x000fe2000001ff00 */
[----:B------:R-:W-:-:S07]  /*0360*/  IMAD.MOV.U32 R3, RZ, RZ, RZ ;  /* 0x000000ffff037224 */ /* 0x000fce00078e00ff */
.L_x_32:
[----:B------:R-:W-:Y:S01]  /*0370*/  IMAD R11, R12, 0x4, R1 ;  /* 0x000000040c0b7824 */ /* 0x000fe200078e0201 */
[----:B------:R-:W0:Y:S05]  /*0380*/  LDC.64 R4, c[0x4][RZ] ;  /* 0x01000000ff047b82 */ /* 0x000e2a0000000a00 */
[----:B------:R-:W5:Y:S01]  /*0390*/  LDL R11, [R11+0x34] ;  /* 0x000034000b0b7983 */ /* 0x000f620000100800 */
[----:B------:R-:W-:Y:S01]  /*03a0*/  SHF.R.S32.HI R6, RZ, 0x1f, R8 ;  /* 0x0000001fff067819 */ /* 0x000fe20000011408 */
[----:B------:R-:W-:-:S04]  /*03b0*/  IMAD.MOV.U32 R15, RZ, RZ, RZ ;  /* 0x000000ffff0f7224 */ /* 0x000fc800078e00ff */
[----:B------:R-:W-:Y:S02]  /*03c0*/  IMAD R13, R6, 0xc80, RZ ;  /* 0x00000c80060d7824 */ /* 0x000fe400078e02ff */
[----:B0-----:R-:W-:-:S04]  /*03d0*/  IMAD.WIDE.U32 R4, R8, 0xc80, R4 ;  /* 0x00000c8008047825 */ /* 0x001fc800078e0004 */
[----:B------:R-:W-:-:S07]  /*03e0*/  IMAD.IADD R13, R5, 0x1, R13 ;  /* 0x00000001050d7824 */ /* 0x000fce00078e020d */
.L_x_31:
[----:B------:R-:W-:Y:S02]  /*03f0*/  IMAD.MOV.U32 R6, RZ, RZ, 0x1 ;  /* 0x00000001ff067424 */ /* 0x000fe400078e00ff */
[----:B------:R-:W-:-:S03]  /*0400*/  IMAD R7, R12, 0x20, R15 ;  /* 0x000000200c077824 */ /* 0x000fc600078e020f */
[----:B------:R-:W-:Y:S01]  /*0410*/  SHF.L.U32 R6, R6, R15, RZ ;  /* 0x0000000f06067219 */ /* 0x000fe200000006ff */
[----:B------:R-:W-:Y:S02]  /*0420*/  IMAD R21, R7, 0x5, RZ ;  /* 0x0000000507157824 */ /* 0x000fe400078e02ff */
[----:B------:R-:W-:Y:S01]  /*0430*/  IMAD.MOV.U32 R7, RZ, RZ, R13 ;  /* 0x000000ffff077224 */ /* 0x000fe200078e000d */
[----:B-----5:R-:W-:Y:S01]  /*0440*/  LOP3.LUT P0, RZ, R11, R6, RZ, 0xc0, !PT ;  /* 0x000000060bff7212 */ /* 0x020fe2000780c0ff */
[----:B------:R-:W-:-:S04]  /*0450*/  IMAD.MOV.U32 R6, RZ, RZ, R4 ;  /* 0x000000ffff067224 */ /* 0x000fc800078e0004 */
        /* <DEDUP_REMOVED lines=19> */
[----:B------:R-:W-:Y:S02]  /*0590*/  @P0 LOP3.LUT R17, R17, R28, RZ, 0x3c, !PT ;  /* 0x0000001c11110212 */ /* 0x000fe400078e3cff */
[----:B------:R-:W-:-:S13]  /*05a0*/  LOP3.LUT P0, RZ, R11, R20, RZ, 0xc0, !PT ;  /* 0x000000140bff7212 */ /* 0x000fda000780c0ff */
[----:B------:R-:W4:Y:S01]  /*05b0*/  @P0 LDG.E R20, desc[UR36][R6.64+0x28] ;  /* 0x0000282406140981 */ /* 0x000f22000c1e1900 */
[----:B------:R-:W-:-:S03]  /*05c0*/  @P1 LOP3.LUT R19, R19, R26, RZ, 0x3c, !PT ;  /* 0x0000001a13131212 */ /* 0x000fc600078e3cff */
[----:B------:R-:W4:Y:S01]  /*05d0*/  @P0 LDG.E R26, desc[UR36][R6.64+0x30] ;  /* 0x00003024061a0981 */ /* 0x000f22000c1e1900 */
[----:B--2---:R-:W-:-:S03]  /*05e0*/  @P1 LOP3.LUT R3, R3, R14, RZ, 0x3c, !PT ;  /* 0x0000000e03031212 */ /* 0x004fc600078e3cff */
[----:B------:R-:W2:Y:S01]  /*05f0*/  @P1 LDG.E R14, desc[UR36][R6.64+0x24] ;  /* 0x00002424060e1981 */ /* 0x000ea2000c1e1900 */
[----:B---3--:R-:W-:-:S03]  /*0600*/  @P1 LOP3.LUT R18, R18, R21, RZ, 0x3c, !PT ;  /* 0x0000001512121212 */ /* 0x008fc600078e3cff */
[----:B------:R-:W3:Y:S01]  /*0610*/  @P0 LDG.E R21, desc[UR36][R6.64+0x2c] ;  /* 0x00002c2406150981 */ /* 0x000ee2000c1e1900 */
[----:B----4-:R-:W-:-:S03]  /*0620*/  @P1 LOP3.LUT R16, R16, R23, RZ, 0x3c, !PT ;  /* 0x0000001710101212 */ /* 0x010fc600078e3cff */
[----:B------:R-:W4:Y:S01]  /*0630*/  @P0 LDG.E R23, desc[UR36][R6.64+0x34] ;  /* 0x0000342406170981 */ /* 0x000f22000c1e1900 */
[----:B------:R-:W-:-:S03]  /*0640*/  @P0 LOP3.LUT R3, R3, R20, RZ, 0x3c, !PT ;  /* 0x0000001403030212 */ /* 0x000fc600078e3cff */
[----:B------:R-:W4:Y:S01]  /*0650*/  @P0 LDG.E R20, desc[UR36][R6.64+0x38] ;  /* 0x0000382406140981 */ /* 0x000f22000c1e1900 */
[----:B------:R-:W-:Y:S02]  /*0660*/  @P0 LOP3.LUT R19, R19, R26, RZ, 0x3c, !PT ;  /* 0x0000001a13130212 */ /* 0x000fe400078e3cff */
[----:B--2---:R-:W-:Y:S01]  /*0670*/  @P1 LOP3.LUT R17, R17, R14, RZ, 0x3c, !PT ;  /* 0x0000000e11111212 */ /* 0x004fe200078e3cff */
[----:B------:R-:W-:-:S05]  /*0680*/  IMAD.MOV.U32 R14, RZ, RZ, 0x8 ;  /* 0x00000008ff0e7424 */ /* 0x000fca00078e00ff */
[----:B------:R-:W-:-:S04]  /*0690*/  SHF.L.U32 R14, R14, R15, RZ ;  /* 0x0000000f0e0e7219 */ /* 0x000fc800000006ff */
[----:B------:R-:W-:-:S13]  /*06a0*/  LOP3.LUT P1, RZ, R11, R14, RZ, 0xc0, !PT ;  /* 0x0000000e0bff7212 */ /* 0x000fda000782c0ff */
[----:B------:R-:W2:Y:S01]  /*06b0*/  @P1 LDG.E R14, desc[UR36][R6.64+0x3c] ;  /* 0x00003c24060e1981 */ /* 0x000ea2000c1e1900 */
[----:B---3--:R-:W-:Y:S02]  /*06c0*/  @P0 LOP3.LUT R18, R18, R21, RZ, 0x3c, !PT ;  /* 0x0000001512120212 */ /* 0x008fe400078e3cff */
[----:B----4-:R-:W-:Y:S01]  /*06d0*/  @P0 LOP3.LUT R16, R16, R23, RZ, 0x3c, !PT ;  /* 0x0000001710100212 */ /* 0x010fe200078e3cff */
[----:B------:R-:W3:Y:S04]  /*06e0*/  @P1 LDG.E R21, desc[UR36][R6.64+0x40] ;  /* 0x0000402406151981 */ /* 0x000ee8000c1e1900 */
[----:B------:R-:W4:Y:S04]  /*06f0*/  @P1 LDG.E R26, desc[UR36][R6.64+0x44] ;  /* 0x00004424061a1981 */ /* 0x000f28000c1e1900 */
[----:B------:R-:W4:Y:S01]  /*0700*/  @P1 LDG.E R23, desc[UR36][R6.64+0x48] ;  /* 0x0000482406171981 */ /* 0x000f22000c1e1900 */
[----:B------:R-:W-:Y:S01]  /*0710*/  @P0 LOP3.LUT R17, R17, R20, RZ, 0x3c, !PT ;  /* 0x0000001411110212 */ /* 0x000fe200078e3cff */
[----:B------:R-:W-:-:S05]  /*0720*/  IMAD.MOV.U32 R20, RZ, RZ, 0x10 ;  /* 0x00000010ff147424 */ /* 0x000fca00078e00ff */
[----:B------:R-:W-:-:S04]  /*0730*/  SHF.L.U32 R20, R20, R15, RZ ;  /* 0x0000000f14147219 */ /* 0x000fc800000006ff */
        /* <DEDUP_REMOVED lines=10> */
[----:B------:R-:W-:-:S03]  /*07e0*/  @P0 LOP3.LUT R3, R3, R20, RZ, 0x3c, !PT ;  /* 0x0000001403030212 */ /* 0x000fc600078e3cff */
[----:B------:R-:W4:Y:S01]  /*07f0*/  @P0 LDG.E R20, desc[UR36][R6.64+0x60] ;  /* 0x0000602406140981 */ /* 0x000f22000c1e1900 */
[----:B--2---:R-:W-:Y:S01]  /*0800*/  @P1 LOP3.LUT R17, R17, R14, RZ, 0x3c, !PT ;  /* 0x0000000e11111212 */ /* 0x004fe200078e3cff */
[----:B------:R-:W-:-:S05]  /*0810*/  IMAD.MOV.U32 R14, RZ, RZ, 0x20 ;  /* 0x00000020ff0e7424 */ /* 0x000fca00078e00ff */
[----:B------:R-:W-:-:S04]  /*0820*/  SHF.L.U32 R14, R14, R15, RZ ;  /* 0x0000000f0e0e7219 */ /* 0x000fc800000006ff */
[----:B------:R-:W-:-:S13]  /*0830*/  LOP3.LUT P1, RZ, R11, R14, RZ, 0xc0, !PT ;  /* 0x0000000e0bff7212 */ /* 0x000fda000782c0ff */
[----:B------:R-:W2:Y:S01]  /*0840*/  @P1 LDG.E R14, desc[UR36][R6.64+0x64] ;  /* 0x00006424060e1981 */ /* 0x000ea2000c1e1900 */
[----:B---3--:R-:W-:Y:S02]  /*0850*/  @P0 LOP3.LUT R18, R18, R21, RZ, 0x3c, !PT ;  /* 0x0000001512120212 */ /* 0x008fe400078e3cff */
[----:B----4-:R-:W-:Y:S01]  /*0860*/  @P0 LOP3.LUT R19, R19, R26, RZ, 0x3c, !PT ;  /* 0x0000001a13130212 */ /* 0x010fe200078e3cff */
[----:B------:R-:W3:Y:S01]  /*0870*/  @P1 LDG.E R21, desc[UR36][R6.64+0x68] ;  /* 0x0000682406151981 */ /* 0x000ee2000c1e1900 */
[----:B------:R-:W-:-:S03]  /*0880*/  @P0 LOP3.LUT R16, R16, R23, RZ, 0x3c, !PT ;  /* 0x0000001710100212 */ /* 0x000fc600078e3cff */
        /* <DEDUP_REMOVED lines=118> */
[----:B------:R-:W3:Y:S01]  /*0ff0*/  @P0 LDG.E R26, desc[UR36][R6.64+0x120] ;  /* 0x00012024061a0981 */ /* 0x000ee2000c1e1900 */
[----:B------:R-:W-:Y:S02]  /*1000*/  @P0 LOP3.LUT R3, R3, R20, RZ, 0x3c, !PT ;  /* 0x0000001403030212 */ /* 0x000fe400078e3cff */
[----:B--2---:R-:W-:Y:S01]  /*1010*/  @P1 LOP3.LUT R17, R17, R14, RZ, 0x3c, !PT ;  /* 0x0000000e11111212 */ /* 0x004fe200078e3cff */
[----:B------:R-:W-:-:S05]  /*1020*/  IMAD.MOV.U32 R14, RZ, RZ, 0x8000 ;  /* 0x00008000ff0e7424 */ /* 0x000fca00078e00ff */
[----:B------:R-:W-:-:S04]  /*1030*/  SHF.L.U32 R14, R14, R15, RZ ;  /* 0x0000000f0e0e7219 */ /* 0x000fc800000006ff */
[----:B------:R-:W-:Y:S02]  /*1040*/  LOP3.LUT P1, RZ, R11, R14, RZ, 0xc0, !PT ;  /* 0x0000000e0bff7212 */ /* 0x000fe4000782c0ff */
[----:B------:R-:W2:Y:S01]  /*1050*/  @P0 LDG.E R14, desc[UR36][R6.64+0x128] ;  /* 0x00012824060e0981 */ /* 0x000ea2000c1e1900 */
[----:B----4-:R-:W-:Y:S02]  /*1060*/  @P0 LOP3.LUT R18, R18, R23, RZ, 0x3c, !PT ;  /* 0x0000001712120212 */ /* 0x010fe400078e3cff */
[----:B---3--:R-:W-:Y:S02]  /*1070*/  @P0 LOP3.LUT R19, R19, R26, RZ, 0x3c, !PT ;  /* 0x0000001a13130212 */ /* 0x008fe400078e3cff */
[----:B------:R-:W-:-:S06]  /*1080*/  @P0 LOP3.LUT R16, R16, R21, RZ, 0x3c, !PT ;  /* 0x0000001510100212 */ /* 0x000fcc00078e3cff */
[----:B------:R-:W3:Y:S04]  /*1090*/  @P1 LDG.E R20, desc[UR36][R6.64+0x12c] ;  /* 0x00012c2406141981 */ /* 0x000ee8000c1e1900 */
[----:B------:R-:W4:Y:S04]  /*10a0*/  @P1 LDG.E R21, desc[UR36][R6.64+0x130] ;  /* 0x0001302406151981 */ /* 0x000f28000c1e1900 */
[----:B------:R-:W4:Y:S04]  /*10b0*/  @P1 LDG.E R26, desc[UR36][R6.64+0x134] ;  /* 0x00013424061a1981 */ /* 0x000f28000c1e1900 */
[----:B------:R-:W4:Y:S04]  /*10c0*/  @P1 LDG.E R28, desc[UR36][R6.64+0x13c] ;  /* 0x00013c24061c1981 */ /* 0x000f28000c1e1900 */
[----:B------:R-:W4:Y:S01]  /*10d0*/  @P1 LDG.E R23, desc[UR36][R6.64+0x138] ;  /* 0x0001382406171981 */ /* 0x000f22000c1e1900 */
[----:B------:R-:W-:Y:S01]  /*10e0*/  VIADD R15, R15, 0x10 ;  /* 0x000000100f0f7836 */ /* 0x000fe20000000000 */
[----:B--2---:R-:W-:-:S04]  /*10f0*/  @P0 LOP3.LUT R17, R17, R14, RZ, 0x3c, !PT ;  /* 0x0000000e11110212 */ /* 0x004fc800078e3cff */
[----:B------:R-:W-:Y:S02]  /*1100*/  ISETP.NE.AND P0, PT, R15, 0x20, PT ;  /* 0x000000200f00780c */ /* 0x000fe40003f05270 */
[----:B---3--:R-:W-:Y:S02]  /*1110*/  @P1 LOP3.LUT R3, R3, R20, RZ, 0x3c, !PT ;  /* 0x0000001403031212 */ /* 0x008fe400078e3cff */
[----:B----4-:R-:W-:Y:S02]  /*1120*/  @P1 LOP3.LUT R18, R18, R21, RZ, 0x3c, !PT ;  /* 0x0000001512121212 */ /* 0x010fe400078e3cff */
[----:B------:R-:W-:Y:S02]  /*1130*/  @P1 LOP3.LUT R19, R19, R26, RZ, 0x3c, !PT ;  /* 0x0000001a13131212 */ /* 0x000fe400078e3cff */
[----:B------:R-:W-:Y:S02]  /*1140*/  @P1 LOP3.LUT R17, R17, R28, RZ, 0x3c, !PT ;  /* 0x0000001c11111212 */ /* 0x000fe400078e3cff */
[----:B------:R-:W-:-:S03]  /*1150*/  @P1 LOP3.LUT R16, R16, R23, RZ, 0x3c, !PT ;  /* 0x0000001710101212 */ /* 0x000fc600078e3cff */
[----:B------:R-:W-:Y:S05]  /*1160*/  @P0 BRA `(.L_x_31) ;  /* 0xfffffff000a00947 */ /* 0x000fea000383ffff */
[----:B------:R-:W-:-:S05]  /*1170*/  VIADD R12, R12, 0x1 ;  /* 0x000000010c0c7836 */ /* 0x000fca0000000000 */
        /* <DEDUP_REMOVED lines=9> */
[----:B0-----:R-:W-:Y:S05]  /*1210*/  @P0 BRA `(.L_x_33) ;  /* 0xfffffff000440947 */ /* 0x001fea000383ffff */
.L_x_30:
[----:B------:R-:W-:Y:S05]  /*1220*/  BSYNC B1 ;  /* 0x0000000000017941 */ /* 0x000fea0003800000 */
.L_x_29:
[--C-:B------:R-:W-:Y:S01]  /*1230*/  SHF.R.U64 R9, R9, 0x2, R10.reuse ;  /* 0x0000000209097819 */ /* 0x100fe2000000120a */
[----:B------:R-:W-:Y:S01]  /*1240*/  VIADD R8, R8, 0x1 ;  /* 0x0000000108087836 */ /* 0x000fe20000000000 */
[----:B------:R-:W-:Y:S02]  /*1250*/  SHF.R.U32.HI R10, RZ, 0x2, R10 ;  /* 0x00000002ff0a7819 */ /* 0x000fe4000001160a */
[----:B------:R-:W-:-:S04]  /*1260*/  ISETP.NE.U32.AND P0, PT, R9, RZ, PT ;  /* 0x000000ff0900720c */ /* 0x000fc80003f05070 */
[----:B------:R-:W-:-:S13]  /*1270*/  ISETP.NE.AND.EX P0, PT, R10, RZ, PT, P0 ;  /* 0x000000ff0a00720c */ /* 0x000fda0003f05300 */
[----:B------:R-:W-:Y:S05]  /*1280*/  @P0 BRA `(.L_x_34) ;  /* 0xfffffff000180947 */ /* 0x000fea000383ffff */
.L_x_28:
[----:B------:R-:W-:Y:S05]  /*1290*/  BSYNC B0 ;  /* 0x0000000000007941 */ /* 0x000fea0003800000 */
.L_x_27:
[----:B------:R-:W-:Y:S01]  /*12a0*/  ULDC.64 UR4, c[0x0][0x218] ;  /* 0x0000860000047ab9 */ /* 0x000fe20000000a00 */
[----:B------:R0:W-:Y:S01]  /*12b0*/  STL.64 [R1+0x48], RZ ;  /* 0x000048ff01007387 */ /* 0x0001e20000100a00 */
[----:B------:R-:W-:-:S03]  /*12c0*/  ISETP.GE.U32.AND P0, PT, R22, UR4, PT ;  /* 0x0000000416007c0c */ /* 0x000fc6000bf06070 */
[----:B------:R0:W-:Y:S01]  /*12d0*/  STL [R1+0x50], RZ ;  /* 0x000050ff01007387 */ /* 0x0001e20000100800 */
[----:B------:R-:W-:-:S03]  /*12e0*/  ISETP.GE.U32.AND.EX P0, PT, R24, UR5, PT, P0 ;  /* 0x0000000518007c0c */ /* 0x000fc6000bf06100 */
[----:B------:R0:W-:Y:S10]  /*12f0*/  STL.64 [R1+0x58], RZ ;  /* 0x000058ff01007387 */ /* 0x0001f40000100a00 */
[----:B0-----:R-:W-:Y:S05]  /*1300*/  @P0 EXIT ;  /* 0x000000000000094d */ /* 0x001fea0003800000 */
[----:B------:R-:W0:Y:S01]  /*1310*/  LDC.64 R28, c[0x0][0x228] ;  /* 0x00008a00ff1c7b82 */ /* 0x000e220000000a00 */
[----:B------:R-:W-:Y:S01]  /*1320*/  BSSY B8, `(.L_x_35) ;  /* 0x0000105000087945 */ /* 0x000fe20003800000 */
[----:B------:R-:W-:Y:S01]  /*1330*/  ULDC UR38, c[0x0][0x0] ;  /* 0x0000000000267ab9 */ /* 0x000fe20000000800 */
[----:B------:R-:W-:Y:S02]  /*1340*/  ULDC UR4, c[0x0][0xc] ;  /* 0x0000030000047ab9 */ /* 0x000fe40000000800 */
[----:B------:R-:W-:Y:S01]  /*1350*/  UIMAD UR38, UR38, UR4, URZ ;  /* 0x00000004262672a4 */ /* 0x000fe2000f8e023f */
[----:B0-----:R-:W-:-:S11]  /*1360*/  FADD R28, -R28, R29 ;  /* 0x0000001d1c1c7221 */ /* 0x001fd60000000100 */
.L_x_54:
[----:B-1----:R-:W0:Y:S01]  /*1370*/  LDC R6, c[0x0][0x230] ;  /* 0x00008c00ff067b82 */ /* 0x002e220000000800 */
[----:B------:R-:W-:Y:S01]  /*1380*/  SHF.R.U32.HI R0, RZ, 0x2, R3 ;  /* 0x00000002ff007819 */ /* 0x000fe20000011603 */
[----:B------:R-:W-:Y:S01]  /*1390*/  IMAD.SHL.U32 R4, R17, 0x10, RZ ;  /* 0x0000001011047824 */ /* 0x000fe200078e00ff */
[----:B------:R-:W-:Y:S01]  /*13a0*/  BSSY B7, `(.L_x_36) ;  /* 0x000008f000077945 */ /* 0x000fe20003800000 */
[----:B------:R-:W-:Y:S01]  /*13b0*/  IMAD.MOV.U32 R25, RZ, RZ, R2 ;  /* 0x000000ffff197224 */ /* 0x000fe200078e0002 */
[----:B------:R-:W-:Y:S01]  /*13c0*/  LOP3.LUT R0, R0, R3, RZ, 0x3c, !PT ;  /* 0x0000000300007212 */ /* 0x000fe200078e3cff */
[----:B------:R-:W-:Y:S02]  /*13d0*/  VIADD R2, R2, 0x587c5 ;  /* 0x000587c502027836 */ /* 0x000fe40000000000 */
[----:B------:R-:W1:Y:S01]  /*13e0*/  LDC.64 R26, c[0x0][0x228] ;  /* 0x00008a00ff1a7b82 */ /* 0x000e620000000a00 */
[----:B------:R-:W-:Y:S02]  /*13f0*/  IMAD.MOV.U32 R5, RZ, RZ, 0x2f800000 ;  /* 0x2f800000ff057424 */ /* 0x000fe400078e00ff */
[----:B------:R-:W-:-:S02]  /*1400*/  IMAD.SHL.U32 R3, R0, 0x2, RZ ;  /* 0x0000000200037824 */ /* 0x000fc400078e00ff */
[----:B------:R-:W-:Y:S02]  /*1410*/  IMAD.MOV.U32 R23, RZ, RZ, R18 ;  /* 0x000000ffff177224 */ /* 0x000fe400078e0012 */
[----:B------:R-:W-:Y:S01]  /*1420*/  IMAD.MOV.U32 R18, RZ, RZ, R19 ;  /* 0x000000ffff127224 */ /* 0x000fe200078e0013 */
[----:B------:R-:W-:Y:S01]  /*1430*/  LOP3.LUT R3, R17, R3, R0, 0x96, !PT ;  /* 0x0000000311037212 */ /* 0x000fe200078e9600 */
[----:B------:R-:W-:Y:S02]  /*1440*/  IMAD.MOV.U32 R19, RZ, RZ, R16 ;  /* 0x000000ffff137224 */ /* 0x000fe400078e0010 */
[----:B------:R-:W-:Y:S01]  /*1450*/  IMAD.MOV.U32 R16, RZ, RZ, R17 ;  /* 0x000000ffff107224 */ /* 0x000fe200078e0011 */
[----:B------:R-:W-:Y:S02]  /*1460*/  LOP3.LUT R3, R3, R4, RZ, 0x3c, !PT ;  /* 0x0000000403037212 */ /* 0x000fe400078e3cff */
[----:B0-----:R-:W-:-:S03]  /*1470*/  ISETP.GT.AND P0, PT, R6, -0x1, PT ;  /* 0xffffffff0600780c */ /* 0x001fc60003f04270 */
[----:B------:R-:W-:Y:S02]  /*1480*/  IMAD.IADD R0, R3, 0x1, R2 ;  /* 0x0000000103007824 */ /* 0x000fe400078e0202 */
[----:B------:R-:W-:-:S03]  /*1490*/  IMAD.MOV.U32 R17, RZ, RZ, R3 ;  /* 0x000000ffff117224 */ /* 0x000fc600078e0003 */
[----:B------:R-:W-:-:S05]  /*14a0*/  I2FP.F32.U32 R0, R0 ;  /* 0x0000000000007245 */ /* 0x000fca0000201000 */
[----:B------:R-:W-:-:S04]  /*14b0*/  FFMA R0, R0, R5, 1.1641532182693481445e-10 ;  /* 0x2f00000000007423 */ /* 0x000fc80000000005 */
[----:B-1----:R-:W-:Y:S01]  /*14c0*/  FFMA R26, -R0, R26, R27 ;  /* 0x0000001a001a7223 */ /* 0x002fe2000000011b */
[----:B------:R-:W-:Y:S06]  /*14d0*/  @P0 BRA `(.L_x_37) ;  /* 0x0000000000a00947 */ /* 0x000fec0003800000 */
[----:B------:R-:W0:Y:S01]  /*14e0*/  F2I.TRUNC.NTZ R27, R26 ;  /* 0x0000001a001b7305 */ /* 0x000e22000020f100 */
[----:B------:R-:W-:Y:S01]  /*14f0*/  BSSY B6, `(.L_x_38) ;  /* 0x0000013000067945 */ /* 0x000fe20003800000 */
[----:B0-----:R-:W-:-:S13]  /*1500*/  ISETP.GT.AND P0, PT, R27, -0x9, PT ;  /* 0xfffffff71b00780c */ /* 0x001fda0003f04270 */
[----:B------:R-:W-:Y:S05]  /*1510*/  @P0 BRA `(.L_x_39) ;  /* 0x0000000000400947 */ /* 0x000fea0003800000 */
[----:B------:R-:W-:Y:S01]  /*1520*/  MOV R14, 0x110 ;  /* 0x00000110000e7802 */ /* 0x000fe20000000f00 */
[----:B------:R-:W-:Y:S01]  /*1530*/  ULDC.64 UR4, c[0x4][0xc8] ;  /* 0x0100320000047ab9 */ /* 0x000fe20000000a00 */
[----:B------:R-:W-:Y:S01]  /*1540*/  ULDC.64 UR6, c[0x4][0x40] ;  /* 0x0100100000067ab9 */ /* 0x000fe20000000a00 */
[----:B------:R-:W-:Y:S02]  /*1550*/  IMAD.U32 R4, RZ, RZ, UR4 ;  /* 0x00000004ff047e24 */ /* 0x000fe4000f8e00ff */
[----:B------:R-:W-:Y:S01]  /*1560*/  IMAD.U32 R5, RZ, RZ, UR5 ;  /* 0x00000005ff057e24 */ /* 0x000fe2000f8e00ff */
[----:B------:R-:W0:Y:S01]  /*1570*/  LDC.64 R14, c[0x4][R14] ;  /* 0x010000000e0e7b82 */ /* 0x000e220000000a00 */
[----:B------:R-:W-:Y:S01]  /*1580*/  ULDC.64 UR4, c[0x4][0xd0] ;  /* 0x0100340000047ab9 */ /* 0x000fe20000000a00 */
[----:B------:R-:W-:Y:S02]  /*1590*/  IMAD.U32 R10, RZ, RZ, UR6 ;  /* 0x00000006ff0a7e24 */ /* 0x000fe4000f8e00ff */
[----:B------:R-:W-:-:S02]  /*15a0*/  IMAD.U32 R6, RZ, RZ, UR4 ;  /* 0x00000004ff067e24 */ /* 0x000fc4000f8e00ff */
[----:B------:R-:W-:Y:S02]  /*15b0*/  IMAD.U32 R7, RZ, RZ, UR5 ;  /* 0x00000005ff077e24 */ /* 0x000fe4000f8e00ff */
[----:B------:R-:W-:Y:S02]  /*15c0*/  IMAD.U32 R11, RZ, RZ, UR7 ;  /* 0x00000007ff0b7e24 */ /* 0x000fe4000f8e00ff */
[----:B------:R-:W-:Y:S02]  /*15d0*/  IMAD.MOV.U32 R8, RZ, RZ, 0x6c ;  /* 0x0000006cff087424 */ /* 0x000fe400078e00ff */
[----:B------:R-:W-:Y:S02]  /*15e0*/  IMAD.MOV.U32 R12, RZ, RZ, 0x1 ;  /* 0x00000001ff0c7424 */ /* 0x000fe400078e00ff */
[----:B------:R-:W-:-:S07]  /*15f0*/  IMAD.MOV.U32 R13, RZ, RZ, RZ ;  /* 0x000000ffff0d7224 */ /* 0x000fce00078e00ff */
[----:B------:R-:W-:-:S07]  /*1600*/  LEPC R20, `(.L_x_39) ;  /* 0x000000001014794e */ /* 0x000fce0000000000 */
[----:B0-----:R-:W-:Y:S05]  /*1610*/  CALL.ABS.NOINC R14 ;  /* 0x000000000e007343 */ /* 0x001fea0003c00000 */
.L_x_39:
[----:B------:R-:W-:Y:S05]  /*1620*/  BSYNC B6 ;  /* 0x0000000000067941 */ /* 0x000fea0003800000 */
.L_x_38:
[----:B------:R-:W-:-:S13]  /*1630*/  ISETP.GE.AND P0, PT, R27, 0x8, PT ;  /* 0x000000081b00780c */ /* 0x000fda0003f06270 */
[----:B------:R-:W-:Y:S05]  /*1640*/  @!P0 BRA `(.L_x_40) ;  /* 0x0000000400908947 */ /* 0x000fea0003800000 */
        /* <DEDUP_REMOVED lines=16> */
.L_x_41:
[----:B------:R-:W-:Y:S05]  /*1750*/  BRA `(.L_x_40) ;  /* 0x00000004004c7947 */ /* 0x000fea0003800000 */
.L_x_37:
[----:B------:R-:W-:Y:S01]  /*1760*/  ULDC UR4, c[0x0][0x240] ;  /* 0x0000900000047ab9 */ /* 0x000fe20000000800 */
[----:B------:R-:W-:Y:S01]  /*1770*/  BSSY B0, `(.L_x_42) ;  /* 0x0000027000007945 */ /* 0x000fe20003800000 */
[----:B------:R-:W-:Y:S01]  /*1780*/  FMUL R26, R26, UR4 ;  /* 0x000000041a1a7c20 */ /* 0x000fe20008400000 */
[----:B------:R-:W-:Y:S02]  /*1790*/  IMAD.MOV.U32 R4, RZ, RZ, RZ ;  /* 0x000000ffff047224 */ /* 0x000fe400078e00ff */
[----:B------:R-:W-:Y:S02]  /*17a0*/  IMAD.MOV.U32 R5, RZ, RZ, -0x80000000 ;  /* 0x80000000ff057424 */ /* 0x000fe400078e00ff */
[----:B------:R-:W-:-:S13]  /*17b0*/  FSETP.GTU.AND P0, PT, |R26|, +INF , PT ;  /* 0x7f8000001a00780b */ /* 0x000fda0003f0c200 */
[----:B------:R-:W-:Y:S05]  /*17c0*/  @P0 BRA `(.L_x_43) ;  /* 0x0000000000840947 */ /* 0x000fea0003800000 */
[----:B------:R-:W-:Y:S01]  /*17d0*/  FSETP.GE.AND P0, PT, R26, 9.22337203685477580800e+18, PT ;  /* 0x5f0000001a00780b */ /* 0x000fe20003f06000 */
[----:B------:R-:W-:Y:S02]  /*17e0*/  IMAD.MOV.U32 R4, RZ, RZ, -0x1 ;  /* 0xffffffffff047424 */ /* 0x000fe400078e00ff */
[----:B------:R-:W-:-:S10]  /*17f0*/  IMAD.MOV.U32 R5, RZ, RZ, 0x7fffffff ;  /* 0x7fffffffff057424 */ /* 0x000fd400078e00ff */
[----:B------:R-:W-:Y:S05]  /*1800*/  @P0 BRA `(.L_x_43) ;  /* 0x0000000000740947 */ /* 0x000fea0003800000 */
[----:B------:R-:W-:Y:S01]  /*1810*/  FSETP.GTU.AND P0, PT, R26, -9.22337203685477580800e+18, PT ;  /* 0xdf0000001a00780b */ /* 0x000fe20003f0c000 */
[----:B------:R-:W-:Y:S02]  /*1820*/  IMAD.MOV.U32 R4, RZ, RZ, RZ ;  /* 0x000000ffff047224 */ /* 0x000fe400078e00ff */
[----:B------:R-:W-:-:S10]  /*1830*/  IMAD.MOV.U32 R5, RZ, RZ, -0x80000000 ;  /* 0x80000000ff057424 */ /* 0x000fd400078e00ff */
[----:B------:R-:W-:Y:S05]  /*1840*/  @!P0 BRA `(.L_x_43) ;  /* 0x0000000000648947 */ /* 0x000fea0003800000 */
[----:B------:R-:W-:Y:S01]  /*1850*/  SHF.R.U32.HI R0, RZ, 0x17, R26 ;  /* 0x00000017ff007819 */ /* 0x000fe2000001161a */
[----:B------:R-:W-:Y:S01]  /*1860*/  UMOV UR4, URZ ;  /* 0x0000003f00047c82 */ /* 0x000fe20008000000 */
[----:B------:R-:W-:Y:S02]  /*1870*/  IMAD.MOV.U32 R3, RZ, RZ, RZ ;  /* 0x000000ffff037224 */ /* 0x000fe400078e00ff */
[----:B------:R-:W-:Y:S01]  /*1880*/  LOP3.LUT R0, R0, 0xff, RZ, 0xc0, !PT ;  /* 0x000000ff00007812 */ /* 0x000fe200078ec0ff */
[----:B------:R-:W-:Y:S02]  /*1890*/  IMAD.U32 R4, RZ, RZ, UR4 ;  /* 0x00000004ff047e24 */ /* 0x000fe4000f8e00ff */
[----:B------:R-:W-:Y:S01]  /*18a0*/  IMAD.U32 R7, RZ, RZ, UR4 ;  /* 0x00000004ff077e24 */ /* 0x000fe2000f8e00ff */
[----:B------:R-:W-:Y:S01]  /*18b0*/  IADD3 R6, -R0, 0xbd, RZ ;  /* 0x000000bd00067810 */ /* 0x000fe20007ffe1ff */
[----:B------:R-:W-:-:S03]  /*18c0*/  IMAD.SHL.U32 R0, R26, 0x100, RZ ;  /* 0x000001001a007824 */ /* 0x000fc600078e00ff */
[----:B------:R-:W-:Y:S02]  /*18d0*/  ISETP.GT.AND P0, PT, R6, 0x3f, PT ;  /* 0x0000003f0600780c */ /* 0x000fe40003f04270 */
[----:B------:R-:W-:-:S04]  /*18e0*/  SHF.R.U32.HI R0, RZ, 0x1, R0 ;  /* 0x00000001ff007819 */ /* 0x000fc80000011600 */
[----:B------:R-:W-:-:S07]  /*18f0*/  LOP3.LUT R5, R0, 0x40000000, RZ, 0xfc, !PT ;  /* 0x4000000000057812 */ /* 0x000fce00078efcff */
[C---:B------:R-:W-:Y:S02]  /*1900*/  @!P0 IADD3 R0, -R6.reuse, 0x40, RZ ;  /* 0x0000004006008810 */ /* 0x040fe40007ffe1ff */
[----:B------:R-:W-:Y:S02]  /*1910*/  @!P0 ISETP.NE.AND P1, PT, R6, RZ, PT ;  /* 0x000000ff0600820c */ /* 0x000fe40003f25270 */
[--C-:B------:R-:W-:Y:S01]  /*1920*/  @!P0 SHF.L.U64.HI R0, R4, R0, R5.reuse ;  /* 0x0000000004008219 */ /* 0x100fe20000010205 */
[----:B------:R-:W-:Y:S01]  /*1930*/  IMAD.MOV.U32 R4, RZ, RZ, RZ ;  /* 0x000000ffff047224 */ /* 0x000fe200078e00ff */
[-CC-:B------:R-:W-:Y:S02]  /*1940*/  @!P0 SHF.R.U64 R3, R7, R6.reuse, R5.reuse ;  /* 0x0000000607038219 */ /* 0x180fe40000001205 */
[----:B------:R-:W-:Y:S02]  /*1950*/  @!P0 SHF.R.U32.HI R4, RZ, R6, R5 ;  /* 0x00000006ff048219 */ /* 0x000fe40000011605 */
[----:B------:R-:W-:-:S04]  /*1960*/  @!P0 SEL R5, R0, RZ, P1 ;  /* 0x000000ff00058207 */ /* 0x000fc80000800000 */
[----:B------:R-:W-:-:S04]  /*1970*/  LEA.HI R0, P0, R5, R3, RZ, 0x1 ;  /* 0x0000000305007211 */ /* 0x000fc800078108ff */
[----:B------:R-:W-:Y:S01]  /*1980*/  IADD3 R5, P1, RZ, -R0, RZ ;  /* 0x80000000ff057210 */ /* 0x000fe20007f3e0ff */
[----:B------:R-:W-:Y:S01]  /*1990*/  IMAD.X R3, RZ, RZ, R4, P0 ;  /* 0x000000ffff037224 */ /* 0x000fe200000e0604 */
[----:B------:R-:W-:-:S03]  /*19a0*/  ISETP.GE.AND P0, PT, R26, RZ, PT ;  /* 0x000000ff1a00720c */ /* 0x000fc60003f06270 */
[----:B------:R-:W-:Y:S01]  /*19b0*/  IMAD.X R6, RZ, RZ, ~R3, P1 ;  /* 0x000000ffff067224 */ /* 0x000fe200008e0e03 */
[----:B------:R-:W-:-:S04]  /*19c0*/  SEL R4, R5, R0, !P0 ;  /* 0x0000000005047207 */ /* 0x000fc80004000000 */
[----:B------:R-:W-:-:S07]  /*19d0*/  SEL R5, R6, R3, !P0 ;  /* 0x0000000306057207 */ /* 0x000fce0004000000 */
.L_x_43:
[----:B------:R-:W-:Y:S05]  /*19e0*/  BSYNC B0 ;  /* 0x0000000000007941 */ /* 0x000fea0003800000 */
.L_x_42:
[----:B------:R-:W0:Y:S01]  /*19f0*/  I2F.S64 R26, R4 ;  /* 0x00000004001a7312 */ /* 0x000e220000301400 */
[----:B------:R-:W-:Y:S01]  /*1a00*/  ULDC UR4, c[0x0][0x244] ;  /* 0x0000910000047ab9 */ /* 0x000fe20000000800 */
[----:B------:R-:W-:Y:S01]  /*1a10*/  BSSY B6, `(.L_x_44) ;  /* 0x0000015000067945 */ /* 0x000fe20003800000 */
[----:B0-----:R-:W-:-:S06]  /*1a20*/  FMUL R27, R26, UR4 ;  /* 0x000000041a1b7c20 */ /* 0x001fcc0008400000 */
[----:B------:R-:W0:Y:S02]  /*1a30*/  F2I.TRUNC.NTZ R27, R27 ;  /* 0x0000001b001b7305 */ /* 0x000e24000020f100 */
        /* <DEDUP_REMOVED lines=18> */
.L_x_45:
[----:B------:R-:W-:Y:S05]  /*1b60*/  BSYNC B6 ;  /* 0x0000000000067941 */ /* 0x000fea0003800000 */
.L_x_44:
        /* <DEDUP_REMOVED lines=18> */
.L_x_40:
[----:B------:R-:W-:Y:S05]  /*1c90*/  BSYNC B7 ;  /* 0x0000000000077941 */ /* 0x000fea0003800000 */
.L_x_36:
[----:B------:R-:W-:Y:S01]  /*1ca0*/  LOP3.LUT R27, R27, 0xf, RZ, 0xc0, !PT ;  /* 0x0000000f1b1b7812 */ /* 0x000fe200078ec0ff */
[----:B------:R-:W-:Y:S01]  /*1cb0*/  ULDC UR4, c[0x0][0x248] ;  /* 0x0000920000047ab9 */ /* 0x000fe20000000800 */
[----:B------:R-:W-:Y:S02]  /*1cc0*/  BSSY B7, `(.L_x_46) ;  /* 0x0000035000077945 */ /* 0x000fe40003800000 */
[----:B------:R-:W-:-:S04]  /*1cd0*/  ISETP.NE.AND P0, PT, R27, RZ, PT ;  /* 0x000000ff1b00720c */ /* 0x000fc80003f05270 */
[----:B------:R-:W-:-:S13]  /*1ce0*/  ISETP.GT.OR P0, PT, RZ, UR4, P0 ;  /* 0x00000004ff007c0c */ /* 0x000fda0008704670 */
[----:B------:R-:W-:Y:S05]  /*1cf0*/  @P0 BRA `(.L_x_47) ;  /* 0x0000000000c40947 */ /* 0x000fea0003800000 */
[----:B------:R-:W-:Y:S01]  /*1d00*/  FSETP.GT.AND P0, PT, R26, RZ, PT ;  /* 0x000000ff1a00720b */ /* 0x000fe20003f04000 */
[----:B------:R-:W-:-:S12]  /*1d10*/  BSSY B6, `(.L_x_48) ;  /* 0x000001b000067945 */ /* 0x000fd80003800000 */
[----:B------:R-:W0:Y:S01]  /*1d20*/  @P0 LDC R5, c[0x0][0x22c] ;  /* 0x00008b00ff050b82 */ /* 0x000e220000000800 */
[C---:B------:R-:W-:Y:S01]  /*1d30*/  @!P0 FADD R3, R26.reuse, -1 ;  /* 0xbf8000001a038421 */ /* 0x040fe20000000000 */
[----:B------:R-:W-:-:S04]  /*1d40*/  @P0 FADD R26, R26, 1 ;  /* 0x3f8000001a1a0421 */ /* 0x000fc80000000000 */
[----:B------:R-:W-:-:S04]  /*1d50*/  @!P0 FSETP.GEU.AND P1, PT, R28, R3, PT ;  /* 0x000000031c00820b */ /* 0x000fc80003f2e000 */
[----:B------:R-:W-:Y:S02]  /*1d60*/  @!P0 FSEL R0, R3, R28, !P1 ;  /* 0x0000001c03008208 */ /* 0x000fe40004800000 */
[----:B0-----:R-:W-:-:S04]  /*1d70*/  @P0 FSETP.GEU.AND P2, PT, R26, R5, PT ;  /* 0x000000051a00020b */ /* 0x001fc80003f4e000 */
[----:B------:R-:W-:-:S04]  /*1d80*/  @P0 FSEL R0, R26, R5, !P2 ;  /* 0x000000051a000208 */ /* 0x000fc80005000000 */
        /* <DEDUP_REMOVED lines=19> */
.L_x_49:
[----:B------:R-:W-:Y:S05]  /*1ec0*/  BSYNC B6 ;  /* 0x0000000000067941 */ /* 0x000fea0003800000 */
.L_x_48:
[C---:B------:R-:W-:Y:S02]  /*1ed0*/  ISETP.GE.AND P0, PT, R26.reuse, 0x8, PT ;  /* 0x000000081a00780c */ /* 0x040fe40003f06270 */
[----:B------:R-:W-:-:S04]  /*1ee0*/  LOP3.LUT R26, R26, 0xf, RZ, 0xc0, !PT ;  /* 0x0000000f1a1a7812 */ /* 0x000fc800078ec0ff */
[----:B------:R-:W-:-:S07]  /*1ef0*/  PRMT R27, R26, 0x7610, R27 ;  /* 0x000076101a1b7816 */ /* 0x000fce000000001b */
        /* <DEDUP_REMOVED lines=17> */
.L_x_47:
[----:B------:R-:W-:Y:S05]  /*2010*/  BSYNC B7 ;  /* 0x0000000000077941 */ /* 0x000fea0003800000 */
.L_x_46:
[----:B------:R-:W-:Y:S01]  /*2020*/  SHF.R.S32.HI R5, RZ, 0x1f, R24 ;  /* 0x0000001fff057819 */ /* 0x000fe20000011418 */
[----:B------:R-:W-:Y:S01]  /*2030*/  ULDC.64 UR4, c[0x0][0x210] ;  /* 0x0000840000047ab9 */ /* 0x000fe20000000a00 */
[----:B------:R-:W-:Y:S01]  /*2040*/  LOP3.LUT R27, R27, 0xffff, RZ, 0xc0, !PT ;  /* 0x0000ffff1b1b7812 */ /* 0x000fe200078ec0ff */
[----:B------:R-:W-:Y:S01]  /*2050*/  BSSY B0, `(.L_x_50) ;  /* 0x000002a000007945 */ /* 0x000fe20003800000 */
[----:B------:R-:W-:-:S04]  /*2060*/  LEA.HI R5, P0, R5, R22, RZ, 0x2 ;  /* 0x0000001605057211 */ /* 0x000fc800078110ff */
[----:B------:R-:W-:Y:S01]  /*2070*/  LOP3.LUT R3, R5, 0x3ffffffc, RZ, 0xc0, !PT ;  /* 0x3ffffffc05037812 */ /* 0x000fe200078ec0ff */
[----:B------:R-:W-:-:S04]  /*2080*/  IMAD.X R6, RZ, RZ, R24, P0 ;  /* 0x000000ffff067224 */ /* 0x000fc800000e0618 */
[----:B------:R-:W-:Y:S01]  /*2090*/  IMAD.IADD R0, R22, 0x1, -R3 ;  /* 0x0000000116007824 */ /* 0x000fe200078e0a03 */
[--C-:B------:R-:W-:Y:S01]  /*20a0*/  SHF.R.S64 R5, R5, 0x2, R6.reuse ;  /* 0x0000000205057819 */ /* 0x100fe20000001006 */
[----:B------:R-:W-:Y:S01]  /*20b0*/  IMAD.MOV.U32 R3, RZ, RZ, 0xf ;  /* 0x0000000fff037424 */ /* 0x000fe200078e00ff */
[----:B------:R-:W-:Y:S01]  /*20c0*/  SHF.R.S32.HI R6, RZ, 0x2, R6 ;  /* 0x00000002ff067819 */ /* 0x000fe20000011406 */
[----:B------:R-:W-:Y:S01]  /*20d0*/  IMAD.SHL.U32 R0, R0, 0x4, RZ ;  /* 0x0000000400007824 */ /* 0x000fe200078e00ff */
[----:B------:R-:W-:-:S04]  /*20e0*/  LEA R4, P0, R5, UR4, 0x1 ;  /* 0x0000000405047c11 */ /* 0x000fc8000f8008ff */
[-C--:B------:R-:W-:Y:S02]  /*20f0*/  SHF.L.U32 R3, R3, R0.reuse, RZ ;  /* 0x0000000003037219 */ /* 0x080fe400000006ff */
[----:B------:R-:W-:Y:S02]  /*2100*/  LEA.HI.X R5, R5, UR5, R6, 0x1, P0 ;  /* 0x0000000505057c11 */ /* 0x000fe400080f0c06 */
[----:B------:R-:W-:Y:S02]  /*2110*/  SHF.L.U32 R0, R27, R0, RZ ;  /* 0x000000001b007219 */ /* 0x000fe400000006ff */
[----:B------:R-:W-:-:S07]  /*2120*/  LOP3.LUT R3, R3, 0xffff, RZ, 0x3c, !PT ;  /* 0x0000ffff03037812 */ /* 0x000fce00078e3cff */
.L_x_53:
[----:B------:R-:W2:Y:S01]  /*2130*/  LDG.E.U16 R21, desc[UR36][R4.64] ;  /* 0x0000002404157981 */ /* 0x000ea2000c1e1500 */
[C---:B------:R-:W-:Y:S01]  /*2140*/  LOP3.LUT R6, R4.reuse, 0xfffffffd, RZ, 0xc0, !PT ;  /* 0xfffffffd04067812 */ /* 0x040fe200078ec0ff */
[----:B------:R-:W-:Y:S01]  /*2150*/  IMAD.MOV.U32 R7, RZ, RZ, R5 ;  /* 0x000000ffff077224 */ /* 0x000fe200078e0005 */
[----:B------:R-:W-:Y:S01]  /*2160*/  LOP3.LUT R9, R4, 0x2, RZ, 0xc0, !PT ;  /* 0x0000000204097812 */ /* 0x000fe200078ec0ff */
[----:B------:R-:W-:Y:S01]  /*2170*/  IMAD.MOV.U32 R11, RZ, RZ, 0x3254 ;  /* 0x00003254ff0b7424 */ /* 0x000fe200078e00ff */
[----:B------:R-:W-:Y:S05]  /*2180*/  YIELD ;  /* 0x0000000000007946 */ /* 0x000fea0003800000 */
[----:B------:R0:W5:Y:S01]  /*2190*/  LDG.E R10, [R6] ;  /* 0x00000000060a7381 */ /* 0x00016200001e0900 */
[C---:B------:R-:W-:Y:S01]  /*21a0*/  ISETP.EQ.U32.AND P0, PT, R9.reuse, RZ, PT ;  /* 0x000000ff0900720c */ /* 0x040fe20003f02070 */
[----:B------:R-:W-:Y:S01]  /*21b0*/  BSSY B1, `(.L_x_51) ;  /* 0x000000d000017945 */ /* 0x000fe20003800000 */
[----:B------:R-:W-:-:S02]  /*21c0*/  IMAD.SHL.U32 R14, R9, 0x8, RZ ;  /* 0x00000008090e7824 */ /* 0x000fc400078e00ff */
[----:B------:R-:W-:Y:S02]  /*21d0*/  SEL R12, R11, 0x5410, P0 ;  /* 0x000054100b0c7807 */ /* 0x000fe40000000000 */
[----:B--2---:R-:W-:-:S04]  /*21e0*/  LOP3.LUT R8, R0, R3, R21, 0xf8, !PT ;  /* 0x0000000300087212 */ /* 0x004fc800078ef815 */
[----:B0-----:R-:W-:-:S07]  /*21f0*/  LOP3.LUT R11, R8, 0xffff, RZ, 0xc0, !PT ;  /* 0x0000ffff080b7812 */ /* 0x001fce00078ec0ff */
.L_x_52:
[CC--:B-----5:R-:W-:Y:S02]  /*2200*/  PRMT R13, R10.reuse, R12.reuse, R11 ;  /* 0x0000000c0a0d7216 */ /* 0x0e0fe4000000000b */
[----:B------:R-:W-:-:S04]  /*2210*/  PRMT R9, R10, R12, R21 ;  /* 0x0000000c0a097216 */ /* 0x000fc80000000015 */
[-C--:B------:R-:W-:Y:S01]  /*2220*/  PRMT R15, R9, R12.reuse, RZ ;  /* 0x0000000c090f7216 */ /* 0x080fe200000000ff */
[----:B------:R-:W2:Y:S02]  /*2230*/  ATOMG.E.CAS.STRONG.GPU PT, R13, [R6], R9, R13 ;  /* 0x00000009060d73a9 */ /* 0x000ea400001ee10d */
[----:B--2---:R-:W-:-:S04]  /*2240*/  PRMT R10, R13, R12, RZ ;  /* 0x0000000c0d0a7216 */ /* 0x004fc800000000ff */
[----:B------:R-:W-:Y:S01]  /*2250*/  ISETP.NE.U32.AND P0, PT, R10, R15, PT ;  /* 0x0000000f0a00720c */ /* 0x000fe20003f05070 */
[----:B------:R-:W-:-:S12]  /*2260*/  IMAD.MOV.U32 R10, RZ, RZ, R13 ;  /* 0x000000ffff0a7224 */ /* 0x000fd800078e000d */
[----:B------:R-:W-:Y:S05]  /*2270*/  @P0 BRA `(.L_x_52) ;  /* 0xfffffffc00e00947 */ /* 0x000fea000383ffff */
[----:B------:R-:W-:Y:S05]  /*2280*/  BSYNC B1 ;  /* 0x0000000000017941 */ /* 0x000fea0003800000 */
.L_x_51:
[----:B------:R-:W-:Y:S02]  /*2290*/  SHF.R.U32.HI R6, RZ, R14, R13 ;  /* 0x0000000eff067219 */ /* 0x000fe4000001160d */
[----:B------:R-:W-:Y:S02]  /*22a0*/  PRMT R8, R8, 0x9910, RZ ;  /* 0x0000991008087816 */ /* 0x000fe400000000ff */
[----:B------:R-:W-:-:S03]  /*22b0*/  PRMT R7, R6, 0x9910, RZ ;  /* 0x0000991006077816 */ /* 0x000fc600000000ff */
[----:B------:R-:W-:-:S05]  /*22c0*/  IMAD.MOV.U32 R6, RZ, RZ, R8 ;  /* 0x000000ffff067224 */ /* 0x000fca00078e0008 */
[----:B------:R-:W-:-:S13]  /*22d0*/  ISETP.NE.AND P0, PT, R7, R6, PT ;  /* 0x000000060700720c */ /* 0x000fda0003f05270 */
[----:B------:R-:W-:Y:S05]  /*22e0*/  @P0 BRA `(.L_x_53) ;  /* 0xfffffffc00900947 */ /* 0x000fea000383ffff */
[----:B------:R-:W-:Y:S05]  /*22f0*/  BSYNC B0 ;  /* 0x0000000000007941 */ /* 0x000fea0003800000 */
.L_x_50:
[----:B------:R-:W-:Y:S01]  /*2300*/  IADD3 R22, P0, R22, UR38, RZ ;  /* 0x0000002616167c10 */ /* 0x000fe2000ff1e0ff */
[----:B------:R-:W-:Y:S01]  /*2310*/  ULDC.64 UR4, c[0x0][0x218] ;  /* 0x0000860000047ab9 */ /* 0x000fe20000000a00 */
[----:B------:R-:W-:-:S03]  /*2320*/  IMAD.MOV.U32 R3, RZ, RZ, R23 ;  /* 0x000000ffff037224 */ /* 0x000fc600078e0017 */
[----:B------:R-:W-:Y:S01]  /*2330*/  IMAD.X R24, RZ, RZ, R24, P0 ;  /* 0x000000ffff187224 */ /* 0x000fe200000e0618 */
[----:B------:R-:W-:-:S04]  /*2340*/  ISETP.GE.U32.AND P0, PT, R22, UR4, PT ;  /* 0x0000000416007c0c */ /* 0x000fc8000bf06070 */
[----:B------:R-:W-:-:S13]  /*2350*/  ISETP.GE.U32.AND.EX P0, PT, R24, UR5, PT, P0 ;  /* 0x0000000518007c0c */ /* 0x000fda000bf06100 */
[----:B------:R-:W-:Y:S05]  /*2360*/  @!P0 BRA `(.L_x_54) ;  /* 0xfffffff000008947 */ /* 0x000fea000383ffff */
[----:B------:R-:W-:Y:S05]  /*2370*/  BSYNC B8 ;  /* 0x0000000000087941 */ /* 0x000fea0003800000 */
.L_x_35:
[----:B------:R-:W-:Y:S01]  /*2380*/  VIADD R22, R25, 0x587c5 ;  /* 0x000587c519167836 */ /* 0x000fe20000000000 */
[----:B------:R-:W-:Y:S04]  /*2390*/  STL.64 [R1+0x38], R18 ;  /* 0x0000381201007387 */ /* 0x000fe80000100a00 */
[----:B------:R-:W-:Y:S04]  /*23a0*/  STL.64 [R1+0x40], R16 ;  /* 0x0000401001007387 */ /* 0x000fe80000100a00 */
[----:B------:R-:W-:Y:S01]  /*23b0*/  STL.64 [R1+0x30], R22 ;  /* 0x0000301601007387 */ /* 0x000fe20000100a00 */
[----:B------:R-:W-:Y:S05]  /*23c0*/  EXIT ;  /* 0x000000000000794d */ /* 0x000fea0003800000 */
.L_x_55:
        /* <DEDUP_REMOVED lines=11> */
.L_x_1639:


//--------------------- .text._ZN7cutlass9reference6device6kernel12BlockForEachINS_10bfloat16_tENS1_6detail17RandomUniformFuncIS4_EEEEvPT_mNT0_6ParamsE --------------------------
	.section	.text._ZN7cutlass9reference6device6kernel12BlockForEachINS_10bfloat16_tENS1_6detail17RandomUniformFuncIS4_EEEEvPT_mNT0_6ParamsE,"ax",@progbits
	.align	128
        .global         _ZN7cutlass9reference6device6kernel12BlockForEachINS_10bfloat16_tENS1_6detail17RandomUniformFuncIS4_EEEEvPT_mNT0_6ParamsE
        .type           _ZN7cutlass9reference6device6kernel12BlockForEachINS_10bfloat16_tENS1_6detail17RandomUniformFuncIS4_EEEEvPT_mNT0_6ParamsE,@function
        .size           _ZN7cutlass9reference6device6kernel12BlockForEachINS_10bfloat16_tENS1_6detail17RandomUniformFuncIS4_EEEEvPT_mNT0_6ParamsE,(.L_x_1640 - _ZN7cutlass9reference6device6kernel12BlockForEachINS_10bfloat16_tENS1_6detail17RandomUniformFuncIS4_EEEEvPT_mNT0_6ParamsE)
        .other          _ZN7cutlass9reference6device6kernel12BlockForEachINS_10bfloat16_tENS1_6detail17RandomUniformFuncIS4_EEEEvPT_mNT0_6ParamsE,@"STO_CUDA_ENTRY STV_DEFAULT"
_ZN7cutlass9reference6device6kernel12BlockForEachINS_10bfloat16_tENS1_6detail17RandomUniformFuncIS4_EEEEvPT_mNT0_6ParamsE:
.text._ZN7cutlass9reference6device6kernel12BlockForEachINS_10bfloat16_tENS1_6detail17RandomUniformFuncIS4_EEEEvPT_mNT0_6ParamsE:
        /* <DEDUP_REMOVED lines=47> */
.L_x_63:
[----:B------:R-:W-:Y:S01]  /*02f0*/  LOP3.LUT P0, RZ, R11, 0x3, RZ, 0xc0, !PT ;  /* 0x000000030bff7812 */ /* 0x000fe2000780c0ff */
[----:B------:R-:W-:-:S12]  /*0300*/  BSSY B0, `(.L_x_58) ;  /* 0x00000f2000007945 */ /* 0x000fd80003800000 */
[----:B0-----:R-:W-:Y:S05]  /*0310*/  @!P0 BRA `(.L_x_59) ;  /* 0x0000000c00c08947 */ /* 0x001fea0003800000 */
[----:B------:R-:W-:Y:S02]  /*0320*/  HFMA2.MMA R19, -RZ, RZ, 0, 0 ;  /* 0x00000000ff137435 */ /* 0x000fe400000001ff */
.L_x_62:
[----:B------:R-:W-:Y:S01]  /*0330*/  IMAD.MOV.U32 R20, RZ, RZ, RZ ;  /* 0x000000ffff147224 */ /* 0x000fe200078e00ff */
[----:B0-----:R-:W-:Y:S02]  /*0340*/  CS2R R2, SRZ ;  /* 0x0000000000027805 */ /* 0x001fe4000001ff00 */
[----:B------:R-:W-:Y:S01]  /*0350*/  CS2R R4, SRZ ;  /* 0x0000000000047805 */ /* 0x000fe2000001ff00 */
[----:B------:R-:W-:-:S07]  /*0360*/  IMAD.MOV.U32 R7, RZ, RZ, RZ ;  /* 0x000000ffff077224 */ /* 0x000fce00078e00ff */
.L_x_61:
        /* <DEDUP_REMOVED lines=8> */
.L_x_60:
        /* <DEDUP_REMOVED lines=227> */
.L_x_59:
[----:B------:R-:W-:Y:S05]  /*1220*/  BSYNC B0 ;  /* 0x0000000000007941 */ /* 0x000fea0003800000 */
.L_x_58:
[--C-:B------:R-:W-:Y:S01]  /*1230*/  SHF.R.U64 R11, R11, 0x2, R8.reuse ;  /* 0x000000020b0b7819 */ /* 0x100fe20000001208 */
[----:B------:R-:W-:Y:S01]  /*1240*/  VIADD R21, R21, 0x1 ;  /* 0x0000000115157836 */ /* 0x000fe20000000000 */
[----:B------:R-:W-:Y:S02]  /*1250*/  SHF.R.U32.HI R8, RZ, 0x2, R8 ;  /* 0x00000002ff087819 */ /* 0x000fe40000011608 */
[----:B------:R-:W-:-:S04]  /*1260*/  ISETP.NE.U32.AND P0, PT, R11, RZ, PT ;  /* 0x000000ff0b00720c */ /* 0x000fc80003f05070 */
[----:B------:R-:W-:-:S13]  /*1270*/  ISETP.NE.AND.EX P0, PT, R8, RZ, PT, P0 ;  /* 0x000000ff0800720c */ /* 0x000fda0003f05300 */
[----:B------:R-:W-:Y:S05]  /*1280*/  @!P0 BRA `(.L_x_57) ;  /* 0x0000000000048947 */ /* 0x000fea0003800000 */
[----:B------:R-:W-:Y:S05]  /*1290*/  BRA `(.L_x_63) ;  /* 0xfffffff000147947 */ /* 0x000fea000383ffff */
.L_x_57:
[----:B------:R-:W-:Y:S05]  /*12a0*/  BSYNC B1 ;  /* 0x0000000000017941 */ /* 0x000fea0003800000 */
.L_x_56:
        /* <DEDUP_REMOVED lines=30> */
.L_x_72:
        /* <DEDUP_REMOVED lines=25> */
.L_x_66:
        /* <DEDUP_REMOVED lines=12> */
[----:B------:R-:W-:Y:S01]  /*16e0*/  @!P3 F2FP.BF16.F32.PACK_AB R7, RZ, R16 ;  /* 0x00000010ff07b23e */ /* 0x000fe200000010ff */
        /* <DEDUP_REMOVED lines=42> */
.L_x_70:
[----:B------:R-:W-:Y:S05]  /*1990*/  BSYNC B0 ;  /* 0x0000000000007941 */ /* 0x000fea0003800000 */
.L_x_69:
[----:B------:R-:W-:Y:S02]  /*19a0*/  MOV R16, R0 ;  /* 0x0000000000107202 */ /* 0x000fe40000000f00 */
[----:B------:R-:W-:Y:S04]  /*19b0*/  MOV R17, R7 ;  /* 0x0000000700117202 */ /* 0x000fe80000000f00 */
[----:B------:R-:W0:Y:S02]  /*19c0*/  I2F.S64 R16, R16 ;  /* 0x0000001000107312 */ /* 0x000e240000301400 */
[----:B0-----:R-:W-:Y:S05]  /*19d0*/  FMUL R7, R16, UR9 ;  /* 0x0000000910077c20 */ /* 0x001fea0008400000 */
[----:B------:R-:W-:Y:S07]  /*19e0*/  F2FP.BF16.F32.PACK_AB R7, RZ, R7 ;  /* 0x00000007ff07723e */ /* 0x000fee00000010ff */
.L_x_68:
[----:B------:R-:W-:Y:S05]  /*19f0*/  HSETP2.BF16_V2.NEU.AND P0, PT, R7.H0_H0, RZ.H0_H0, PT ;  /* 0x200000ff07007234 */ /* 0x000fea0003f0d802 */
        /* <DEDUP_REMOVED lines=11> */
[----:B------:R-:W-:Y:S01]  /*1ab0*/  F2FP.BF16.F32.PACK_AB R7, RZ, R7 ;  /* 0x00000007ff07723e */ /* 0x000fe200000010ff */
[----:B------:R-:W-:Y:S05]  /*1ac0*/  BRA `(.L_x_71) ;  /* 0x0000000000187947 */ /* 0x000fea0003800000 */
.L_x_67:
[----:B------:R-:W-:Y:S01]  /*1ad0*/  MOV R11, R18 ;  /* 0x00000012000b7202 */ /* 0x000fe20000000f00 */
[----:B------:R-:W-:Y:S01]  /*1ae0*/  IMAD.MOV.U32 R5, RZ, RZ, R4 ;  /* 0x000000ffff057224 */ /* 0x000fe200078e0004 */
[----:B------:R-:W-:Y:S01]  /*1af0*/  MOV R15, R16 ;  /* 0x00000010000f7202 */ /* 0x000fe20000000f00 */
[----:B------:R-:W-:Y:S01]  /*1b00*/  IMAD.MOV.U32 R7, RZ, RZ, 0x7fff ;  /* 0x00007fffff077424 */ /* 0x000fe200078e00ff */
[----:B------:R-:W-:Y:S01]  /*1b10*/  MOV R4, R19 ;  /* 0x0000001300047202 */ /* 0x000fe20000000f00 */
[----:B------:R-:W-:Y:S02]  /*1b20*/  IMAD.MOV.U32 R10, RZ, RZ, R17 ;  /* 0x000000ffff0a7224 */ /* 0x000fe400078e0011 */
.L_x_71:
[----:B------:R-:W-:Y:S05]  /*1b30*/  BSYNC B1 ;  /* 0x0000000000017941 */ /* 0x000fea0003800000 */
.L_x_65:
        /* <DEDUP_REMOVED lines=15> */
.L_x_64:
[----:B------:R-:W-:Y:S01]  /*1c30*/  MOV R14, R6 ;  /* 0x00000006000e7202 */ /* 0x000fe20000000f00 */
[----:B------:R-:W-:Y:S04]  /*1c40*/  STL.64 [R1+0x38], R10 ;  /* 0x0000380a01007387 */ /* 0x000fe80000100a00 */
[----:B------:R-:W-:Y:S04]  /*1c50*/  STL.64 [R1+0x40], R4 ;  /* 0x0000400401007387 */ /* 0x000fe80000100a00 */
[----:B------:R-:W-:Y:S01]  /*1c60*/  STL.64 [R1+0x30], R14 ;  /* 0x0000300e01007387 */ /* 0x000fe20000100a00 */
[----:B------:R-:W-:Y:S05]  /*1c70*/  EXIT ;  /* 0x000000000000794d */ /* 0x000fea0003800000 */
.L_x_73:
        /* <DEDUP_REMOVED lines=16> */
.L_x_1640:


//--------------------- .text._ZN7cutlass13device_kernelINS_4gemm6kernel13GemmUniversalIN4cute5tupleIJiiiiEEENS1_10collective13CollectiveMmaINS1_49MainloopSm90TmaGmmaRmemAWarpSpecializedMixedInputILi9ENS5_IJNS4_1CILi1EEESB_SB_EEENS1_35KernelTmaWarpSpecializedCooperativeEEENS5_IJNSA_ILi128EEESF_NSA_ILi64EEEEEENS5_IJNS_15integer_subbyteILi4ELb1EEENS_10bfloat16_tESK_EEENS5_IJlSB_lEEESK_SM_NS4_8TiledMMAINS4_8MMA_AtomIJNS4_4SM904GMMA28MMA_64x128x16_F32BF16BF16_RSILNSQ_5MajorE0ELSS_0ELNSQ_7ScaleInE1ELST_1EEEEEENS4_6LayoutINS5_IJNSA_ILi2EEESB_SB_EEENS5_IJSB_NSA_ILi0EEESZ_EEEEENS5_IJNS4_10UnderscoreES12_S12_EEEEENS4_13SM90_TMA_LOADENS4_14ComposedLayoutINS4_7SwizzleILi1ELi4ELi3EEENS4_18smem_ptr_flag_bitsILi4EEENSW_INS5_IJNSA_ILi8EEESG_EEENS5_IJSG_SB_EEEEEEENS4_9Copy_AtomIJNS4_39AutoVectorizingCopyWithAssumedAlignmentILi128EEESJ_EEENS4_8identityES15_NS16_INS17_ILi3ELi4ELi3EEENS19_ILi16EEES1E_EEvS1K_EENS_8epilogue10collective18CollectiveEpilogueINS1P_22Sm90TmaWarpSpecializedILi4ELi2ELi16ELb1ELb0EEEJSH_NS5_IJSF_NSA_ILi32EEEEEENS_6half_tENS5_IJSB_llEEES1W_S1X_NS1P_6fusion15FusionCallbacksIS1T_NS1Y_17LinearCombinationIS1W_fS1W_fLNS_15FloatRoundStyleE2EEESH_S1V_JEEES15_NS16_IS1L_S1M_NSW_INS5_IJSG_S1B_EEENS5_IJSB_SG_EEEEEEENS4_17SM75_U16x8_LDSM_TENS4_14SM90_TMA_STOREES27_NS4_17SM90_U16x8_STSM_TENS1G_IJNS4_17SM90_U32x4_STSM_NES1W_EEEvEEEvvEEEEvNT_6ParamsE --------------------------
	.section	.text._ZN7cutlass13device_kernelINS_4gemm6kernel13GemmUniversalIN4cute5tupleIJiiiiEEENS1_10collective13CollectiveMmaINS1_49MainloopSm90TmaGmmaRmemAWarpSpecializedMixedInputILi9ENS5_IJNS4_1CILi1EEESB_SB_EEENS1_35KernelTmaWarpSpecializedCooperativeEEENS5_IJNSA_ILi128EEESF_NSA_ILi64EEEEEENS5_IJNS_15integer_subbyteILi4ELb1EEENS_10bfloat16_tESK_EEENS5_IJlSB_lEEESK_SM_NS4_8TiledMMAINS4_8MMA_AtomIJNS4_4SM904GMMA28MMA_64x128x16_F32BF16BF16_RSILNSQ_5MajorE0ELSS_0ELNSQ_7ScaleInE1ELST_1EEEEEENS4_6LayoutINS5_IJNSA_ILi2EEESB_SB_EEENS5_IJSB_NSA_ILi0EEESZ_EEEEENS5_IJNS4_10UnderscoreES12_S12_EEEEENS4_13SM90_TMA_LOADENS4_14ComposedLayoutINS4_7SwizzleILi1ELi4ELi3EEENS4_18smem_ptr_flag_bitsILi4EEENSW_INS5_IJNSA_ILi8EEESG_EEENS5_IJSG_SB_EEEEEEENS4_9Copy_AtomIJNS4_39AutoVectorizingCopyWithAssumedAlignmentILi128EEESJ_EEENS4_8identityES15_NS16_INS17_ILi3ELi4ELi3EEENS19_ILi16EEES1E_EEvS1K_EENS_8epilogue10collective18CollectiveEpilogueINS1P_22Sm90TmaWarpSpecializedILi4ELi2ELi16ELb1ELb0EEEJSH_NS5_IJSF_NSA_ILi32EEEEEENS_6half_tENS5_IJSB_llEEES1W_S1X_NS1P_6fusion15FusionCallbacksIS1T_NS1Y_17LinearCombinationIS1W_fS1W_fLNS_15FloatRoundStyleE2EEESH_S1V_JEEES15_NS16_IS1L_S1M_NSW_INS5_IJSG_S1B_EEENS5_IJSB_SG_EEEEEEENS4_17SM75_U16x8_LDSM_TENS4_14SM90_TMA_STOREES27_NS4_17SM90_U16x8_STSM_TENS1G_IJNS4_17SM90_U32x4_STSM_NES1W_EEEvEEEvvEEEEvNT_6ParamsE,"ax",@progbits
	.align	128
.text._ZN7cutlass13device_kernelINS_4gemm6kernel13GemmUniversalIN4cute5tupleIJiiiiEEENS1_10collective13CollectiveMmaINS1_49MainloopSm90TmaGmmaRmemAWarpSpecializedMixedInputILi9ENS5_IJNS4_1CILi1EEESB_SB_EEENS1_35KernelTmaWarpSpecializedCooperativeEEENS5_IJNSA_ILi128EEESF_NSA_ILi64EEEEEENS5_IJNS_15integer_subbyteILi4ELb1EEENS_10bfloat16_tESK_EEENS5_IJlSB_lEEESK_SM_NS4_8TiledMMAINS4_8MMA_AtomIJNS4_4SM904GMMA28MMA_64x128x16_F32BF16BF16_RSILNSQ_5MajorE0ELSS_0ELNSQ_7ScaleInE1ELST_1EEEEEENS4_6LayoutINS5_IJNSA_ILi2EEESB_SB_EEENS5_IJSB_NSA_ILi0EEESZ_EEEEENS5_IJNS4_10UnderscoreES12_S12_EEEEENS4_13SM90_TMA_LOADENS4_14ComposedLayoutINS4_7SwizzleILi1ELi4ELi3EEENS4_18smem_ptr_flag_bitsILi4EEENSW_INS5_IJNSA_ILi8EEESG_EEENS5_IJSG_SB_EEEEEEENS4_9Copy_AtomIJNS4_39AutoVectorizingCopyWithAssumedAlignmentILi128EEESJ_EEENS4_8identityES15_NS16_INS17_ILi3ELi4ELi3EEENS19_ILi16EEES1E_EEvS1K_EENS_8epilogue10collective18CollectiveEpilogueINS1P_22Sm90TmaWarpSpecializedILi4ELi2ELi16ELb1ELb0EEEJSH_NS5_IJSF_NSA_ILi32EEEEEENS_6half_tENS5_IJSB_llEEES1W_S1X_NS1P_6fusion15FusionCallbacksIS1T_NS1Y_17LinearCombinationIS1W_fS1W_fLNS_15FloatRoundStyleE2EEESH_S1V_JEEES15_NS16_IS1L_S1M_NSW_INS5_IJSG_S1B_EEENS5_IJSB_SG_EEEEEEENS4_17SM75_U16x8_LDSM_TENS4_14SM90_TMA_STOREES27_NS4_17SM90_U16x8_STSM_TENS1G_IJNS4_17SM90_U32x4_STSM_NES1W_EEEvEEEvvEEEEvNT_6ParamsE:
        .type           _ZN7cutlass13device_kernelINS_4gemm6kernel13GemmUniversalIN4cute5tupleIJiiiiEEENS1_10collective13CollectiveMmaINS1_49MainloopSm90TmaGmmaRmemAWarpSpecializedMixedInputILi9ENS5_IJNS4_1CILi1EEESB_SB_EEENS1_35KernelTmaWarpSpecializedCooperativeEEENS5_IJNSA_ILi128EEESF_NSA_ILi64EEEEEENS5_IJNS_15integer_subbyteILi4ELb1EEENS_10bfloat16_tESK_EEENS5_IJlSB_lEEESK_SM_NS4_8TiledMMAINS4_8MMA_AtomIJNS4_4SM904GMMA28MMA_64x128x16_F32BF16BF16_RSILNSQ_5MajorE0ELSS_0ELNSQ_7ScaleInE1ELST_1EEEEEENS4_6LayoutINS5_IJNSA_ILi2EEESB_SB_EEENS5_IJSB_NSA_ILi0EEESZ_EEEEENS5_IJNS4_10UnderscoreES12_S12_EEEEENS4_13SM90_TMA_LOADENS4_14ComposedLayoutINS4_7SwizzleILi1ELi4ELi3EEENS4_18smem_ptr_flag_bitsILi4EEENSW_INS5_IJNSA_ILi8EEESG_EEENS5_IJSG_SB_EEEEEEENS4_9Copy_AtomIJNS4_39AutoVectorizingCopyWithAssumedAlignmentILi128EEESJ_EEENS4_8identityES15_NS16_INS17_ILi3ELi4ELi3EEENS19_ILi16EEES1E_EEvS1K_EENS_8epilogue10collective18CollectiveEpilogueINS1P_22Sm90TmaWarpSpecializedILi4ELi2ELi16ELb1ELb0EEEJSH_NS5_IJSF_NSA_ILi32EEEEEENS_6half_tENS5_IJSB_llEEES1W_S1X_NS1P_6fusion15FusionCallbacksIS1T_NS1Y_17LinearCombinationIS1W_fS1W_fLNS_15FloatRoundStyleE2EEESH_S1V_JEEES15_NS16_IS1L_S1M_NSW_INS5_IJSG_S1B_EEENS5_IJSB_SG_EEEEEEENS4_17SM75_U16x8_LDSM_TENS4_14SM90_TMA_STOREES27_NS4_17SM90_U16x8_STSM_TENS1G_IJNS4_17SM90_U32x4_STSM_NES1W_EEEvEEEvvEEEEvNT_6ParamsE,@function
        .size           _ZN7cutlass13device_kernelINS_4gemm6kernel13GemmUniversalIN4cute5tupleIJiiiiEEENS1_10collective13CollectiveMmaINS1_49MainloopSm90TmaGmmaRmemAWarpSpecializedMixedInputILi9ENS5_IJNS4_1CILi1EEESB_SB_EEENS1_35KernelTmaWarpSpecializedCooperativeEEENS5_IJNSA_ILi128EEESF_NSA_ILi64EEEEEENS5_IJNS_15integer_subbyteILi4ELb1EEENS_10bfloat16_tESK_EEENS5_IJlSB_lEEESK_SM_NS4_8TiledMMAINS4_8MMA_AtomIJNS4_4SM904GMMA28MMA_64x128x16_F32BF16BF16_RSILNSQ_5MajorE0ELSS_0ELNSQ_7ScaleInE1ELST_1EEEEEENS4_6LayoutINS5_IJNSA_ILi2EEESB_SB_EEENS5_IJSB_NSA_ILi0EEESZ_EEEEENS5_IJNS4_10UnderscoreES12_S12_EEEEENS4_13SM90_TMA_LOADENS4_14ComposedLayoutINS4_7SwizzleILi1ELi4ELi3EEENS4_18smem_ptr_flag_bitsILi4EEENSW_INS5_IJNSA_ILi8EEESG_EEENS5_IJSG_SB_EEEEEEENS4_9Copy_AtomIJNS4_39AutoVectorizingCopyWithAssumedAlignmentILi128EEESJ_EEENS4_8identityES15_NS16_INS17_ILi3ELi4ELi3EEENS19_ILi16EEES1E_EEvS1K_EENS_8epilogue10collective18CollectiveEpilogueINS1P_22Sm90TmaWarpSpecializedILi4ELi2ELi16ELb1ELb0EEEJSH_NS5_IJSF_NSA_ILi32EEEEEENS_6half_tENS5_IJSB_llEEES1W_S1X_NS1P_6fusion15FusionCallbacksIS1T_NS1Y_17LinearCombinationIS1W_fS1W_fLNS_15FloatRoundStyleE2EEESH_S1V_JEEES15_NS16_IS1L_S1M_NSW_INS5_IJSG_S1B_EEENS5_IJSB_SG_EEEEEEENS4_17SM75_U16x8_LDSM_TENS4_14SM90_TMA_STOREES27_NS4_17SM90_U16x8_STSM_TENS1G_IJNS4_17SM90_U32x4_STSM_NES1W_EEEvEEEvvEEEEvNT_6ParamsE,(.L_x_1630 - _ZN7cutlass13device_kernelINS_4gemm6kernel13GemmUniversalIN4cute5tupleIJiiiiEEENS1_10collective13CollectiveMmaINS1_49MainloopSm90TmaGmmaRmemAWarpSpecializedMixedInputILi9ENS5_IJNS4_1CILi1EEESB_SB_EEENS1_35KernelTmaWarpSpecializedCooperativeEEENS5_IJNSA_ILi128EEESF_NSA_ILi64EEEEEENS5_IJNS_15integer_subbyteILi4ELb1EEENS_10bfloat16_tESK_EEENS5_IJlSB_lEEESK_SM_NS4_8TiledMMAINS4_8MMA_AtomIJNS4_4SM904GMMA28MMA_64x128x16_F32BF16BF16_RSILNSQ_5MajorE0ELSS_0ELNSQ_7ScaleInE1ELST_1EEEEEENS4_6LayoutINS5_IJNSA_ILi2EEESB_SB_EEENS5_IJSB_NSA_ILi0EEESZ_EEEEENS5_IJNS4_10UnderscoreES12_S12_EEEEENS4_13SM90_TMA_LOADENS4_14ComposedLayoutINS4_7SwizzleILi1ELi4ELi3EEENS4_18smem_ptr_flag_bitsILi4EEENSW_INS5_IJNSA_ILi8EEESG_EEENS5_IJSG_SB_EEEEEEENS4_9Copy_AtomIJNS4_39AutoVectorizingCopyWithAssumedAlignmentILi128EEESJ_EEENS4_8identityES15_NS16_INS17_ILi3ELi4ELi3EEENS19_ILi16EEES1E_EEvS1K_EENS_8epilogue10collective18CollectiveEpilogueINS1P_22Sm90TmaWarpSpecializedILi4ELi2ELi16ELb1ELb0EEEJSH_NS5_IJSF_NSA_ILi32EEEEEENS_6half_tENS5_IJSB_llEEES1W_S1X_NS1P_6fusion15FusionCallbacksIS1T_NS1Y_17LinearCombinationIS1W_fS1W_fLNS_15FloatRoundStyleE2EEESH_S1V_JEEES15_NS16_IS1L_S1M_NSW_INS5_IJSG_S1B_EEENS5_IJSB_SG_EEEEEEENS4_17SM75_U16x8_LDSM_TENS4_14SM90_TMA_STOREES27_NS4_17SM90_U16x8_STSM_TENS1G_IJNS4_17SM90_U32x4_STSM_NES1W_EEEvEEEvvEEEEvNT_6ParamsE)
        .other          _ZN7cutlass13device_kernelINS_4gemm6kernel13GemmUniversalIN4cute5tupleIJiiiiEEENS1_10collective13CollectiveMmaINS1_49MainloopSm90TmaGmmaRmemAWarpSpecializedMixedInputILi9ENS5_IJNS4_1CILi1EEESB_SB_EEENS1_35KernelTmaWarpSpecializedCooperativeEEENS5_IJNSA_ILi128EEESF_NSA_ILi64EEEEEENS5_IJNS_15integer_subbyteILi4ELb1EEENS_10bfloat16_tESK_EEENS5_IJlSB_lEEESK_SM_NS4_8TiledMMAINS4_8MMA_AtomIJNS4_4SM904GMMA28MMA_64x128x16_F32BF16BF16_RSILNSQ_5MajorE0ELSS_0ELNSQ_7ScaleInE1ELST_1EEEEEENS4_6LayoutINS5_IJNSA_ILi2EEESB_SB_EEENS5_IJSB_NSA_ILi0EEESZ_EEEEENS5_IJNS4_10UnderscoreES12_S12_EEEEENS4_13SM90_TMA_LOADENS4_14ComposedLayoutINS4_7SwizzleILi1ELi4ELi3EEENS4_18smem_ptr_flag_bitsILi4EEENSW_INS5_IJNSA_ILi8EEESG_EEENS5_IJSG_SB_EEEEEEENS4_9Copy_AtomIJNS4_39AutoVectorizingCopyWithAssumedAlignmentILi128EEESJ_EEENS4_8identityES15_NS16_INS17_ILi3ELi4ELi3EEENS19_ILi16EEES1E_EEvS1K_EENS_8epilogue10collective18CollectiveEpilogueINS1P_22Sm90TmaWarpSpecializedILi4ELi2ELi16ELb1ELb0EEEJSH_NS5_IJSF_NSA_ILi32EEEEEENS_6half_tENS5_IJSB_llEEES1W_S1X_NS1P_6fusion15FusionCallbacksIS1T_NS1Y_17LinearCombinationIS1W_fS1W_fLNS_15FloatRoundStyleE2EEESH_S1V_JEEES15_NS16_IS1L_S1M_NSW_INS5_IJSG_S1B_EEENS5_IJSB_SG_EEEEEEENS4_17SM75_U16x8_LDSM_TENS4_14SM90_TMA_STOREES27_NS4_17SM90_U16x8_STSM_TENS1G_IJNS4_17SM90_U32x4_STSM_NES1W_EEEvEEEvvEEEEvNT_6ParamsE,@"STO_CUDA_ENTRY STV_DEFAULT"
_ZN7cutlass13device_kernelINS_4gemm6kernel13GemmUniversalIN4cute5tupleIJiiiiEEENS1_10collective13CollectiveMmaINS1_49MainloopSm90TmaGmmaRmemAWarpSpecializedMixedInputILi9ENS5_IJNS4_1CILi1EEESB_SB_EEENS1_35KernelTmaWarpSpecializedCooperativeEEENS5_IJNSA_ILi128EEESF_NSA_ILi64EEEEEENS5_IJNS_15integer_subbyteILi4ELb1EEENS_10bfloat16_tESK_EEENS5_IJlSB_lEEESK_SM_NS4_8TiledMMAINS4_8MMA_AtomIJNS4_4SM904GMMA28MMA_64x128x16_F32BF16BF16_RSILNSQ_5MajorE0ELSS_0ELNSQ_7ScaleInE1ELST_1EEEEEENS4_6LayoutINS5_IJNSA_ILi2EEESB_SB_EEENS5_IJSB_NSA_ILi0EEESZ_EEEEENS5_IJNS4_10UnderscoreES12_S12_EEEEENS4_13SM90_TMA_LOADENS4_14ComposedLayoutINS4_7SwizzleILi1ELi4ELi3EEENS4_18smem_ptr_flag_bitsILi4EEENSW_INS5_IJNSA_ILi8EEESG_EEENS5_IJSG_SB_EEEEEEENS4_9Copy_AtomIJNS4_39AutoVectorizingCopyWithAssumedAlignmentILi128EEESJ_EEENS4_8identityES15_NS16_INS17_ILi3ELi4ELi3EEENS19_ILi16EEES1E_EEvS1K_EENS_8epilogue10collective18CollectiveEpilogueINS1P_22Sm90TmaWarpSpecializedILi4ELi2ELi16ELb1ELb0EEEJSH_NS5_IJSF_NSA_ILi32EEEEEENS_6half_tENS5_IJSB_llEEES1W_S1X_NS1P_6fusion15FusionCallbacksIS1T_NS1Y_17LinearCombinationIS1W_fS1W_fLNS_15FloatRoundStyleE2EEESH_S1V_JEEES15_NS16_IS1L_S1M_NSW_INS5_IJSG_S1B_EEENS5_IJSB_SG_EEEEEEENS4_17SM75_U16x8_LDSM_TENS4_14SM90_TMA_STOREES27_NS4_17SM90_U16x8_STSM_TENS1G_IJNS4_17SM90_U32x4_STSM_NES1W_EEEvEEEvvEEEEvNT_6ParamsE:
[----:B------:R-:W1:Y:S01]  /*0000*/  LDC R1, c[0x0][0x28] ;  /* 0x00000a00ff017b82 */ /* 0x000e620000000800 */
[----:B------:R-:W2:Y:S07]  /*0010*/  S2R R18, SR_TID.X ;  /* 0x0000000000127919 */ /* 0x000eae0000002100 */
[----:B------:R-:W3:Y:S01]  /*0020*/  LDC.64 R4, c[0x0][0x788] ;  /* 0x0001e200ff047b82 */ /* 0x000ee20000000a00 */
[----:B------:R-:W-:Y:S01]  /*0030*/  ELECT P0, URZ, PT ;  /* 0x00000000003f782f */ /* 0x000fe20003800000 */
[----:B------:R-:W-:Y:S01]  /*0040*/  BSSY B0, `(.L_x_74) ;  /* 0x000001c000007945 */ /* 0x000fe20003800000 */
[----:B--2---:R-:W-:-:S02]  /*0050*/  SHF.R.U32.HI R9, RZ, 0x5, R18 ;  /* 0x00000005ff097819 */ /* 0x004fc40000011612 */
[----:B------:R-:W-:-:S03]  /*0060*/  SHF.R.U32.HI R14, RZ, 0x7, R18 ;  /* 0x00000007ff0e7819 */ /* 0x000fc60000011612 */
[----:B------:R-:W2:Y:S04]  /*0070*/  SHFL.IDX PT, R0, R9, RZ, 0x1f ;  /* 0x00001fff09007589 */ /* 0x000ea800000e0000 */
[----:B------:R4:W1:Y:S01]  /*0080*/  SHFL.IDX PT, R10, R14, RZ, 0x1f ;  /* 0x00001fff0e0a7589 */ /* 0x00086200000e0000 */
[----:B--2---:R-:W-:Y:S02]  /*0090*/  ISETP.NE.OR P0, PT, R0, RZ, !P0 ;  /* 0x000000ff0000720c */ /* 0x004fe40004705670 */
[----:B------:R-:W-:-:S11]  /*00a0*/  SHF.R.S32.HI R3, RZ, 0x1f, R0 ;  /* 0x0000001fff037819 */ /* 0x000fd60000011400 */
[----:B-1-34-:R-:W-:Y:S05]  /*00b0*/  @P0 BRA `(.L_x_75) ;  /* 0x0000000000500947 */ /* 0x01afea0003800000 */
[----:B------:R-:W-:Y:S02]  /*00c0*/  ULDC.64 UR4, c[0x0][0x198] ;  /* 0x0000660000047ab9 */ /* 0x000fe40000000a00 */
[----:B------:R-:W-:Y:S02]  /*00d0*/  UIADD3 UR6, UP0, UR4, 0xf0, URZ ;  /* 0x000000f004067890 */ /* 0x000fe4000ff1e03f */
[----:B------:R-:W-:Y:S02]  /*00e0*/  UIADD3 UR8, UP1, UR4, 0x1f0, URZ ;  /* 0x000001f004087890 */ /* 0x000fe4000ff3e03f */
[----:B------:R-:W-:Y:S02]  /*00f0*/  UIADD3 UR10, UP2, UR4, 0x2f0, URZ ;  /* 0x000002f0040a7890 */ /* 0x000fe4000ff5e03f */
[----:B------:R-:W-:Y:S02]  /*0100*/  UIADD3 UR12, UP3, UR4, 0x3f0, URZ ;  /* 0x000003f0040c7890 */ /* 0x000fe4000ff7e03f */
[----:B------:R-:W-:-:S02]  /*0110*/  UIADD3 UR14, UP4, UR4, 0x5f0, URZ ;  /* 0x000005f0040e7890 */ /* 0x000fc4000ff9e03f */
[----:B------:R-:W-:Y:S02]  /*0120*/  UIADD3.X UR7, URZ, UR5, URZ, UP0, !UPT ;  /* 0x000000053f077290 */ /* 0x000fe400087fe43f */
[----:B------:R-:W-:Y:S02]  /*0130*/  UIADD3 UR4, UP5, UR4, 0x6f0, URZ ;  /* 0x000006f004047890 */ /* 0x000fe4000ffbe03f */
[----:B------:R-:W-:Y:S02]  /*0140*/  UIADD3.X UR9, URZ, UR5, URZ, UP1, !UPT ;  /* 0x000000053f097290 */ /* 0x000fe40008ffe43f */
[----:B------:R-:W-:Y:S02]  /*0150*/  UIADD3.X UR11, URZ, UR5, URZ, UP2, !UPT ;  /* 0x000000053f0b7290 */ /* 0x000fe400097fe43f */
[----:B------:R-:W-:Y:S01]  /*0160*/  UIADD3.X UR13, URZ, UR5, URZ, UP3, !UPT ;  /* 0x000000053f0d7290 */ /* 0x000fe20009ffe43f */
[----:B------:R1:W-:Y:S01]  /*0170*/  UTMACCTL.PF [UR6] ;  /* 0x00000000060079b9 */ /* 0x0003e20008040000 */
[----:B------:R-:W-:-:S03]  /*0180*/  UIADD3.X UR15, URZ, UR5, URZ, UP4, !UPT ;  /* 0x000000053f0f7290 */ /* 0x000fc6000a7fe43f */
[----:B------:R1:W-:Y:S01]  /*0190*/  UTMACCTL.PF [UR8] ;  /* 0x00000000080079b9 */ /* 0x0003e20008040000 */
[----:B------:R-:W-:Y:S01]  /*01a0*/  UIADD3.X UR5, URZ, UR5, URZ, UP5, !UPT ;  /* 0x000000053f057290 */ /* 0x000fe2000affe43f */
[----:B------:R1:W-:Y:S02]  /*01b0*/  UTMACCTL.PF [UR10] ;  /* 0x000000000a0079b9 */ /* 0x0003e40008040000 */
[----:B------:R1:W-:Y:S02]  /*01c0*/  UTMACCTL.PF [UR12] ;  /* 0x000000000c0079b9 */ /* 0x0003e40008040000 */
[----:B------:R1:W-:Y:S04]  /*01d0*/  UTMACCTL.PF [UR14] ;  /* 0x000000000e0079b9 */ /* 0x0003e80008040000 */
[----:B------:R1:W-:Y:S02]  /*01e0*/  UTMACCTL.PF [UR4] ;  /* 0x00000000040079b9 */ /* 0x0003e40008040000 */
[----:B-1----:R-:W-:Y:S01]  /*01f0*/  NOP ;  /* 0x0000000000007918 */ /* 0x002fe20000000000 */
.L_x_75:
[----:B------:R-:W-:Y:S05]  /*0200*/  BSYNC B0 ;  /* 0x0000000000007941 */ /* 0x000fea0003800000 */
.L_x_74:
[----:B------:R-:W-:Y:S01]  /*0210*/  ULDC.64 UR4, c[0x0][0x790] ;  /* 0x0001e40000047ab9 */ /* 0x000fe20000000a00 */
[----:B------:R-:W-:Y:S01]  /*0220*/  LEA.HI R3, R3, R0, RZ, 0x2 ;  /* 0x0000000003037211 */ /* 0x000fe200078f10ff */
[----:B------:R-:W-:Y:S01]  /*0230*/  ULDC.64 UR42, c[0x0][0x208] ;  /* 0x00008200002a7ab9 */ /* 0x000fe20000000a00 */
[----:B------:R-:W-:Y:S01]  /*0240*/  ISETP.NE.U32.AND P1, PT, RZ, UR4, PT ;  /* 0x00000004ff007c0c */ /* 0x000fe2000bf25070 */
[----:B------:R-:W-:Y:S01]  /*0250*/  IMAD.MOV.U32 R6, RZ, RZ, R4 ;  /* 0x000000ffff067224 */ /* 0x000fe200078e0004 */
[----:B------:R-:W-:Y:S01]  /*0260*/  LOP3.LUT R3, R3, 0xfffffffc, RZ, 0xc0, !PT ;  /* 0xfffffffc03037812 */ /* 0x000fe200078ec0ff */
[----:B------:R-:W-:Y:S01]  /*0270*/  IMAD.MOV.U32 R7, RZ, RZ, R5 ;  /* 0x000000ffff077224 */ /* 0x000fe200078e0005 */
[----:B------:R-:W-:Y:S02]  /*0280*/  ISETP.NE.AND.EX P2, PT, RZ, UR5, PT, P1 ;  /* 0x00000005ff007c0c */ /* 0x000fe4000bf45310 */
[----:B------:R-:W-:Y:S01]  /*0290*/  PRMT R2, RZ, 0x7610, R2 ;  /* 0x00007610ff027816 */ /* 0x000fe20000000002 */
[----:B------:R-:W-:-:S10]  /*02a0*/  IMAD.IADD R0, R0, 0x1, -R3 ;  /* 0x0000000100007824 */ /* 0x000fd400078e0a03 */
[----:B------:R-:W-:Y:S05]  /*02b0*/  @P2 BRA `(.L_x_76) ;  /* 0x0000000000302947 */ /* 0x000fea0003800000 */
[----:B------:R-:W-:Y:S02]  /*02c0*/  ULDC.64 UR6, c[0x0][0x788] ;  /* 0x0001e20000067ab9 */ /* 0x000fe40000000a00 */
[----:B------:R-:W-:-:S04]  /*02d0*/  ISETP.NE.U32.AND P0, PT, RZ, UR6, PT ;  /* 0x00000006ff007c0c */ /* 0x000fc8000bf05070 */
[----:B------:R-:W-:-:S13]  /*02e0*/  ISETP.NE.AND.EX P0, PT, RZ, UR7, PT, P0 ;  /* 0x00000007ff007c0c */ /* 0x000fda000bf05300 */
[----:B------:R-:W-:Y:S05]  /*02f0*/  @!P0 BRA `(.L_x_77) ;  /* 0x0000000000108947 */ /* 0x000fea0003800000 */
[----:B------:R-:W2:Y:S02]  /*0300*/  LDG.E R2, desc[UR42][R6.64] ;  /* 0x0000002a06027981 */ /* 0x000ea4000c1e1900 */
[----:B--2---:R-:W-:Y:S01]  /*0310*/  FSETP.NEU.AND P3, PT, R2, RZ, PT ;  /* 0x000000ff0200720b */ /* 0x004fe20003f6d000 */
[----:B------:R-:W-:Y:S01]  /*0320*/  IMAD.MOV.U32 R2, RZ, RZ, 0x1 ;  /* 0x00000001ff027424 */ /* 0x000fe200078e00ff */
[----:B------:R-:W-:Y:S11]  /*0330*/  BRA `(.L_x_76) ;  /* 0x0000000000107947 */ /* 0x000ff60003800000 */
.L_x_77:
[----:B------:R-:W-:Y:S01]  /*0340*/  ULDC UR6, c[0x0][0x780] ;  /* 0x0001e00000067ab9 */ /* 0x000fe20000000800 */
[----:B------:R-:W-:Y:S01]  /*0350*/  IMAD.MOV.U32 R2, RZ, RZ, 0x1 ;  /* 0x00000001ff027424 */ /* 0x000fe200078e00ff */
[----:B------:R-:W-:Y:S02]  /*0360*/  FSETP.NEU.AND P3, PT, RZ, UR6, PT ;  /* 0x00000006ff007c0b */ /* 0x000fe4000bf6d000 */
[----:B------:R-:W-:-:S11]  /*0370*/  CS2R R6, SRZ ;  /* 0x0000000000067805 */ /* 0x000fd6000001ff00 */
.L_x_76:
[----:B------:R-:W-:Y:S01]  /*0380*/  ISETP.NE.U32.AND P0, PT, R6, RZ, PT ;  /* 0x000000ff0600720c */ /* 0x000fe20003f05070 */
[----:B------:R-:W-:Y:S01]  /*0390*/  IMAD.MOV.U32 R3, RZ, RZ, 0x1 ;  /* 0x00000001ff037424 */ /* 0x000fe200078e00ff */
[----:B------:R-:W-:Y:S02]  /*03a0*/  ISETP.NE.AND.EX P1, PT, RZ, UR5, PT, P1 ;  /* 0x00000005ff007c0c */ /* 0x000fe4000bf25310 */
[----:B------:R-:W-:-:S13]  /*03b0*/  ISETP.NE.AND.EX P0, PT, R7, RZ, PT, P0 ;  /* 0x000000ff0700720c */ /* 0x000fda0003f05300 */
[----:B------:R-:W-:Y:S05]  /*03c0*/  @P0 BRA P1, `(.L_x_78) ;  /* 0x0000000000300947 */ /* 0x000fea0000800000 */
[----:B------:R-:W-:Y:S02]  /*03d0*/  ISETP.NE.U32.AND P1, PT, RZ, UR4, PT ;  /* 0x00000004ff007c0c */ /* 0x000fe4000bf25070 */
[----:B------:R-:W-:Y:S02]  /*03e0*/  ISETP.NE.U32.AND P0, PT, R6, RZ, PT ;  /* 0x000000ff0600720c */ /* 0x000fe40003f05070 */
[----:B------:R-:W-:Y:S02]  /*03f0*/  ISETP.NE.AND.EX P1, PT, RZ, UR5, PT, P1 ;  /* 0x00000005ff007c0c */ /* 0x000fe4000bf25310 */
[----:B------:R-:W-:Y:S02]  /*0400*/  PRMT R2, R2, 0x9910, RZ ;  /* 0x0000991002027816 */ /* 0x000fe400000000ff */
[----:B------:R-:W-:Y:S02]  /*0410*/  ISETP.NE.AND.EX P0, PT, R7, RZ, PT, P0 ;  /* 0x000000ff0700720c */ /* 0x000fe40003f05300 */
[----:B------:R-:W-:-:S02]  /*0420*/  ISETP.NE.AND P4, PT, R2, RZ, PT ;  /* 0x000000ff0200720c */ /* 0x000fc40003f85270 */
[----:B------:R-:W-:Y:S02]  /*0430*/  SEL R3, RZ, 0xffffffff, P3 ;  /* 0xffffffffff037807 */ /* 0x000fe40001800000 */
[----:B------:R-:W-:-:S04]  /*0440*/  SEL R2, RZ, 0xffffffff, P0 ;  /* 0xffffffffff027807 */ /* 0x000fc80000000000 */
[----:B------:R-:W-:-:S04]  /*0450*/  @P1 SEL R3, R2, R3, !P4 ;  /* 0x0000000302031207 */ /* 0x000fc80006000000 */
[----:B------:R-:W-:-:S04]  /*0460*/  LOP3.LUT R3, R3, 0x1, RZ, 0xc0, !PT ;  /* 0x0000000103037812 */ /* 0x000fc800078ec0ff */
[----:B------:R-:W-:-:S04]  /*0470*/  ISETP.NE.U32.AND P0, PT, R3, 0x1, PT ;  /* 0x000000010300780c */ /* 0x000fc80003f05070 */
[----:B------:R-:W-:-:S09]  /*0480*/  SEL R3, RZ, 0x1, !P0 ;  /* 0x00000001ff037807 */ /* 0x000fd20004000000 */
.L_x_78:
[----:B------:R-:W1:Y:S02]  /*0490*/  SHFL.IDX PT, R2, R9, RZ, 0x1f ;  /* 0x00001fff09027589 */ /* 0x000e6400000e0000 */
[----:B-1----:R-:W-:-:S13]  /*04a0*/  ISETP.NE.AND P0, PT, R2, RZ, PT ;  /* 0x000000ff0200720c */ /* 0x002fda0003f05270 */
[----:B------:R-:W-:Y:S05]  /*04b0*/  @P0 BRA `(.L_x_79) ;  /* 0x00000000008c0947 */ /* 0x000fea0003800000 */
[----:B------:R-:W-:Y:S01]  /*04c0*/  ELECT P0, URZ, PT ;  /* 0x00000000003f782f */ /* 0x000fe20003800000 */
[----:B------:R-:W-:-:S12]  /*04d0*/  BSSY B0, `(.L_x_79) ;  /* 0x0000021000007945 */ /* 0x000fd80003800000 */
[----:B------:R-:W-:Y:S05]  /*04e0*/  @!P0 BRA `(.L_x_80) ;  /* 0x00000000007c8947 */ /* 0x000fea0003800000 */
[----:B------:R-:W1:Y:S01]  /*04f0*/  S2UR UR8, SR_CgaCtaId ;  /* 0x00000000000879c3 */ /* 0x000e620000008800 */
[----:B------:R-:W-:Y:S01]  /*0500*/  UMOV UR4, 0x400 ;  /* 0x0000040000047882 */ /* 0x000fe20000000000 */
[----:B------:R-:W-:Y:S01]  /*0510*/  UMOV UR5, 0x1 ;  /* 0x0000000100057882 */ /* 0x000fe20000000000 */
[----:B------:R-:W-:Y:S02]  /*0520*/  UMOV UR6, 0x100 ;  /* 0x0000010000067882 */ /* 0x000fe40000000000 */
[----:B------:R-:W-:-:S04]  /*0530*/  UIADD3 UR6, -UR6, 0x100000, URZ ;  /* 0x0010000006067890 */ /* 0x000fc8000fffe13f */
[----:B------:R-:W-:Y:S02]  /*0540*/  USHF.L.U32 UR7, UR6, 0xb, URZ ;  /* 0x0000000b06077899 */ /* 0x000fe4000800063f */
[----:B------:R-:W-:Y:S02]  /*0550*/  USHF.L.U32 UR6, UR6, 0x1, URZ ;  /* 0x0000000106067899 */ /* 0x000fe4000800063f */
[----:B-1----:R-:W-:Y:S02]  /*0560*/  ULEA UR8, UR8, UR4, 0x18 ;  /* 0x0000000408087291 */ /* 0x002fe4000f8ec03f */
[----:B------:R-:W-:-:S04]  /*0570*/  UIADD3 UR4, -UR5, 0x100000, URZ ;  /* 0x0010000005047890 */ /* 0x000fc8000fffe13f */
[----:B------:R-:W-:Y:S02]  /*0580*/  USHF.L.U32 UR5, UR4, 0xb, URZ ;  /* 0x0000000b04057899 */ /* 0x000fe4000800063f */
[----:B------:R-:W-:Y:S01]  /*0590*/  USHF.L.U32 UR4, UR4, 0x1, URZ ;  /* 0x0000000104047899 */ /* 0x000fe2000800063f */
[----:B------:R-:W1:Y:S11]  /*05a0*/  FENCE.VIEW.ASYNC.S ;  /* 0x00000000000073c6 */ /* 0x000e760000000000 */
[----:B-1----:R1:W2:Y:S01]  /*05b0*/  SYNCS.EXCH.64 URZ, [UR8], UR4 ;  /* 0x00000004083f75b2 */ /* 0x0022a20008000100 */
[----:B------:R1:W3:Y:S01]  /*05c0*/  SYNCS.EXCH.64 URZ, [UR8+0x48], UR6 ;  /* 0x00004806083f75b2 */ /* 0x0002e20008000100 */
[----:B------:R1:W4:Y:S01]  /*05d0*/  SYNCS.EXCH.64 URZ, [UR8+0x8], UR4 ;  /* 0x00000804083f75b2 */ /* 0x0003220008000100 */
[----:B------:R1:W1:Y:S01]  /*05e0*/  SYNCS.EXCH.64 URZ, [UR8+0x50], UR6 ;  /* 0x00005006083f75b2 */ /* 0x0002620008000100 */
        /* <DEDUP_REMOVED lines=14> */
[----:B------:R-:W-:Y:S01]  /*06d0*/  NOP ;  /* 0x0000000000007918 */ /* 0x000fe20000000000 */
.L_x_80:
[----:B-1----:R-:W-:Y:S05]  /*06e0*/  BSYNC B0 ;  /* 0x0000000000007941 */ /* 0x002fea0003800000 */
.L_x_79:
[----:B------:R-:W1:Y:S01]  /*06f0*/  SHFL.IDX PT, R6, R9, RZ, 0x1f ;  /* 0x00001fff09067589 */ /* 0x000e6200000e0000 */
[----:B------:R-:W2:Y:S01]  /*0700*/  LDC R2, c[0x0][0xb04] ;  /* 0x0002c100ff027b82 */ /* 0x000ea20000000800 */
[----:B------:R-:W-:Y:S01]  /*0710*/  NOP ;  /* 0x0000000000007918 */ /* 0x000fe20000000000 */
[----:B-1----:R-:W-:-:S13]  /*0720*/  ISETP.NE.AND P0, PT, R6, RZ, PT ;  /* 0x000000ff0600720c */ /* 0x002fda0003f05270 */
[----:B------:R-:W-:Y:S05]  /*0730*/  @P0 BRA `(.L_x_81) ;  /* 0x0000000000580947 */ /* 0x000fea0003800000 */
[----:B------:R-:W1:Y:S01]  /*0740*/  S2UR UR5, SR_CgaCtaId ;  /* 0x00000000000579c3 */ /* 0x000e620000008800 */
[----:B------:R-:W-:Y:S01]  /*0750*/  UMOV UR4, 0x400 ;  /* 0x0000040000047882 */ /* 0x000fe20000000000 */
[----:B------:R-:W-:Y:S01]  /*0760*/  UMOV UR6, 0x20 ;  /* 0x0000002000067882 */ /* 0x000fe20000000000 */
[----:B------:R-:W-:Y:S01]  /*0770*/  UMOV UR7, 0x100 ;  /* 0x0000010000077882 */ /* 0x000fe20000000000 */
[----:B------:R-:W-:Y:S01]  /*0780*/  ELECT P0, URZ, PT ;  /* 0x00000000003f782f */ /* 0x000fe20003800000 */
[----:B-1----:R-:W-:Y:S02]  /*0790*/  ULEA UR8, UR5, UR4, 0x18 ;  /* 0x0000000405087291 */ /* 0x002fe4000f8ec03f */
[----:B------:R-:W-:-:S04]  /*07a0*/  UIADD3 UR4, -UR6, 0x100000, URZ ;  /* 0x0010000006047890 */ /* 0x000fc8000fffe13f */
[----:B------:R-:W-:Y:S02]  /*07b0*/  USHF.L.U32 UR5, UR4, 0xb, URZ ;  /* 0x0000000b04057899 */ /* 0x000fe4000800063f */
[----:B------:R-:W-:Y:S02]  /*07c0*/  USHF.L.U32 UR4, UR4, 0x1, URZ ;  /* 0x0000000104047899 */ /* 0x000fe4000800063f */
[----:B------:R-:W-:-:S04]  /*07d0*/  UIADD3 UR6, -UR7, 0x100000, URZ ;  /* 0x0010000007067890 */ /* 0x000fc8000fffe13f */
[----:B------:R-:W-:Y:S02]  /*07e0*/  USHF.L.U32 UR7, UR6, 0xb, URZ ;  /* 0x0000000b06077899 */ /* 0x000fe4000800063f */
[----:B------:R-:W-:Y:S01]  /*07f0*/  USHF.L.U32 UR6, UR6, 0x1, URZ ;  /* 0x0000000106067899 */ /* 0x000fe2000800063f */
[----:B------:R-:W1:Y:S03]  /*0800*/  FENCE.VIEW.ASYNC.S ;  /* 0x00000000000073c6 */ /* 0x000e660000000000 */
[----:B-1----:R1:W1:Y:S08]  /*0810*/  SYNCS.EXCH.64 URZ, [UR8+0x90], UR4 ;  /* 0x00009004083f75b2 */ /* 0x0022700008000100 */
        /* <DEDUP_REMOVED lines=8> */
.L_x_81:
[----:B------:R-:W5:Y:S01]  /*08a0*/  SHFL.IDX PT, R9, R9, RZ, 0x1f ;  /* 0x00001fff09097589 */ /* 0x000f6200000e0000 */
[----:B--2---:R-:W-:Y:S02]  /*08b0*/  ISETP.NE.AND P6, PT, R2, 0x1, PT ;  /* 0x000000010200780c */ /* 0x004fe40003fc5270 */
[----:B------:R-:W-:Y:S01]  /*08c0*/  ELECT P0, URZ, PT ;  /* 0x00000000003f782f */ /* 0x000fe20003800000 */
[----:B------:R-:W2:Y:S01]  /*08d0*/  S2UR UR36, SR_CgaCtaId ;  /* 0x00000000002479c3 */ /* 0x000ea20000008800 */
[----:B------:R-:W3:Y:S01]  /*08e0*/  S2R R12, SR_CTAID.Y ;  /* 0x00000000000c7919 */ /* 0x000ee20000002600 */
[----:B-1----:R-:W-:Y:S01]  /*08f0*/  UMOV UR4, 0x20 ;  /* 0x0000002000047882 */ /* 0x002fe20000000000 */
[----:B------:R-:W-:Y:S01]  /*0900*/  ISETP.NE.AND P3, PT, R0, RZ, PT ;  /* 0x000000ff0000720c */ /* 0x000fe20003f65270 */
[----:B------:R-:W-:Y:S01]  /*0910*/  NOP ;  /* 0x0000000000007918 */ /* 0x000fe20000000000 */
[----:B------:R-:W1:Y:S01]  /*0920*/  S2R R6, SR_CTAID.X ;  /* 0x0000000000067919 */ /* 0x000e620000002500 */
[----:B------:R-:W-:Y:S01]  /*0930*/  ISETP.NE.AND P4, PT, R10, RZ, PT ;  /* 0x000000ff0a00720c */ /* 0x000fe20003f85270 */
[----:B------:R-:W-:Y:S01]  /*0940*/  UMOV UR37, 0x1 ;  /* 0x0000000100257882 */ /* 0x000fe20000000000 */
[----:B------:R-:W-:Y:S01]  /*0950*/  LOP3.LUT R23, R23, 0xfffffffd, RZ, 0xc0, !PT ;  /* 0xfffffffd17177812 */ /* 0x000fe200078ec0ff */
[----:B------:R-:W-:Y:S01]  /*0960*/  BSSY B7, `(.L_x_82) ;  /* 0x0000a73000077945 */ /* 0x000fe20003800000 */
[----:B------:R-:W-:Y:S01]  /*0970*/  LOP3.LUT R27, R18, 0x7f, RZ, 0xc0, !PT ;  /* 0x0000007f121b7812 */ /* 0x000fe200078ec0ff */
[----:B------:R-:W1:Y:S01]  /*0980*/  @P6 LDC R17, c[0x0][0x10] ;  /* 0x00000400ff116b82 */ /* 0x000e620000000800 */
[----:B------:R-:W-:Y:S01]  /*0990*/  @P6 IMAD.MOV.U32 R7, RZ, RZ, RZ ;  /* 0x000000ffff076224 */ /* 0x000fe200078e00ff */
[----:B------:R-:W-:-:S06]  /*09a0*/  @P6 LOP3.LUT R23, R23, 0x2, RZ, 0xfc, !PT ;  /* 0x0000000217176812 */ /* 0x000fcc00078efcff */
[----:B------:R-:W4:Y:S01]  /*09b0*/  @!P6 LDC R11, c[0x0][0xc] ;  /* 0x00000300ff0beb82 */ /* 0x000f220000000800 */
[----:B-----5:R-:W-:Y:S01]  /*09c0*/  ISETP.NE.OR P1, PT, R9, RZ, !P0 ;  /* 0x000000ff0900720c */ /* 0x020fe20004725670 */
[----:B------:R-:W-:Y:S01]  /*09d0*/  @P6 IMAD.MOV.U32 R9, RZ, RZ, RZ ;  /* 0x000000ffff096224 */ /* 0x000fe200078e00ff */
[----:B------:R-:W-:-:S04]  /*09e0*/  ISETP.EQ.OR P0, PT, R0, 0x3, !P3 ;  /* 0x000000030000780c */ /* 0x000fc80005f02670 */
[----:B------:R-:W-:-:S04]  /*09f0*/  ISETP.EQ.AND P0, PT, R10, RZ, P0 ;  /* 0x000000ff0a00720c */ /* 0x000fc80000702270 */
[----:B------:R-:W-:Y:S01]  /*0a00*/  SEL R22, RZ, 0x1, !P0 ;  /* 0x00000001ff167807 */ /* 0x000fe20004000000 */
[----:B---3--:R-:W-:Y:S02]  /*0a10*/  @P6 IMAD.MOV.U32 R8, RZ, RZ, R12 ;  /* 0x000000ffff086224 */ /* 0x008fe400078e000c */
[----:B------:R-:W-:Y:S01]  /*0a20*/  VOTEU.ALL UP0, P1 ;  /* 0x00000000003f7886 */ /* 0x000fe20000800000 */
[----:B------:R-:W-:Y:S01]  /*0a30*/  VOTEU.ALL UP1, P1 ;  /* 0x00000000003f7886 */ /* 0x000fe20000820000 */
[----:B-1----:R-:W-:-:S03]  /*0a40*/  @P6 IMAD.WIDE.U32 R16, R6, R17, R8 ;  /* 0x0000001106106225 */ /* 0x002fc600078e0008 */
[----:B------:R-:W-:Y:S01]  /*0a50*/  @!UP0 UMOV UR6, 0x400 ;  /* 0x0000040000068882 */ /* 0x000fe20000000000 */
[----:B------:R-:W-:-:S04]  /*0a60*/  @!UP0 UIADD3 UR4, -UR4, 0x100000, URZ ;  /* 0x0010000004048890 */ /* 0x000fc8000fffe13f */
[----:B------:R-:W-:Y:S02]  /*0a70*/  @!UP0 USHF.L.U32 UR5, UR4, 0xb, URZ ;  /* 0x0000000b04058899 */ /* 0x000fe4000800063f */
[----:B------:R-:W-:Y:S01]  /*0a80*/  @!UP0 USHF.L.U32 UR4, UR4, 0x1, URZ ;  /* 0x0000000104048899 */ /* 0x000fe2000800063f */
[----:B------:R-:W-:Y:S01]  /*0a90*/  @P6 IMAD.IADD R17, R17, 0x1, R7 ;  /* 0x0000000111116824 */ /* 0x000fe200078e0207 */
[----:B--2---:R-:W-:Y:S01]  /*0aa0*/  @!UP0 ULEA UR8, UR36, UR6, 0x18 ;  /* 0x0000000624088291 */ /* 0x004fe2000f8ec03f */
[----:B------:R-:W-:Y:S01]  /*0ab0*/  VIADD R9, R10, 0xffffffff ;  /* 0xffffffff0a097836 */ /* 0x000fe20000000000 */
[----:B------:R-:W-:Y:S01]  /*0ac0*/  VOTEU.ALL UP0, P1 ;  /* 0x00000000003f7886 */ /* 0x000fe20000800000 */
[----:B------:R-:W-:Y:S01]  /*0ad0*/  ULDC UR6, c[0x0][0xc] ;  /* 0x0000030000067ab9 */ /* 0x000fe20000000800 */
[----:B------:R-:W-:Y:S01]  /*0ae0*/  ULDC UR7, c[0x0][0x10] ;  /* 0x0000040000077ab9 */ /* 0x000fe20000000800 */
[----:B------:R-:W-:Y:S01]  /*0af0*/  @!P6 IMAD.MOV.U32 R8, RZ, RZ, R12 ;  /* 0x000000ffff08e224 */ /* 0x000fe200078e000c */
[----:B------:R-:W-:Y:S01]  /*0b00*/  ISETP.EQ.AND P1, PT, R0, 0x2, !P4 ;  /* 0x000000020000780c */ /* 0x000fe20006722270 */
[----:B------:R-:W-:Y:S01]  /*0b10*/  IMAD.MOV.U32 R7, RZ, RZ, RZ ;  /* 0x000000ffff077224 */ /* 0x000fe200078e00ff */
[----:B------:R-:W-:-:S02]  /*0b20*/  ISETP.GE.U32.AND P5, PT, R9, 0x2, PT ;  /* 0x000000020900780c */ /* 0x000fc40003fa6070 */
[----:B------:R-:W-:Y:S01]  /*0b30*/  SEL R19, RZ, 0x1, !P1 ;  /* 0x00000001ff137807 */ /* 0x000fe20004800000 */
[----:B----4-:R-:W-:Y:S01]  /*0b40*/  @!P6 IMAD.WIDE.U32 R10, R11, R8, R6 ;  /* 0x000000080b0ae225 */ /* 0x010fe200078e0006 */
[----:B------:R-:W1:Y:S02]  /*0b50*/  FENCE.VIEW.ASYNC.S ;  /* 0x00000000000073c6 */ /* 0x000e640000000000 */
[----:B-1----:R-:W1:Y:S01]  /*0b60*/  @!UP0 SYNCS.EXCH.64 URZ, [UR8+0xd0], UR4 ;  /* 0x0000d004083f85b2 */ /* 0x002e620008000100 */
[----:B------:R-:W-:Y:S01]  /*0b70*/  SEL R22, R22, 0x2, P5 ;  /* 0x0000000216167807 */ /* 0x000fe20002800000 */
[----:B------:R-:W-:Y:S01]  /*0b80*/  @!P6 IMAD.MOV.U32 R16, RZ, RZ, R10 ;  /* 0x000000ffff10e224 */ /* 0x000fe200078e000a */
[----:B------:R-:W-:Y:S01]  /*0b90*/  SEL R19, R19, 0x2, P5 ;  /* 0x0000000213137807 */ /* 0x000fe20002800000 */
[----:B------:R-:W-:Y:S01]  /*0ba0*/  @!P6 IMAD.MOV.U32 R17, RZ, RZ, R11 ;  /* 0x000000ffff11e224 */ /* 0x000fe200078e000b */
[----:B------:R2:W1:Y:S01]  /*0bb0*/  @!UP1 SYNCS.EXCH.64 URZ, [UR8+0xd8], UR4 ;  /* 0x0000d804083f95b2 */ /* 0x0004620008000100 */
[----:B------:R-:W-:Y:S01]  /*0bc0*/  NOP ;  /* 0x0000000000007918 */ /* 0x000fe20000000000 */
[----:B--2---:R-:W-:-:S03]  /*0bd0*/  UIMAD.WIDE.U32 UR4, UR6, UR7, URZ ;  /* 0x00000007060472a5 */ /* 0x004fc6000f8e003f */
[----:B------:R-:W-:Y:S02]  /*0be0*/  ULDC UR6, c[0x0][0x14] ;  /* 0x0000050000067ab9 */ /* 0x000fe40000000800 */
[----:B------:R-:W-:Y:S02]  /*0bf0*/  UIMAD.WIDE.U32 UR40, UR4, UR6, URZ ;  /* 0x00000006042872a5 */ /* 0x000fe4000f8e003f */
[----:B------:R-:W-:-:S04]  /*0c00*/  UIMAD UR38, UR5, UR6, URZ ;  /* 0x00000006052672a4 */ /* 0x000fc8000f8e023f */
[----:B------:R-:W-:Y:S01]  /*0c10*/  UIADD3 UR38, UR41, UR38, URZ ;  /* 0x0000002629267290 */ /* 0x000fe2000fffe03f */
[----:B-1----:R-:W-:Y:S06]  /*0c20*/  BAR.SYNC.DEFER_BLOCKING 0x0 ;  /* 0x0000000000007b1d */ /* 0x002fec0000010000 */
[----:B------:R-:W-:Y:S05]  /*0c30*/  @!P4 BRA `(.L_x_83) ;  /* 0x000000700050c947 */ /* 0x000fea0003800000 */
[----:B------:R-:W-:-:S13]  /*0c40*/  ISETP.GT.U32.AND P0, PT, R9, 0x1, PT ;  /* 0x000000010900780c */ /* 0x000fda0003f04070 */
[----:B------:R-:W-:Y:S05]  /*0c50*/  @P0 BRA `(.L_x_84) ;  /* 0x000000a4000c0947 */ /* 0x000fea0003800000 */
[----:B------:R-:W-:Y:S01]  /*0c60*/  ULDC.64 UR4, c[0x0][0xaf8] ;  /* 0x0002be0000047ab9 */ /* 0x000fe20000000a00 */
[----:B------:R-:W-:Y:S01]  /*0c70*/  UMOV UR47, 0xffffffff ;  /* 0xffffffff002f7882 */ /* 0x000fe20000000000 */
[----:B------:R-:W-:Y:S01]  /*0c80*/  ISETP.GE.U32.AND P0, PT, R16, UR4, PT ;  /* 0x0000000410007c0c */ /* 0x000fe2000bf06070 */
[----:B------:R-:W-:Y:S01]  /*0c90*/  IMAD.MOV.U32 R23, RZ, RZ, -0x1 ;  /* 0xffffffffff177424 */ /* 0x000fe200078e00ff */
[----:B------:R-:W-:Y:S01]  /*0ca0*/  PRMT R88, RZ, 0x7610, R88 ;  /* 0x00007610ff587816 */ /* 0x000fe20000000058 */
[----:B------:R-:W-:Y:S01]  /*0cb0*/  IMAD.MOV.U32 R113, RZ, RZ, -0x1 ;  /* 0xffffffffff717424 */ /* 0x000fe200078e00ff */
[----:B------:R-:W-:Y:S02]  /*0cc0*/  ISETP.GE.U32.AND.EX P0, PT, R17, UR5, PT, P0 ;  /* 0x0000000511007c0c */ /* 0x000fe4000bf06100 */
[----:B------:R-:W-:-:S11]  /*0cd0*/  PRMT R0, RZ, 0x7610, R0 ;  /* 0x00007610ff007816 */ /* 0x000fd60000000000 */
[----:B------:R-:W-:Y:S05]  /*0ce0*/  @P0 BRA `(.L_x_85) ;  /* 0x0000000400580947 */ /* 0x000fea0003800000 */
[----:B------:R-:W1:Y:S01]  /*0cf0*/  LDC.64 R20, c[0x0][0xad0] ;  /* 0x0002b400ff147b82 */ /* 0x000e620000000a00 */
[----:B------:R-:W-:Y:S02]  /*0d00*/  IMAD.MOV.U32 R4, RZ, RZ, R16 ;  /* 0x000000ffff047224 */ /* 0x000fe400078e0010 */
[----:B------:R-:W-:-:S05]  /*0d10*/  IMAD.MOV.U32 R5, RZ, RZ, R17 ;  /* 0x000000ffff057224 */ /* 0x000fca00078e0011 */
[----:B------:R-:W2:Y:S08]  /*0d20*/  LDC R0, c[0x0][0xad8] ;  /* 0x0002b600ff007b82 */ /* 0x000eb00000000800 */
[----:B------:R-:W3:Y:S01]  /*0d30*/  LDC.64 R24, c[0x0][0xac8] ;  /* 0x0002b200ff187b82 */ /* 0x000ee20000000a00 */
[----:B-1----:R-:W-:-:S04]  /*0d40*/  ISETP.NE.U32.AND P0, PT, R20, RZ, PT ;  /* 0x000000ff1400720c */ /* 0x002fc80003f05070 */
[----:B------:R-:W-:-:S13]  /*0d50*/  ISETP.NE.AND.EX P0, PT, R21, RZ, PT, P0 ;  /* 0x000000ff1500720c */ /* 0x000fda0003f05300 */
[----:B--23--:R-:W-:Y:S05]  /*0d60*/  @!P0 BRA `(.L_x_86) ;  /* 0x0000000000288947 */ /* 0x00cfea0003800000 */
[----:B------:R-:W1:Y:S02]  /*0d70*/  LDC R3, c[0x0][0xadc] ;  /* 0x0002b700ff037b82 */ /* 0x000e640000000800 */
[----:B-1----:R-:W-:-:S05]  /*0d80*/  IADD3 R3, P0, R16, R3, RZ ;  /* 0x0000000310037210 */ /* 0x002fca0007f1e0ff */
[----:B------:R-:W-:-:S04]  /*0d90*/  IMAD.X R9, RZ, RZ, R17, P0 ;  /* 0x000000ffff097224 */ /* 0x000fc800000e0611 */
[----:B------:R-:W-:-:S04]  /*0da0*/  IMAD.WIDE.U32 R4, R9, R20, RZ ;  /* 0x0000001409047225 */ /* 0x000fc800078e00ff */
[----:B------:R-:W-:-:S04]  /*0db0*/  IMAD.WIDE.U32 R10, P0, R3, R21, R4 ;  /* 0x00000015030a7225 */ /* 0x000fc80007800004 */
[----:B------:R-:W-:Y:S01]  /*0dc0*/  IMAD.WIDE.U32 R4, R3, R20, RZ ;  /* 0x0000001403047225 */ /* 0x000fe200078e00ff */
[----:B------:R-:W-:-:S03]  /*0dd0*/  MOV R12, R11 ;  /* 0x0000000b000c7202 */ /* 0x000fc60000000f00 */
[----:B------:R-:W-:Y:S01]  /*0de0*/  IMAD.X R13, RZ, RZ, RZ, P0 ;  /* 0x000000ffff0d7224 */ /* 0x000fe200000e06ff */
[----:B------:R-:W-:-:S05]  /*0df0*/  IADD3 RZ, P0, R5, R10, RZ ;  /* 0x0000000a05ff7210 */ /* 0x000fca0007f1e0ff */
[----:B------:R-:W-:-:S08]  /*0e00*/  IMAD.WIDE.U32.X R4, R9, R21, R12, P0 ;  /* 0x0000001509047225 */ /* 0x000fd000000e040c */
.L_x_86:
[-CC-:B------:R-:W-:Y:S01]  /*0e10*/  SHF.R.U64 R30, R4, R0.reuse, R5.reuse ;  /* 0x00000000041e7219 */ /* 0x180fe20000001205 */
[----:B------:R-:W1:Y:S01]  /*0e20*/  LDC.64 R28, c[0x0][0xae8] ;  /* 0x0002ba00ff1c7b82 */ /* 0x000e620000000a00 */
[----:B------:R-:W-:Y:S01]  /*0e30*/  SHF.R.U32.HI R0, RZ, R0, R5 ;  /* 0x00000000ff007219 */ /* 0x000fe20000011605 */
[----:B------:R-:W-:Y:S01]  /*0e40*/  ULDC UR4, c[0x0][0x150] ;  /* 0x0000540000047ab9 */ /* 0x000fe20000000800 */
[----:B------:R-:W-:Y:S01]  /*0e50*/  IADD3 R3, P0, RZ, -R30, RZ ;  /* 0x8000001eff037210 */ /* 0x000fe20007f1e0ff */
[----:B------:R-:W-:-:S04]  /*0e60*/  IMAD.MOV.U32 R7, RZ, RZ, -0x1 ;  /* 0xffffffffff077424 */ /* 0x000fc800078e00ff */
[----:B------:R-:W-:Y:S01]  /*0e70*/  IMAD.X R5, RZ, RZ, ~R0, P0 ;  /* 0x000000ffff057224 */ /* 0x000fe200000e0e00 */
[----:B------:R-:W2:Y:S03]  /*0e80*/  LDC R10, c[0x0][0xac0] ;  /* 0x0002b000ff0a7b82 */ /* 0x000ea60000000800 */
[-C--:B------:R-:W-:Y:S02]  /*0e90*/  IMAD R0, R5, R24.reuse, RZ ;  /* 0x0000001805007224 */ /* 0x080fe400078e02ff */
[----:B------:R-:W-:-:S03]  /*0ea0*/  IMAD.WIDE.U32 R4, R3, R24, R16 ;  /* 0x0000001803047225 */ /* 0x000fc600078e0010 */
[----:B------:R-:W3:Y:S01]  /*0eb0*/  LDC R20, c[0x0][0xab0] ;  /* 0x0002ac00ff147b82 */ /* 0x000ee20000000800 */
[----:B------:R-:W-:Y:S01]  /*0ec0*/  IMAD R3, R3, R25, R0 ;  /* 0x0000001903037224 */ /* 0x000fe200078e0200 */
[----:B------:R-:W-:-:S03]  /*0ed0*/  I2FP.F32.U32 R0, R6 ;  /* 0x0000000600007245 */ /* 0x000fc60000201000 */
[----:B------:R-:W-:Y:S02]  /*0ee0*/  IMAD.IADD R5, R5, 0x1, R3 ;  /* 0x0000000105057824 */ /* 0x000fe400078e0203 */
[----:B------:R-:W-:Y:S01]  /*0ef0*/  FMUL R0, R0, UR4 ;  /* 0x0000000400007c20 */ /* 0x000fe20008400000 */
[----:B------:R-:W4:Y:S01]  /*0f00*/  LDC R3, c[0x0][0x144] ;  /* 0x00005100ff037b82 */ /* 0x000f220000000800 */
[----:B-1----:R-:W-:Y:S01]  /*0f10*/  ISETP.NE.U32.AND P0, PT, R28, RZ, PT ;  /* 0x000000ff1c00720c */ /* 0x002fe20003f05070 */
[----:B------:R-:W-:-:S03]  /*0f20*/  ULDC UR4, c[0x0][0x154] ;  /* 0x0000550000047ab9 */ /* 0x000fc60000000800 */
[----:B------:R-:W1:Y:S01]  /*0f30*/  F2I.U32.TRUNC.NTZ R0, R0 ;  /* 0x0000000000007305 */ /* 0x000e62000020f000 */
[----:B------:R-:W-:Y:S02]  /*0f40*/  ISETP.NE.AND.EX P0, PT, R29, RZ, PT, P0 ;  /* 0x000000ff1d00720c */ /* 0x000fe40003f05300 */
[----:B------:R-:W4:Y:S01]  /*0f50*/  LDC R13, c[0x0][0x148] ;  /* 0x00005200ff0d7b82 */ /* 0x000f220000000800 */
[-CC-:B--2---:R-:W-:Y:S02]  /*0f60*/  SHF.R.U64 R12, R4, R10.reuse, R5.reuse ;  /* 0x0000000a040c7219 */ /* 0x184fe40000001205 */
[----:B------:R-:W-:Y:S02]  /*0f70*/  SHF.R.U32.HI R5, RZ, R10, R5 ;  /* 0x0000000aff057219 */ /* 0x000fe40000011605 */
[----:B------:R-:W-:-:S03]  /*0f80*/  I2FP.F32.U32 R4, R8 ;  /* 0x0000000800047245 */ /* 0x000fc60000201000 */
[----:B------:R-:W2:Y:S01]  /*0f90*/  LDC R24, c[0x0][0xaa8] ;  /* 0x0002aa00ff187b82 */ /* 0x000ea20000000800 */
[-CC-:B---3--:R-:W-:Y:S01]  /*0fa0*/  SHF.R.U64 R26, R12, R20.reuse, R5.reuse ;  /* 0x000000140c1a7219 */ /* 0x188fe20000001205 */
[----:B------:R-:W-:Y:S01]  /*0fb0*/  FMUL R4, R4, UR4 ;  /* 0x0000000404047c20 */ /* 0x000fe20008400000 */
[----:B------:R-:W-:Y:S01]  /*0fc0*/  SHF.R.U32.HI R5, RZ, R20, R5 ;  /* 0x00000014ff057219 */ /* 0x000fe20000011605 */
[----:B-1----:R-:W-:Y:S01]  /*0fd0*/  IMAD.MOV R0, RZ, RZ, -R0 ;  /* 0x000000ffff007224 */ /* 0x002fe200078e0a00 */
[----:B------:R-:W-:Y:S01]  /*0fe0*/  ULDC UR4, c[0x0][0xb00] ;  /* 0x0002c00000047ab9 */ /* 0x000fe20000000800 */
[----:B------:R1:W3:Y:S01]  /*0ff0*/  F2I.U32.TRUNC.NTZ R9, R4 ;  /* 0x0000000400097305 */ /* 0x0002e2000020f000 */
[--C-:B------:R-:W-:Y:S01]  /*1000*/  SHF.R.U64 R20, R26, UR4, R5.reuse ;  /* 0x000000041a147c19 */ /* 0x100fe20008001205 */
[----:B------:R-:W2:Y:S01]  /*1010*/  LDC R21, c[0x0][0xaf0] ;  /* 0x0002bc00ff157b82 */ /* 0x000ea20000000800 */
[----:B----4-:R-:W-:Y:S01]  /*1020*/  IMAD R0, R3, R0, R6 ;  /* 0x0000000003007224 */ /* 0x010fe200078e0206 */
[----:B------:R-:W-:-:S02]  /*1030*/  SHF.R.U32.HI R5, RZ, UR4, R5 ;  /* 0x00000004ff057c19 */ /* 0x000fc40008011605 */
[----:B------:R-:W-:Y:S01]  /*1040*/  SHF.L.U32 R3, R7, UR4, RZ ;  /* 0x0000000407037c19 */ /* 0x000fe200080006ff */
[----:B-1----:R-:W-:-:S03]  /*1050*/  IMAD.MOV.U32 R4, RZ, RZ, R20 ;  /* 0x000000ffff047224 */ /* 0x002fc600078e0014 */
[----:B------:R-:W1:Y:S08]  /*1060*/  LDC R23, c[0x0][0xae0] ;  /* 0x0002b800ff177b82 */ /* 0x000e700000000800 */
[----:B------:R-:W4:Y:S01]  /*1070*/  LDC R25, c[0x0][0xab8] ;  /* 0x0002ae00ff197b82 */ /* 0x000f220000000800 */
[----:B---3--:R-:W-:Y:S05]  /*1080*/  @!P0 BRA `(.L_x_87) ;  /* 0x0000000000288947 */ /* 0x008fea0003800000 */
[----:B------:R-:W3:Y:S02]  /*1090*/  LDC R11, c[0x0][0xaf4] ;  /* 0x0002bd00ff0b7b82 */ /* 0x000ee40000000800 */
[----:B---3--:R-:W-:-:S05]  /*10a0*/  IADD3 R11, P0, R20, R11, RZ ;  /* 0x0000000b140b7210 */ /* 0x008fca0007f1e0ff */
[----:B------:R-:W-:-:S04]  /*10b0*/  IMAD.X R15, RZ, RZ, R5, P0 ;  /* 0x000000ffff0f7224 */ /* 0x000fc800000e0605 */
[----:B------:R-:W-:-:S04]  /*10c0*/  IMAD.WIDE.U32 R4, R15, R28, RZ ;  /* 0x0000001c0f047225 */ /* 0x000fc800078e00ff */
[----:B------:R-:W-:-:S04]  /*10d0*/  IMAD.WIDE.U32 R6, P0, R11, R29, R4 ;  /* 0x0000001d0b067225 */ /* 0x000fc80007800004 */
[----:B------:R-:W-:-:S04]  /*10e0*/  IMAD.WIDE.U32 R4, R11, R28, RZ ;  /* 0x0000001c0b047225 */ /* 0x000fc800078e00ff */
[----:B------:R-:W-:Y:S01]  /*10f0*/  IMAD.X R11, RZ, RZ, RZ, P0 ;  /* 0x000000ffff0b7224 */ /* 0x000fe200000e06ff */
[----:B------:R-:W-:Y:S01]  /*1100*/  IADD3 RZ, P0, R5, R6, RZ ;  /* 0x0000000605ff7210 */ /* 0x000fe20007f1e0ff */
[----:B------:R-:W-:-:S04]  /*1110*/  IMAD.MOV.U32 R10, RZ, RZ, R7 ;  /* 0x000000ffff0a7224 */ /* 0x000fc800078e0007 */
[----:B------:R-:W-:-:S08]  /*1120*/  IMAD.WIDE.U32.X R4, R15, R29, R10, P0 ;  /* 0x0000001d0f047225 */ /* 0x000fd000000e040a */
.L_x_87:
[----:B------:R-:W-:Y:S01]  /*1130*/  LOP3.LUT R3, RZ, R3, RZ, 0x33, !PT ;  /* 0x00000003ff037212 */ /* 0x000fe200078e33ff */
[----:B------:R-:W-:Y:S01]  /*1140*/  USHF.L.U32 UR4, UR37, UR4, URZ ;  /* 0x0000000425047299 */ /* 0x000fe2000800063f */
[----:B--2---:R-:W-:Y:S01]  /*1150*/  SHF.R.U64 R4, R4, R21, R5 ;  /* 0x0000001504047219 */ /* 0x004fe20000001205 */
[----:B------:R-:W-:Y:S01]  /*1160*/  VIADD R5, R24, 0xffffffff ;  /* 0xffffffff18057836 */ /* 0x000fe20000000000 */
[----:B------:R-:W-:Y:S01]  /*1170*/  LOP3.LUT R3, R26, R3, RZ, 0xc0, !PT ;  /* 0x000000031a037212 */ /* 0x000fe200078ec0ff */
[----:B------:R-:W-:Y:S01]  /*1180*/  IMAD.MOV R9, RZ, RZ, -R9 ;  /* 0x000000ffff097224 */ /* 0x000fe200078e0a09 */
[----:B------:R-:W-:Y:S01]  /*1190*/  R2UR UR47, R30 ;  /* 0x000000001e2f72ca */ /* 0x000fe200000e0000 */
[----:B------:R-:W-:Y:S01]  /*11a0*/  IMAD.MOV R6, RZ, RZ, -R4 ;  /* 0x000000ffff067224 */ /* 0x000fe200078e0a04 */
[----:B------:R-:W-:Y:S01]  /*11b0*/  LOP3.LUT R5, R12, R5, RZ, 0xc0, !PT ;  /* 0x000000050c057212 */ /* 0x000fe200078ec0ff */
[----:B------:R-:W-:Y:S02]  /*11c0*/  IMAD R7, R4, UR4, R3 ;  /* 0x0000000404077c24 */ /* 0x000fe4000f8e0203 */
[----:B------:R-:W-:-:S02]  /*11d0*/  @P6 IMAD R0, R13, R9, R8 ;  /* 0x000000090d006224 */ /* 0x000fc400078e0208 */
[----:B-1----:R-:W-:Y:S02]  /*11e0*/  IMAD R3, R6, R23, R20 ;  /* 0x0000001706037224 */ /* 0x002fe400078e0214 */
[----:B----4-:R-:W-:Y:S02]  /*11f0*/  IMAD R0, R7, R25, R0 ;  /* 0x0000001907007224 */ /* 0x010fe400078e0200 */
[----:B------:R-:W-:Y:S02]  /*1200*/  IMAD R3, R3, R24, R5 ;  /* 0x0000001803037224 */ /* 0x000fe400078e0205 */
[----:B------:R-:W-:-:S03]  /*1210*/  IMAD.MOV.U32 R4, RZ, RZ, 0x1 ;  /* 0x00000001ff047424 */ /* 0x000fc600078e00ff */
[----:B------:R-:W-:Y:S02]  /*1220*/  SEL R113, R3, R0, !P6 ;  /* 0x0000000003717207 */ /* 0x000fe40007000000 */
[----:B------:R-:W-:Y:S02]  /*1230*/  SEL R23, R0, R3, !P6 ;  /* 0x0000000300177207 */ /* 0x000fe40007000000 */
[----:B------:R-:W-:-:S07]  /*1240*/  PRMT R0, R4, 0x7610, R0 ;  /* 0x0000761004007816 */ /* 0x000fce0000000000 */
.L_x_85:
[----:B------:R-:W-:-:S08]  /*1250*/  NOP ;  /* 0x0000000000007918 */ /* 0x000fd00000000000 */
[----:B------:R-:W1:Y:S02]  /*1260*/  USETMAXREG.TRY_ALLOC.CTAPOOL UP0, 0xe8 ;  /* 0x000000e8000079c8 */ /* 0x000e640008000600 */
[----:B-1----:R-:W-:-:S13]  /*1270*/  PLOP3.LUT P0, PT, PT, PT, UP0, 0x80, 0x0 ;  /* 0x000000000000781c */ /* 0x002fda0003f0f008 */
[----:B------:R-:W-:Y:S05]  /*1280*/  @!P0 BRA `(.L_x_85) ;  /* 0xfffffffc00f08947 */ /* 0x000fea000383ffff */
[----:B------:R-:W-:Y:S02]  /*1290*/  ULDC.64 UR4, c[0x0][0x790] ;  /* 0x0001e40000047ab9 */ /* 0x000fe40000000a00 */
[----:B------:R-:W-:Y:S02]  /*12a0*/  IMAD.U32 R99, RZ, RZ, UR4 ;  /* 0x00000004ff637e24 */ /* 0x000fe4000f8e00ff */
[----:B------:R-:W-:-:S03]  /*12b0*/  IMAD.U32 R100, RZ, RZ, UR5 ;  /* 0x00000005ff647e24 */ /* 0x000fc6000f8e00ff */
[----:B------:R-:W-:-:S04]  /*12c0*/  ISETP.NE.U32.AND P1, PT, R99, RZ, PT ;  /* 0x000000ff6300720c */ /* 0x000fc80003f25070 */
[----:B------:R-:W-:-:S13]  /*12d0*/  ISETP.NE.AND.EX P0, PT, R100, RZ, PT, P1 ;  /* 0x000000ff6400720c */ /* 0x000fda0003f05310 */
[----:B------:R-:W-:Y:S05]  /*12e0*/  @P0 BRA `(.L_x_88) ;  /* 0x00000000002c0947 */ /* 0x000fea0003800000 */
[----:B------:R-:W-:Y:S02]  /*12f0*/  ULDC.64 UR4, c[0x0][0x788] ;  /* 0x0001e20000047ab9 */ /* 0x000fe40000000a00 */
[----:B------:R-:W-:-:S04]  /*1300*/  ISETP.NE.U32.AND P0, PT, RZ, UR4, PT ;  /* 0x00000004ff007c0c */ /* 0x000fc8000bf05070 */
[----:B------:R-:W-:-:S13]  /*1310*/  ISETP.NE.AND.EX P0, PT, RZ, UR5, PT, P0 ;  /* 0x00000005ff007c0c */ /* 0x000fda000bf05300 */
[----:B------:R-:W-:Y:S05]  /*1320*/  @!P0 BRA `(.L_x_89) ;  /* 0x0000000000108947 */ /* 0x000fea0003800000 */
[----:B------:R-:W1:Y:S02]  /*1330*/  LDC.64 R4, c[0x0][0x788] ;  /* 0x0001e200ff047b82 */ /* 0x000e640000000a00 */
[----:B-1----:R1:W5:Y:S01]  /*1340*/  LDG.E R89, desc[UR42][R4.64] ;  /* 0x0000002a04597981 */ /* 0x002362000c1e1900 */
[----:B------:R-:W-:Y:S01]  /*1350*/  IMAD.MOV.U32 R88, RZ, RZ, 0x1 ;  /* 0x00000001ff587424 */ /* 0x000fe200078e00ff */
[----:B------:R-:W-:Y:S06]  /*1360*/  BRA `(.L_x_88) ;  /* 0x00000000000c7947 */ /* 0x000fec0003800000 */
.L_x_89:
[----:B------:R-:W-:Y:S01]  /*1370*/  ULDC UR4, c[0x0][0x780] ;  /* 0x0001e00000047ab9 */ /* 0x000fe20000000800 */
[----:B------:R-:W-:Y:S02]  /*1380*/  IMAD.MOV.U32 R88, RZ, RZ, 0x1 ;  /* 0x00000001ff587424 */ /* 0x000fe400078e00ff */
[----:B------:R-:W-:-:S07]  /*1390*/  IMAD.U32 R89, RZ, RZ, UR4 ;  /* 0x00000004ff597e24 */ /* 0x000fce000f8e00ff */
.L_x_88:
[----:B------:R-:W-:Y:S02]  /*13a0*/  ULDC.64 UR4, c[0x0][0x7b0] ;  /* 0x0001ec0000047ab9 */ /* 0x000fe40000000a00 */
[----:B------:R-:W-:-:S04]  /*13b0*/  ISETP.NE.U32.AND P0, PT, RZ, UR4, PT ;  /* 0x00000004ff007c0c */ /* 0x000fc8000bf05070 */
[----:B------:R-:W-:-:S13]  /*13c0*/  ISETP.NE.AND.EX P0, PT, RZ, UR5, PT, P0 ;  /* 0x00000005ff007c0c */ /* 0x000fda000bf05300 */
[----:B------:R-:W-:Y:S05]  /*13d0*/  @P0 BRA `(.L_x_90) ;  /* 0x0000000000240947 */ /* 0x000fea0003800000 */
[----:B------:R-:W-:Y:S02]  /*13e0*/  ULDC.64 UR4, c[0x0][0x7a8] ;  /* 0x0001ea0000047ab9 */ /* 0x000fe40000000a00 */
[----:B------:R-:W-:-:S04]  /*13f0*/  ISETP.NE.U32.AND P0, PT, RZ, UR4, PT ;  /* 0x00000004ff007c0c */ /* 0x000fc8000bf05070 */
[----:B------:R-:W-:-:S13]  /*1400*/  ISETP.NE.AND.EX P0, PT, RZ, UR5, PT, P0 ;  /* 0x00000005ff007c0c */ /* 0x000fda000bf05300 */
[----:B------:R-:W-:Y:S05]  /*1410*/  @!P0 BRA `(.L_x_91) ;  /* 0x00000000000c8947 */ /* 0x000fea0003800000 */
[----:B-1----:R-:W1:Y:S02]  /*1420*/  LDC.64 R4, c[0x0][0x7a8] ;  /* 0x0001ea00ff047b82 */ /* 0x002e640000000a00 */
[----:B-1----:R2:W5:Y:S01]  /*1430*/  LDG.E R97, desc[UR42][R4.64] ;  /* 0x0000002a04617981 */ /* 0x002562000c1e1900 */
[----:B------:R-:W-:Y:S05]  /*1440*/  BRA `(.L_x_90) ;  /* 0x0000000000087947 */ /* 0x000fea0003800000 */
.L_x_91:
[----:B------:R-:W-:Y:S02]  /*1450*/  ULDC UR4, c[0x0][0x7a0] ;  /* 0x0001e80000047ab9 */ /* 0x000fe40000000800 */
[----:B------:R-:W-:-:S07]  /*1460*/  IMAD.U32 R97, RZ, RZ, UR4 ;  /* 0x00000004ff617e24 */ /* 0x000fce000f8e00ff */
.L_x_90:
[----:B------:R-:W-:Y:S01]  /*1470*/  LOP3.LUT P2, RZ, R0, 0xff, RZ, 0xc0, !PT ;  /* 0x000000ff00ff7812 */ /* 0x000fe2000784c0ff */
[----:B------:R-:W-:Y:S01]  /*1480*/  UMOV UR39, URZ ;  /* 0x0000003f00277c82 */ /* 0x000fe20008000000 */
[----:B------:R-:W-:-:S11]  /*1490*/  PLOP3.LUT P0, PT, PT, PT, PT, 0x80, 0x0 ;  /* 0x000000000000781c */ /* 0x000fd60003f0f070 */
[----:B------:R-:W-:Y:S05]  /*14a0*/  @!P2 BRA `(.L_x_92) ;  /* 0x00000064009ca947 */ /* 0x000fea0003800000 */
[----:B------:R-:W-:Y:S01]  /*14b0*/  IMAD.SHL.U32 R27, R27, 0x20, RZ ;  /* 0x000000201b1b7824 */ /* 0x000fe200078e00ff */
[C---:B------:R-:W-:Y:S01]  /*14c0*/  SHF.L.U32 R90, R18.reuse, 0x4, RZ ;  /* 0x00000004125a7819 */ /* 0x040fe200000006ff */
[----:B------:R-:W-:Y:S01]  /*14d0*/  IMAD.SHL.U32 R3, R18, 0x2, RZ ;  /* 0x0000000212037824 */ /* 0x000fe200078e00ff */
[----:B------:R-:W-:Y:S01]  /*14e0*/  ULDC UR4, c[0x0][0x28c] ;  /* 0x0000a30000047ab9 */ /* 0x000fe20000000800 */
[----:B------:R-:W-:Y:S01]  /*14f0*/  IMAD.SHL.U32 R14, R14, 0x1000, RZ ;  /* 0x000010000e0e7824 */ /* 0x000fe200078e00ff */
[----:B------:R-:W-:Y:S01]  /*1500*/  LOP3.LUT R0, R27, 0xc00, RZ, 0xc0, !PT ;  /* 0x00000c001b007812 */ /* 0x000fe200078ec0ff */
[----:B------:R-:W-:Y:S01]  /*1510*/  UIADD3 UR4, UR4, 0x3f, URZ ;  /* 0x0000003f04047890 */ /* 0x000fe2000fffe03f */
[----:B------:R-:W-:Y:S01]  /*1520*/  LOP3.LUT R116, R22, 0x1, RZ, 0xfc, !PT ;  /* 0x0000000116747812 */ /* 0x000fe200078efcff */
[----:B------:R-:W-:Y:S01]  /*1530*/  IMAD.MOV.U32 R91, RZ, RZ, 0x1 ;  /* 0x00000001ff5b7424 */ /* 0x000fe200078e00ff */
[--C-:B-12---:R-:W-:Y:S01]  /*1540*/  LOP3.LUT R5, R0, 0x6, R3.reuse, 0xf8, !PT ;  /* 0x0000000600057812 */ /* 0x106fe200078ef803 */
[----:B------:R-:W-:Y:S01]  /*1550*/  USHF.R.S32.HI UR5, URZ, 0x1f, UR4 ;  /* 0x0000001f3f057899 */ /* 0x000fe20008011404 */
[----:B------:R-:W-:Y:S01]  /*1560*/  LOP3.LUT R0, R90, 0x100, RZ, 0xc0, !PT ;  /* 0x000001005a007812 */ /* 0x000fe200078ec0ff */
[----:B------:R-:W-:Y:S01]  /*1570*/  ULDC.64 UR54, c[0x0][0x198] ;  /* 0x0000660000367ab9 */ /* 0x000fe20000000a00 */
[----:B------:R-:W-:Y:S01]  /*1580*/  LOP3.LUT R5, R5, 0xc0, R90, 0xf8, !PT ;  /* 0x000000c005057812 */ /* 0x000fe200078ef85a */
[----:B------:R-:W-:Y:S01]  /*1590*/  ULEA.HI UR5, UR5, UR4, URZ, 0x6 ;  /* 0x0000000405057291 */ /* 0x000fe2000f8f303f */
[----:B------:R-:W-:Y:S01]  /*15a0*/  LOP3.LUT R0, R0, 0x20, R3, 0xf8, !PT ;  /* 0x0000002000007812 */ /* 0x000fe200078ef803 */
[----:B------:R-:W-:Y:S01]  /*15b0*/  UMOV UR48, URZ ;  /* 0x0000003f00307c82 */ /* 0x000fe20008000000 */
[----:B------:R-:W-:Y:S01]  /*15c0*/  LOP3.LUT R5, R5, 0x1000, R14, 0xf8, !PT ;  /* 0x0000100005057812 */ /* 0x000fe200078ef80e */
[----:B------:R-:W-:Y:S01]  /*15d0*/  UMOV UR49, URZ ;  /* 0x0000003f00317c82 */ /* 0x000fe20008000000 */
[----:B------:R-:W-:Y:S01]  /*15e0*/  LOP3.LUT R117, R19, 0x1, RZ, 0xfc, !PT ;  /* 0x0000000113757812 */ /* 0x000fe200078efcff */
[----:B------:R-:W-:Y:S01]  /*15f0*/  USHF.R.S32.HI UR50, URZ, 0x6, UR5 ;  /* 0x000000063f327899 */ /* 0x000fe20008011405 */
[----:B------:R-:W-:Y:S01]  /*1600*/  LOP3.LUT R0, R5, R0, RZ, 0xfc, !PT ;  /* 0x0000000005007212 */ /* 0x000fe200078efcff */
[----:B------:R-:W-:Y:S01]  /*1610*/  UMOV UR53, URZ ;  /* 0x0000003f00357c82 */ /* 0x000fe20008000000 */
[----:B------:R-:W-:-:S02]  /*1620*/  UMOV UR39, URZ ;  /* 0x0000003f00277c82 */ /* 0x000fc40008000000 */
[C---:B------:R-:W-:Y:S01]  /*1630*/  LEA.HI R96, R0.reuse, 0x8800, RZ, 0x1f ;  /* 0x0000880000607811 */ /* 0x040fe200078ff8ff */
[----:B------:R-:W-:-:S05]  /*1640*/  IMAD.SHL.U32 R98, R0, 0x4, RZ ;  /* 0x0000000400627824 */ /* 0x000fca00078e00ff */
[----:B------:R-:W-:-:S07]  /*1650*/  LOP3.LUT R98, R98, 0x4, RZ, 0xc0, !PT ;  /* 0x0000000462627812 */ /* 0x000fce00078ec0ff */
.L_x_192:
[----:B-1----:R-:W1:Y:S01]  /*1660*/  S2UR UR51, SR_CgaCtaId ;  /* 0x00000000003379c3 */ /* 0x002e620000008800 */
[----:B------:R-:W-:Y:S02]  /*1670*/  UMOV UR52, 0x400 ;  /* 0x0000040000347882 */ /* 0x000fe40000000000 */
[----:B-1----:R-:W-:-:S04]  /*1680*/  ULEA UR52, UR51, UR52, 0x18 ;  /* 0x0000003433347291 */ /* 0x002fc8000f8ec03f */
[----:B------:R-:W-:-:S04]  /*1690*/  UIADD3 UR4, UR52, 0x8800, URZ ;  /* 0x0000880034047890 */ /* 0x000fc8000fffe03f */
[----:B------:R-:W-:-:S06]  /*16a0*/  ULOP3.LUT UP0, URZ, UR4, 0x9f, URZ, 0xc0, !UPT ;  /* 0x0000009f043f7892 */ /* 0x000fcc000f80c03f */
[----:B------:R-:W-:-:S13]  /*16b0*/  PLOP3.LUT P0, PT, PT, PT, UP0, 0x80, 0x0 ;  /* 0x000000000000781c */ /* 0x000fda0003f0f008 */
[----:B------:R-:W-:Y:S05]  /*16c0*/  @!P0 BRA `(.L_x_93) ;  /* 0x0000000000408947 */ /* 0x000fea0003800000 */
[----:B------:R-:W-:Y:S01]  /*16d0*/  MOV R0, 0x110 ;  /* 0x0000011000007802 */ /* 0x000fe20000000f00 */
[----:B------:R-:W-:Y:S01]  /*16e0*/  ULDC.64 UR4, c[0x4][0x100] ;  /* 0x0100400000047ab9 */ /* 0x000fe20000000a00 */
[----:B------:R-:W-:Y:S01]  /*16f0*/  ULDC.64 UR6, c[0x4][0x68] ;  /* 0x01001a0000067ab9 */ /* 0x000fe20000000a00 */
[----:B------:R-:W-:Y:S01]  /*1700*/  IMAD.U32 R4, RZ, RZ, UR4 ;  /* 0x00000004ff047e24 */ /* 0x000fe2000f8e00ff */
[----:B------:R1:W2:Y:S01]  /*1710*/  LDC.64 R14, c[0x4][R0] ;  /* 0x01000000000e7b82 */ /* 0x0002a20000000a00 */
[----:B------:R-:W-:Y:S01]  /*1720*/  IMAD.U32 R5, RZ, RZ, UR5 ;  /* 0x00000005ff057e24 */ /* 0x000fe2000f8e00ff */
[----:B------:R-:W-:Y:S01]  /*1730*/  ULDC.64 UR4, c[0x4][0x108] ;  /* 0x0100420000047ab9 */ /* 0x000fe20000000a00 */
[----:B------:R-:W-:Y:S02]  /*1740*/  IMAD.U32 R10, RZ, RZ, UR6 ;  /* 0x00000006ff0a7e24 */ /* 0x000fe4000f8e00ff */
[----:B------:R-:W-:Y:S02]  /*1750*/  IMAD.U32 R6, RZ, RZ, UR4 ;  /* 0x00000004ff067e24 */ /* 0x000fe4000f8e00ff */
[----:B------:R-:W-:-:S02]  /*1760*/  IMAD.U32 R7, RZ, RZ, UR5 ;  /* 0x00000005ff077e24 */ /* 0x000fc4000f8e00ff */
[----:B------:R-:W-:Y:S02]  /*1770*/  IMAD.U32 R11, RZ, RZ, UR7 ;  /* 0x00000007ff0b7e24 */ /* 0x000fe4000f8e00ff */
[----:B------:R-:W-:Y:S02]  /*1780*/  IMAD.MOV.U32 R8, RZ, RZ, 0x70 ;  /* 0x00000070ff087424 */ /* 0x000fe400078e00ff */
[----:B------:R-:W-:Y:S02]  /*1790*/  IMAD.MOV.U32 R12, RZ, RZ, 0x1 ;  /* 0x00000001ff0c7424 */ /* 0x000fe400078e00ff */
[----:B-1----:R-:W-:-:S07]  /*17a0*/  IMAD.MOV.U32 R13, RZ, RZ, RZ ;  /* 0x000000ffff0d7224 */ /* 0x002fce00078e00ff */
[----:B------:R-:W-:-:S07]  /*17b0*/  LEPC R20, `(.L_x_93) ;  /* 0x000000001014794e */ /* 0x000fce0000000000 */
[----:B--2--5:R-:W-:Y:S05]  /*17c0*/  CALL.ABS.NOINC R14 ;  /* 0x000000000e007343 */ /* 0x024fea0003c00000 */
.L_x_93:
[----:B------:R-:W-:Y:S01]  /*17d0*/  UMOV UR4, 0xffffffff ;  /* 0xffffffff00047882 */ /* 0x000fe20000000000 */
[----:B------:R-:W-:Y:S02]  /*17e0*/  ISETP.NE.AND P1, PT, R116, 0x3, PT ;  /* 0x000000037400780c */ /* 0x000fe40003f25270 */
[----:B------:R-:W-:Y:S02]  /*17f0*/  LOP3.LUT R13, R18, 0x80, RZ, 0xc0, !PT ;  /* 0x00000080120d7812 */ /* 0x000fe400078ec0ff */
[----:B------:R-:W-:Y:S02]  /*1800*/  P2R R0, PR, RZ, 0x2 ;  /* 0x00000002ff007803 */ /* 0x000fe40000000000 */
[----:B------:R-:W-:Y:S01]  /*1810*/  SHF.R.U32.HI R13, RZ, 0x7, R13 ;  /* 0x00000007ff0d7819 */ /* 0x000fe2000001160d */
[----:B------:R-:W-:Y:S06]  /*1820*/  BRA.DIV UR4, `(.L_x_94) ;  /* 0x0000009a04207947 */ /* 0x000fec000b800000 */
.L_x_278:
[----:B------:R-:W-:Y:S05]  /*1830*/  @!P1 BRA `(.L_x_95) ;  /* 0x0000000000049947 */ /* 0x000fea0003800000 */
[----:B------:R-:W-:Y:S01]  /*1840*/  BPT.TRAP 0x1 ;  /* 0x000000040000795c */ /* 0x000fe20000300000 */
.L_x_95:
[----:B------:R-:W-:Y:S02]  /*1850*/  IMAD.U32 R3, RZ, RZ, UR53 ;  /* 0x00000035ff037e24 */ /* 0x000fe4000f8e00ff */
[----:B------:R-:W-:-:S03]  /*1860*/  IMAD.U32 R0, RZ, RZ, UR49 ;  /* 0x00000031ff007e24 */ /* 0x000fc6000f8e00ff */
[----:B------:R-:W-:Y:S02]  /*1870*/  LEA R3, R3, UR52, 0x3 ;  /* 0x0000003403037c11 */ /* 0x000fe4000f8e18ff */
[----:B------:R-:W-:-:S04]  /*1880*/  SHF.L.U32 R0, R0, 0x1f, RZ ;  /* 0x0000001f00007819 */ /* 0x000fc800000006ff */
[----:B------:R1:W2:Y:S01]  /*1890*/  SYNCS.PHASECHK.TRANS64.TRYWAIT P0, [R3+URZ], R0 ;  /* 0x00000000030075a7 */ /* 0x0002a2000800017f */
[----:B------:R-:W-:Y:S05]  /*18a0*/  @!P1 BRA `(.L_x_96) ;  /* 0x0000000000049947 */ /* 0x000fea0003800000 */
[----:B------:R-:W-:Y:S01]  /*18b0*/  BPT.TRAP 0x1 ;  /* 0x000000040000795c */ /* 0x000fe20000300000 */
.L_x_96:
[----:B--2---:R-:W-:Y:S05]  /*18c0*/  @P0 BRA `(.L_x_97) ;  /* 0x0000000000080947 */ /* 0x004fea0003800000 */
[----:B------:R-:W2:Y:S02]  /*18d0*/  SYNCS.PHASECHK.TRANS64.TRYWAIT P0, [R3+URZ], R0 ;  /* 0x00000000030075a7 */ /* 0x000ea4000800017f */
[----:B--2---:R-:W-:Y:S05]  /*18e0*/  @!P0 BRA `(.L_x_98) ;  /* 0x00000098000c8947 */ /* 0x004fea0003800000 */
.L_x_97:
[----:B------:R-:W-:-:S13]  /*18f0*/  ISETP.NE.AND P0, PT, R116, 0x3, PT ;  /* 0x000000037400780c */ /* 0x000fda0003f05270 */
[----:B------:R-:W-:Y:S05]  /*1900*/  @!P0 BRA `(.L_x_99) ;  /* 0x0000000000048947 */ /* 0x000fea0003800000 */
[----:B------:R-:W-:Y:S01]  /*1910*/  BPT.TRAP 0x1 ;  /* 0x000000040000795c */ /* 0x000fe20000300000 */
.L_x_99:
[----:B------:R-:W-:Y:S01]  /*1920*/  UIADD3 UR4, UR53, 0x1, URZ ;  /* 0x0000000135047890 */ /* 0x000fe2000fffe03f */
[C---:B------:R-:W-:Y:S01]  /*1930*/  ISETP.NE.AND P0, PT, R98.reuse, RZ, PT ;  /* 0x000000ff6200720c */ /* 0x040fe20003f05270 */
[----:B------:R-:W-:Y:S01]  /*1940*/  IMAD.U32 R25, RZ, RZ, UR53 ;  /* 0x00000035ff197e24 */ /* 0x000fe2000f8e00ff */
[----:B------:R-:W-:Y:S01]  /*1950*/  BSSY B6, `(.L_x_100) ;  /* 0x000001d000067945 */ /* 0x000fe20003800000 */
[----:B------:R-:W-:Y:S02]  /*1960*/  UISETP.NE.AND UP0, UPT, UR4, 0x9, UPT ;  /* 0x000000090400788c */ /* 0x000fe4000bf05270 */
[----:B------:R-:W-:Y:S02]  /*1970*/  IMAD.SHL.U32 R25, R25, 0x8000, RZ ;  /* 0x0000800019197824 */ /* 0x000fe400078e00ff */
[----:B------:R-:W-:Y:S02]  /*1980*/  USEL UR5, URZ, 0x1, UP0 ;  /* 0x000000013f057887 */ /* 0x000fe40008000000 */
[----:B------:R-:W-:Y:S01]  /*1990*/  USEL UR4, UR4, URZ, UP0 ;  /* 0x0000003f04047287 */ /* 0x000fe20008000000 */
[----:B------:R-:W-:Y:S01]  /*19a0*/  LOP3.LUT R24, R98, R25, RZ, 0xfc, !PT ;  /* 0x0000001962187212 */ /* 0x000fe200078efcff */
[----:B------:R-:W-:-:S02]  /*19b0*/  ULOP3.LUT UR5, UR49, UR5, URZ, 0x3c, !UPT ;  /* 0x0000000531057292 */ /* 0x000fc4000f8e3c3f */
[----:B------:R-:W-:-:S04]  /*19c0*/  ULEA UR4, UR4, UR52, 0x3 ;  /* 0x0000003404047291 */ /* 0x000fc8000f8e183f */
[----:B-12---:R-:W-:-:S05]  /*19d0*/  IMAD.U32 R0, RZ, RZ, UR5 ;  /* 0x00000005ff007e24 */ /* 0x006fca000f8e00ff */
[----:B------:R-:W-:-:S04]  /*19e0*/  SHF.L.U32 R0, R0, 0x1f, RZ ;  /* 0x0000001f00007819 */ /* 0x000fc800000006ff */
[----:B------:R-:W1:Y:S02]  /*19f0*/  SYNCS.PHASECHK.TRANS64.TRYWAIT P1, [UR4], R0 ;  /* 0x00000000ff0075a7 */ /* 0x000e640008020144 */
[----:B-1----:R-:W-:Y:S01]  /*1a00*/  P2R R109, PR, RZ, 0x2 ;  /* 0x00000002ff6d7803 */ /* 0x002fe20000000000 */
[----:B------:R-:W-:Y:S06]  /*1a10*/  @!P0 BRA `(.L_x_101) ;  /* 0x0000000000408947 */ /* 0x000fec0003800000 */
[----:B------:R-:W-:Y:S01]  /*1a20*/  MOV R0, 0x110 ;  /* 0x0000011000007802 */ /* 0x000fe20000000f00 */
[----:B------:R-:W-:Y:S01]  /*1a30*/  ULDC.64 UR4, c[0x4][0xf0] ;  /* 0x01003c0000047ab9 */ /* 0x000fe20000000a00 */
[----:B------:R-:W-:Y:S01]  /*1a40*/  ULDC.64 UR6, c[0x4][0x58] ;  /* 0x0100160000067ab9 */ /* 0x000fe20000000a00 */
[----:B------:R-:W-:Y:S01]  /*1a50*/  IMAD.U32 R4, RZ, RZ, UR4 ;  /* 0x00000004ff047e24 */ /* 0x000fe2000f8e00ff */
[----:B------:R1:W2:Y:S01]  /*1a60*/  LDC.64 R14, c[0x4][R0] ;  /* 0x01000000000e7b82 */ /* 0x0002a20000000a00 */
[----:B------:R-:W-:Y:S01]  /*1a70*/  IMAD.U32 R5, RZ, RZ, UR5 ;  /* 0x00000005ff057e24 */ /* 0x000fe2000f8e00ff */
[----:B------:R-:W-:Y:S01]  /*1a80*/  ULDC.64 UR4, c[0x4][0xf8] ;  /* 0x01003e0000047ab9 */ /* 0x000fe20000000a00 */
[----:B------:R-:W-:Y:S01]  /*1a90*/  IMAD.U32 R10, RZ, RZ, UR6 ;  /* 0x00000006ff0a7e24 */ /* 0x000fe2000f8e00ff */
[----:B------:R-:W-:Y:S01]  /*1aa0*/  MOV R7, UR5 ;  /* 0x0000000500077c02 */ /* 0x000fe20008000f00 */
[----:B------:R-:W-:Y:S02]  /*1ab0*/  IMAD.U32 R6, RZ, RZ, UR4 ;  /* 0x00000004ff067e24 */ /* 0x000fe4000f8e00ff */
[----:B------:R-:W-:-:S02]  /*1ac0*/  IMAD.U32 R11, RZ, RZ, UR7 ;  /* 0x00000007ff0b7e24 */ /* 0x000fc4000f8e00ff */
[----:B------:R-:W-:Y:S02]  /*1ad0*/  IMAD.MOV.U32 R8, RZ, RZ, 0x150 ;  /* 0x00000150ff087424 */ /* 0x000fe400078e00ff */
[----:B------:R-:W-:Y:S02]  /*1ae0*/  IMAD.MOV.U32 R12, RZ, RZ, 0x1 ;  /* 0x00000001ff0c7424 */ /* 0x000fe400078e00ff */
[----:B-1----:R-:W-:-:S07]  /*1af0*/  IMAD.MOV.U32 R13, RZ, RZ, RZ ;  /* 0x000000ffff0d7224 */ /* 0x002fce00078e00ff */
[----:B------:R-:W-:-:S07]  /*1b00*/  LEPC R20, `(.L_x_101) ;  /* 0x000000001014794e */ /* 0x000fce0000000000 */
[----:B--2--5:R-:W-:Y:S05]  /*1b10*/  CALL.ABS.NOINC R14 ;  /* 0x000000000e007343 */ /* 0x024fea0003c00000 */
.L_x_101:
[----:B------:R-:W-:Y:S05]  /*1b20*/  BSYNC B6 ;  /* 0x0000000000067941 */ /* 0x000fea0003800000 */
.L_x_100:
[----:B------:R-:W-:Y:S01]  /*1b30*/  LOP3.LUT R0, R18, 0x60, RZ, 0xc0, !PT ;  /* 0x0000006012007812 */ /* 0x000fe200078ec0ff */
[----:B------:R-:W-:Y:S01]  /*1b40*/  USHF.L.U32 UR4, UR53, 0x7, URZ ;  /* 0x0000000735047899 */ /* 0x000fe2000800063f */
[----:B------:R-:W-:Y:S01]  /*1b50*/  SHF.R.U32.HI R3, RZ, 0x2, R18 ;  /* 0x00000002ff037819 */ /* 0x000fe20000011612 */
[----:B------:R-:W-:Y:S01]  /*1b60*/  VIADD R9, R25, 0x40 ;  /* 0x0000004019097836 */ /* 0x000fe20000000000 */
[----:B------:R-:W-:Y:S01]  /*1b70*/  SHF.R.U32.HI R0, RZ, 0x5, R0 ;  /* 0x00000005ff007819 */ /* 0x000fe20000011600 */
[----:B------:R-:W-:Y:S01]  /*1b80*/  BSSY B6, `(.L_x_102) ;  /* 0x000002c000067945 */ /* 0x000fe20003800000 */
[----:B------:R-:W-:Y:S02]  /*1b90*/  LOP3.LUT R3, R3, 0x7, RZ, 0xc0, !PT ;  /* 0x0000000703037812 */ /* 0x000fe400078ec0ff */
[----:B------:R-:W-:Y:S01]  /*1ba0*/  SHF.R.U64 R5, R24, 0x3, RZ ;  /* 0x0000000318057819 */ /* 0x000fe200000012ff */
[----:B------:R-:W-:Y:S01]  /*1bb0*/  IMAD.SHL.U32 R0, R0, 0x10, RZ ;  /* 0x0000001000007824 */ /* 0x000fe200078e00ff */
[----:B------:R-:W-:-:S02]  /*1bc0*/  SHF.R.U32.HI R4, RZ, 0x1, R18 ;  /* 0x00000001ff047819 */ /* 0x000fc40000011612 */
[----:B------:R-:W-:Y:S02]  /*1bd0*/  IADD3 R25, P1, R9, R98, RZ ;  /* 0x0000006209197210 */ /* 0x000fe40007f3e0ff */
[----:B------:R-:W-:Y:S02]  /*1be0*/  LOP3.LUT R3, R0, 0xfffffff0, R3, 0xe2, !PT ;  /* 0xfffffff000037812 */ /* 0x000fe400078ee203 */
[----:B------:R-:W-:Y:S01]  /*1bf0*/  IADD3 R0, R96, UR52, R5 ;  /* 0x0000003460007c10 */ /* 0x000fe2000fffe005 */
[----:B------:R-:W-:Y:S01]  /*1c00*/  IMAD.X R26, RZ, RZ, RZ, P1 ;  /* 0x000000ffff1a7224 */ /* 0x000fe200008e06ff */
[----:B------:R-:W-:Y:S02]  /*1c10*/  LOP3.LUT R99, R3, 0x40, R4, 0xf8, !PT ;  /* 0x0000004003637812 */ /* 0x000fe400078ef804 */
[----:B------:R-:W-:Y:S01]  /*1c20*/  LOP3.LUT P0, RZ, R25, 0x4, RZ, 0xc0, !PT ;  /* 0x0000000419ff7812 */ /* 0x000fe2000780c0ff */
[----:B------:R-:W-:Y:S01]  /*1c30*/  LDS.U8 R3, [R0] ;  /* 0x0000000000037984 */ /* 0x000fe20000000000 */
[----:B------:R-:W-:-:S03]  /*1c40*/  LOP3.LUT R5, R99, UR4, RZ, 0xfc, !PT ;  /* 0x0000000463057c12 */ /* 0x000fc6000f8efcff */
[----:B------:R-:W1:Y:S01]  /*1c50*/  LDS.U8 R4, [R0+0x100] ;  /* 0x0001000000047984 */ /* 0x000e620000000000 */
[----:B------:R-:W-:-:S03]  /*1c60*/  LEA R5, R5, UR52, 0x1 ;  /* 0x0000003405057c11 */ /* 0x000fc6000f8e08ff */
[----:B------:R-:W2:Y:S04]  /*1c70*/  LDS.U8 R6, [R0+0x4] ;  /* 0x0000040000067984 */ /* 0x000ea80000000000 */
[----:B------:R-:W3:Y:S04]  /*1c80*/  LDS.U8 R8, [R0+0x104] ;  /* 0x0001040000087984 */ /* 0x000ee80000000000 */
[----:B------:R-:W-:Y:S04]  /*1c90*/  LDS.U16 R100, [R5+0x35800] ;  /* 0x0358000005647984 */ /* 0x000fe80000000400 */
[----:B------:R-:W4:Y:S04]  /*1ca0*/  LDS.U16 R7, [R5+0x35810] ;  /* 0x0358100005077984 */ /* 0x000f280000000400 */
[----:B------:R-:W4:Y:S04]  /*1cb0*/  LDS.U16 R101, [R5+0x36100] ;  /* 0x0361000005657984 */ /* 0x000f280000000400 */
[----:B------:R-:W4:Y:S01]  /*1cc0*/  LDS.U16 R102, [R5+0x36110] ;  /* 0x0361100005667984 */ /* 0x000f220000000400 */
[----:B-1----:R-:W-:-:S04]  /*1cd0*/  PRMT R3, R4, 0x7604, R3 ;  /* 0x0000760404037816 */ /* 0x002fc80000000003 */
[----:B--2---:R-:W-:-:S04]  /*1ce0*/  PRMT R3, R6, 0x7054, R3 ;  /* 0x0000705406037816 */ /* 0x004fc80000000003 */
[----:B---3--:R-:W-:Y:S02]  /*1cf0*/  PRMT R24, R8, 0x654, R3 ;  /* 0x0000065408187816 */ /* 0x008fe40000000003 */
[----:B----4-:R-:W-:Y:S02]  /*1d00*/  PRMT R100, R100, 0x5410, R7 ;  /* 0x0000541064647816 */ /* 0x010fe40000000007 */
[----:B------:R-:W-:Y:S02]  /*1d10*/  PRMT R101, R101, 0x5410, R101 ;  /* 0x0000541065657816 */ /* 0x000fe40000000065 */
[----:B------:R-:W-:Y:S01]  /*1d20*/  PRMT R102, R102, 0x5410, R102 ;  /* 0x0000541066667816 */ /* 0x000fe20000000066 */
        /* <DEDUP_REMOVED lines=17> */
.L_x_103:
[----:B------:R-:W-:Y:S05]  /*1e40*/  BSYNC B6 ;  /* 0x0000000000067941 */ /* 0x000fea0003800000 */
.L_x_102:
[----:B------:R-:W-:Y:S01]  /*1e50*/  SHF.R.U64 R3, R25, 0x3, R26 ;  /* 0x0000000319037819 */ /* 0x000fe2000000121a */
[----:B------:R-:W-:Y:S01]  /*1e60*/  IMAD.MOV.U32 R10, RZ, RZ, 0x43084308 ;  /* 0x43084308ff0a7424 */ /* 0x000fe200078e00ff */
[----:B------:R-:W-:Y:S01]  /*1e70*/  SHF.R.U32.HI R5, RZ, 0x4, R24 ;  /* 0x00000004ff057819 */ /* 0x000fe20000011618 */
[----:B------:R-:W-:Y:S05]  /*1e80*/  WARPSYNC.ALL ;  /* 0x0000000000007948 */ /* 0x000fea0003800000 */
[----:B------:R-:W-:Y:S02]  /*1e90*/  IADD3 R0, R96, UR52, R3 ;  /* 0x0000003460007c10 */ /* 0x000fe4000fffe003 */
[----:B------:R-:W-:-:S02]  /*1ea0*/  PRMT R7, R24, 0xf4f0, R5 ;  /* 0x0000f4f018077816 */ /* 0x000fc40000000005 */
[C-C-:B------:R-:W-:Y:S01]  /*1eb0*/  PRMT R8, R24.reuse, 0xf5f1, R5.reuse ;  /* 0x0000f5f118087816 */ /* 0x140fe20000000005 */
[----:B------:R-:W-:Y:S01]  /*1ec0*/  LDS.U8 R3, [R0] ;  /* 0x0000000000037984 */ /* 0x000fe20000000000 */
[C-C-:B------:R-:W-:Y:S02]  /*1ed0*/  PRMT R9, R24.reuse, 0xf6f2, R5.reuse ;  /* 0x0000f6f218097816 */ /* 0x140fe40000000005 */
[----:B------:R-:W-:Y:S01]  /*1ee0*/  PRMT R5, R24, 0xf7f3, R5 ;  /* 0x0000f7f318057816 */ /* 0x000fe20000000005 */
[----:B------:R-:W1:Y:S01]  /*1ef0*/  LDS.U8 R4, [R0+0x100] ;  /* 0x0001000000047984 */ /* 0x000e620000000000 */
[--C-:B------:R-:W-:Y:S02]  /*1f00*/  LOP3.LUT R7, R7, 0xf000f, R10.reuse, 0x6a, !PT ;  /* 0x000f000f07077812 */ /* 0x100fe400078e6a0a */
[--C-:B------:R-:W-:Y:S01]  /*1f10*/  LOP3.LUT R8, R8, 0xf000f, R10.reuse, 0x6a, !PT ;  /* 0x000f000f08087812 */ /* 0x100fe200078e6a0a */
[----:B------:R-:W2:Y:S01]  /*1f20*/  LDS.U8 R6, [R0+0x4] ;  /* 0x0000040000067984 */ /* 0x000ea20000000000 */
[--C-:B------:R-:W-:Y:S01]  /*1f30*/  LOP3.LUT R9, R9, 0xf000f, R10.reuse, 0x6a, !PT ;  /* 0x000f000f09097812 */ /* 0x100fe200078e6a0a */
[----:B------:R-:W-:Y:S01]  /*1f40*/  HADD2.BF16_V2 R50, R7, -136, -136 ;  /* 0xc308c30807327430 */ /* 0x000fe20000200000 */
[----:B------:R-:W-:Y:S01]  /*1f50*/  LOP3.LUT R5, R5, 0xf000f, R10, 0x6a, !PT ;  /* 0x000f000f05057812 */ /* 0x000fe200078e6a0a */
[----:B------:R-:W3:Y:S01]  /*1f60*/  LDS.U8 R108, [R0+0x104] ;  /* 0x00010400006c7984 */ /* 0x000ee20000000000 */
[----:B------:R-:W-:-:S02]  /*1f70*/  HADD2.BF16_V2 R51, R8, -136, -136 ;  /* 0xc308c30808337430 */ /* 0x000fc40000200000 */
[----:B------:R-:W-:Y:S02]  /*1f80*/  HADD2.BF16_V2 R9, R9, -136, -136 ;  /* 0xc308c30809097430 */ /* 0x000fe40000200000 */
[----:B------:R-:W-:Y:S02]  /*1f90*/  HADD2.BF16_V2 R5, R5, -136, -136 ;  /* 0xc308c30805057430 */ /* 0x000fe40000200000 */
[-CC-:B------:R-:W-:Y:S02]  /*1fa0*/  HFMA2.BF16_V2 R92, R50, R100.reuse.H0_H0, R101.reuse.H1_H1 ;  /* 0x20000064325c7231 */ /* 0x180fe40000260065 */
[-CC-:B------:R-:W-:Y:S02]  /*1fb0*/  HFMA2.BF16_V2 R93, R51, R100.reuse.H1_H1, R102.reuse.H1_H1 ;  /* 0x30000064335d7231 */ /* 0x180fe40000260066 */
[-C--:B------:R-:W-:Y:S02]  /*1fc0*/  HFMA2.BF16_V2 R94, R9, R100.reuse.H0_H0, R101.H1_H1 ;  /* 0x20000064095e7231 */ /* 0x080fe40000260065 */
[----:B------:R-:W-:Y:S01]  /*1fd0*/  HFMA2.BF16_V2 R95, R5, R100.H1_H1, R102.H1_H1 ;  /* 0x30000064055f7231 */ /* 0x000fe20000260066 */
[----:B-1----:R-:W-:-:S04]  /*1fe0*/  PRMT R3, R4, 0x7604, R3 ;  /* 0x0000760404037816 */ /* 0x002fc80000000003 */
[----:B--2---:R-:W-:-:S04]  /*1ff0*/  PRMT R3, R6, 0x7054, R3 ;  /* 0x0000705406037816 */ /* 0x004fc80000000003 */
[----:B---3--:R-:W-:Y:S01]  /*2000*/  PRMT R108, R108, 0x654, R3 ;  /* 0x000006546c6c7816 */ /* 0x008fe20000000003 */
[----:B------:R-:W-:Y:S01]  /*2010*/  UIADD3 UR4, UR52, 0x11800, URZ ;  /* 0x0001180034047890 */ /* 0x000fe2000fffe03f */
[----:B------:R-:W-:Y:S01]  /*2020*/  WARPGROUP.ARRIVE ;  /* 0x00000000000079c5 */ /* 0x000fe20000000000 */
[----:B------:R-:W-:Y:S01]  /*2030*/  UMOV UR7, 0x40000040 ;  /* 0x4000004000077882 */ /* 0x000fe20000000000 */
[----:B------:R-:W-:Y:S01]  /*2040*/  SHF.R.U32.HI R0, RZ, 0x4, R18 ;  /* 0x00000004ff007819 */ /* 0x000fe20000011612 */
[----:B------:R-:W-:Y:S01]  /*2050*/  USHF.R.U32.HI UR4, URZ, 0x4, UR4 ;  /* 0x000000043f047899 */ /* 0x000fe20008011604 */
[----:B------:R-:W-:Y:S02]  /*2060*/  IMAD.MOV.U32 R103, RZ, RZ, -0x20 ;  /* 0xffffffe0ff677424 */ /* 0x000fe400078e00ff */
[----:B------:R-:W-:Y:S01]  /*2070*/  LOP3.LUT R0, R0, 0x1, RZ, 0xc0, !PT ;  /* 0x0000000100007812 */ /* 0x000fe200078ec0ff */
[----:B------:R-:W-:Y:S01]  /*2080*/  ULOP3.LUT UR4, UR4, 0x3fff, URZ, 0xc0, !UPT ;  /* 0x00003fff04047892 */ /* 0x000fe2000f8ec03f */
[----:B------:R-:W-:-:S02]  /*2090*/  IMAD.U32 R112, RZ, RZ, UR53 ;  /* 0x00000035ff707e24 */ /* 0x000fc4000f8e00ff */
[----:B------:R-:W-:Y:S01]  /*20a0*/  ISETP.NE.U32.AND P0, PT, R0, 0x1, PT ;  /* 0x000000010000780c */ /* 0x000fe20003f05070 */
[----:B------:R-:W-:-:S03]  /*20b0*/  ULOP3.LUT UR44, UR4, 0x10000, URZ, 0xfc, !UPT ;  /* 0x00010000042c7892 */ /* 0x000fc6000f8efc3f */
[----:B------:R-:W-:Y:S01]  /*20c0*/  SEL R103, R103, 0x20, !P0 ;  /* 0x0000002067677807 */ /* 0x000fe20004000000 */
[----:B------:R-:W-:-:S03]  /*20d0*/  ULEA UR45, UR53, UR44, 0xa ;  /* 0x0000002c352d7291 */ /* 0x000fc6000f8e503f */
[----:B------:R-:W-:-:S04]  /*20e0*/  LEA R112, R112, R103, 0xd ;  /* 0x0000006770707211 */ /* 0x000fc800078e68ff */
[----:B------:R-:W-:Y:S01]  /*20f0*/  UMOV UR6, UR45 ;  /* 0x0000002d00067c82 */ /* 0x000fe20008000000 */
[----:B------:R-:W-:Y:S01]  /*2100*/  IMAD.WIDE R110, R112, 0x4, RZ ;  /* 0x00000004706e7825 */ /* 0x000fe200078e02ff */
[----:B------:R-:W-:Y:S02]  /*2110*/  HGMMA.64x128x16.F32.BF16 R24, R92, gdesc[UR4], RZ, !UPT, gsb0 ;  /* 0x01e000045c187df0 */ /* 0x000fe4000c0018ff */
[----:B------:R-:W-:-:S04]  /*2120*/  LOP3.LUT R115, R110, R98, RZ, 0xfc, !PT ;  /* 0x000000626e737212 */ /* 0x000fc800078efcff */
[----:B------:R-:W-:Y:S01]  /*2130*/  LOP3.LUT P0, RZ, R115, 0x4, RZ, 0xc0, !PT ;  /* 0x0000000473ff7812 */ /* 0x000fe2000780c0ff */
[----:B------:R-:W-:-:S12]  /*2140*/  WARPGROUP.DEPBAR.LE gsb0, 0x0 ;  /* 0x00008000000079c5 */ /* 0x000fd80000010000 */
        /* <DEDUP_REMOVED lines=17> */
.L_x_104:
[----:B------:R-:W-:Y:S01]  /*2260*/  SHF.R.U32.HI R3, RZ, 0x4, R108 ;  /* 0x00000004ff037819 */ /* 0x000fe2000001166c */
[----:B------:R-:W-:Y:S01]  /*2270*/  IMAD.MOV.U32 R6, RZ, RZ, 0x43084308 ;  /* 0x43084308ff067424 */ /* 0x000fe200078e00ff */
[----:B------:R-:W-:Y:S05]  /*2280*/  WARPSYNC.ALL ;  /* 0x0000000000007948 */ /* 0x000fea0003800000 */
[C-C-:B------:R-:W-:Y:S01]  /*2290*/  PRMT R0, R108.reuse, 0xf4f0, R3.reuse ;  /* 0x0000f4f06c007816 */ /* 0x140fe20000000003 */
[----:B------:R-:W-:Y:S01]  /*22a0*/  UIADD3 UR6, UR45, 0x2, URZ ;  /* 0x000000022d067890 */ /* 0x000fe2000fffe03f */
[C-C-:B------:R-:W-:Y:S01]  /*22b0*/  PRMT R4, R108.reuse, 0xf5f1, R3.reuse ;  /* 0x0000f5f16c047816 */ /* 0x140fe20000000003 */
[----:B------:R-:W-:Y:S01]  /*22c0*/  UMOV UR7, 0x40000040 ;  /* 0x4000004000077882 */ /* 0x000fe20000000000 */
[----:B------:R-:W-:-:S02]  /*22d0*/  PRMT R5, R108, 0xf6f2, R3 ;  /* 0x0000f6f26c057816 */ /* 0x000fc40000000003 */
[----:B------:R-:W-:Y:S02]  /*22e0*/  PRMT R3, R108, 0xf7f3, R3 ;  /* 0x0000f7f36c037816 */ /* 0x000fe40000000003 */
[--C-:B------:R-:W-:Y:S02]  /*22f0*/  LOP3.LUT R0, R0, 0xf000f, R6.reuse, 0x6a, !PT ;  /* 0x000f000f00007812 */ /* 0x100fe400078e6a06 */
[--C-:B------:R-:W-:Y:S02]  /*2300*/  LOP3.LUT R4, R4, 0xf000f, R6.reuse, 0x6a, !PT ;  /* 0x000f000f04047812 */ /* 0x100fe400078e6a06 */
[--C-:B------:R-:W-:Y:S01]  /*2310*/  LOP3.LUT R5, R5, 0xf000f, R6.reuse, 0x6a, !PT ;  /* 0x000f000f05057812 */ /* 0x100fe200078e6a06 */
[----:B------:R-:W-:Y:S01]  /*2320*/  HADD2.BF16_V2 R104, R0, -136, -136 ;  /* 0xc308c30800687430 */ /* 0x000fe20000200000 */
[----:B------:R-:W-:Y:S01]  /*2330*/  LOP3.LUT R3, R3, 0xf000f, R6, 0x6a, !PT ;  /* 0x000f000f03037812 */ /* 0x000fe200078e6a06 */
[----:B------:R-:W-:Y:S01]  /*2340*/  HADD2.BF16_V2 R105, R4, -136, -136 ;  /* 0xc308c30804697430 */ /* 0x000fe20000200000 */
[----:B------:R-:W-:Y:S01]  /*2350*/  SHF.R.U64 R111, R115, 0x3, R111 ;  /* 0x00000003736f7819 */ /* 0x000fe2000000126f */
[----:B------:R-:W-:-:S02]  /*2360*/  HADD2.BF16_V2 R106, R5, -136, -136 ;  /* 0xc308c308056a7430 */ /* 0x000fc40000200000 */
[----:B------:R-:W-:Y:S02]  /*2370*/  IMAD.MOV.U32 R4, RZ, RZ, R98 ;  /* 0x000000ffff047224 */ /* 0x000fe400078e0062 */
[----:B------:R-:W-:Y:S01]  /*2380*/  HADD2.BF16_V2 R107, R3, -136, -136 ;  /* 0xc308c308036b7430 */ /* 0x000fe20000200000 */
[----:B------:R-:W-:Y:S01]  /*2390*/  IADD3 R0, R96, UR52, R111 ;  /* 0x0000003460007c10 */ /* 0x000fe2000fffe06f */
[-C--:B------:R-:W-:Y:S02]  /*23a0*/  HFMA2.BF16_V2 R104, R104, R100.reuse.H0_H0, R101.H1_H1 ;  /* 0x2000006468687231 */ /* 0x080fe40000260065 */
[----:B------:R-:W-:Y:S02]  /*23b0*/  VIADD R111, R112, 0x10 ;  /* 0x00000010706f7836 */ /* 0x000fe40000000000 */
[----:B------:R-:W-:Y:S02]  /*23c0*/  HFMA2.BF16_V2 R105, R105, R100.H1_H1, R102.H1_H1 ;  /* 0x3000006469697231 */ /* 0x000fe40000260066 */
[----:B------:R-:W-:-:S02]  /*23d0*/  IMAD.MOV.U32 R5, RZ, RZ, RZ ;  /* 0x000000ffff057224 */ /* 0x000fc400078e00ff */
[-C--:B------:R-:W-:Y:S02]  /*23e0*/  HFMA2.BF16_V2 R106, R106, R100.reuse.H0_H0, R101.H1_H1 ;  /* 0x200000646a6a7231 */ /* 0x080fe40000260065 */
[----:B------:R-:W-:Y:S02]  /*23f0*/  HFMA2.BF16_V2 R107, R107, R100.H1_H1, R102.H1_H1 ;  /* 0x300000646b6b7231 */ /* 0x000fe40000260066 */
[----:B------:R-:W-:Y:S02]  /*2400*/  IMAD.WIDE R110, R111, 0x4, R4 ;  /* 0x000000046f6e7825 */ /* 0x000fe400078e0204 */
[----:B------:R-:W-:Y:S01]  /*2410*/  WARPGROUP.ARRIVE ;  /* 0x00000000000079c5 */ /* 0x000fe20000000000 */
[----:B------:R-:W-:-:S05]  /*2420*/  LOP3.LUT P0, RZ, R110, 0x4, RZ, 0xc0, !PT ;  /* 0x000000046eff7812 */ /* 0x000fca000780c0ff */
[----:B------:R-:W-:Y:S03]  /*2430*/  HGMMA.64x128x16.F32.BF16 R24, R104, gdesc[UR4], R24, gsb0 ;  /* 0x01e0000468187df0 */ /* 0x000fe60008001818 */
[----:B------:R-:W-:Y:S02]  /*2440*/  WARPGROUP.DEPBAR.LE gsb0, 0x0 ;  /* 0x00008000000079c5 */ /* 0x000fe40000010000 */
[----:B------:R-:W-:Y:S04]  /*2450*/  LDS.U8 R3, [R0] ;  /* 0x0000000000037984 */ /* 0x000fe80000000000 */
[----:B------:R-:W1:Y:S04]  /*2460*/  LDS.U8 R6, [R0+0x100] ;  /* 0x0001000000067984 */ /* 0x000e680000000000 */
[----:B------:R-:W2:Y:S04]  /*2470*/  LDS.U8 R8, [R0+0x4] ;  /* 0x0000040000087984 */ /* 0x000ea80000000000 */
[----:B------:R-:W3:Y:S01]  /*2480*/  LDS.U8 R10, [R0+0x104] ;  /* 0x00010400000a7984 */ /* 0x000ee20000000000 */
[----:B-1----:R-:W-:-:S04]  /*2490*/  PRMT R3, R6, 0x7604, R3 ;  /* 0x0000760406037816 */ /* 0x002fc80000000003 */
[----:B--2---:R-:W-:-:S04]  /*24a0*/  PRMT R3, R8, 0x7054, R3 ;  /* 0x0000705408037816 */ /* 0x004fc80000000003 */
[----:B---3--:R-:W-:Y:S01]  /*24b0*/  PRMT R105, R10, 0x654, R3 ;  /* 0x000006540a697816 */ /* 0x008fe20000000003 */
        /* <DEDUP_REMOVED lines=9> */
[----:B------:R-:W-:Y:S01]  /*2550*/  MOV R12, 0x1 ;  /* 0x00000001000c7802 */ /* 0x000fe20000000f00 */
[----:B------:R-:W-:Y:S02]  /*2560*/  IMAD.U32 R6, RZ, RZ, UR4 ;  /* 0x00000004ff067e24 */ /* 0x000fe4000f8e00ff */
[----:B------:R-:W-:-:S02]  /*2570*/  IMAD.U32 R7, RZ, RZ, UR5 ;  /* 0x00000005ff077e24 */ /* 0x000fc4000f8e00ff */
[----:B------:R-:W-:Y:S02]  /*2580*/  IMAD.U32 R11, RZ, RZ, UR7 ;  /* 0x00000007ff0b7e24 */ /* 0x000fe4000f8e00ff */
[----:B------:R-:W-:Y:S02]  /*2590*/  IMAD.MOV.U32 R8, RZ, RZ, 0x150 ;  /* 0x00000150ff087424 */ /* 0x000fe400078e00ff */
[----:B-1----:R-:W-:-:S07]  /*25a0*/  IMAD.MOV.U32 R13, RZ, RZ, RZ ;  /* 0x000000ffff0d7224 */ /* 0x002fce00078e00ff */
[----:B------:R-:W-:-:S07]  /*25b0*/  LEPC R20, `(.L_x_105) ;  /* 0x000000001014794e */ /* 0x000fce0000000000 */
[----:B--2--5:R-:W-:Y:S05]  /*25c0*/  CALL.ABS.NOINC R14 ;  /* 0x000000000e007343 */ /* 0x024fea0003c00000 */
.L_x_105:
        /* <DEDUP_REMOVED lines=17> */
[----:B------:R-:W-:Y:S01]  /*26e0*/  HADD2.BF16_V2 R107, R0, -136, -136 ;  /* 0xc308c308006b7430 */ /* 0x000fe20000200000 */
[----:B------:R-:W-:Y:S01]  /*26f0*/  IADD3 R0, R96, UR52, R111 ;  /* 0x0000003460007c10 */ /* 0x000fe2000fffe06f */
[-CC-:B------:R-:W-:Y:S02]  /*2700*/  HFMA2.BF16_V2 R104, R104, R100.reuse.H0_H0, R101.reuse.H1_H1 ;  /* 0x2000006468687231 */ /* 0x180fe40000260065 */
[-CC-:B------:R-:W-:Y:S02]  /*2710*/  HFMA2.BF16_V2 R105, R105, R100.reuse.H1_H1, R102.reuse.H1_H1 ;  /* 0x3000006469697231 */ /* 0x180fe40000260066 */
[-C--:B------:R-:W-:Y:S02]  /*2720*/  HFMA2.BF16_V2 R106, R106, R100.reuse.H0_H0, R101.H1_H1 ;  /* 0x200000646a6a7231 */ /* 0x080fe40000260065 */
[----:B------:R-:W-:-:S04]  /*2730*/  HFMA2.BF16_V2 R107, R107, R100.H1_H1, R102.H1_H1 ;  /* 0x300000646b6b7231 */ /* 0x000fc80000260066 */
[----:B------:R-:W-:-:S06]  /*2740*/  WARPGROUP.ARRIVE ;  /* 0x00000000000079c5 */ /* 0x000fcc0000000000 */
[----:B------:R-:W-:Y:S01]  /*2750*/  HGMMA.64x128x16.F32.BF16 R24, R104, gdesc[UR4], R24, gsb0 ;  /* 0x01e0000468187df0 */ /* 0x000fe20008001818 */
[----:B------:R-:W-:Y:S01]  /*2760*/  UIADD3 UR6, UR45, 0x6, URZ ;  /* 0x000000062d067890 */ /* 0x000fe2000fffe03f */
[----:B------:R-:W-:Y:S01]  /*2770*/  UMOV UR7, 0x40000040 ;  /* 0x4000004000077882 */ /* 0x000fe20000000000 */
[----:B------:R-:W-:Y:S02]  /*2780*/  WARPGROUP.DEPBAR.LE gsb0, 0x0 ;  /* 0x00008000000079c5 */ /* 0x000fe40000010000 */
[----:B------:R-:W-:Y:S04]  /*2790*/  LDS.U8 R3, [R0] ;  /* 0x0000000000037984 */ /* 0x000fe80000000000 */
[----:B------:R-:W1:Y:S04]  /*27a0*/  LDS.U8 R4, [R0+0x100] ;  /* 0x0001000000047984 */ /* 0x000e680000000000 */
[----:B------:R-:W2:Y:S04]  /*27b0*/  LDS.U8 R6, [R0+0x4] ;  /* 0x0000040000067984 */ /* 0x000ea80000000000 */
[----:B------:R3:W4:Y:S02]  /*27c0*/  LDS.U8 R8, [R0+0x104] ;  /* 0x0001040000087984 */ /* 0x0007240000000000 */
[----:B---3--:R-:W3:Y:S01]  /*27d0*/  LDC R0, c[0x0][0x28c] ;  /* 0x0000a300ff007b82 */ /* 0x008ee20000000800 */
[----:B-1----:R-:W-:-:S02]  /*27e0*/  PRMT R3, R4, 0x7604, R3 ;  /* 0x0000760404037816 */ /* 0x002fc40000000003 */
[----:B---3--:R-:W-:Y:S02]  /*27f0*/  ISETP.GE.AND P0, PT, R0, 0x41, PT ;  /* 0x000000410000780c */ /* 0x008fe40003f06270 */
[----:B--2---:R-:W-:-:S04]  /*2800*/  PRMT R3, R6, 0x7054, R3 ;  /* 0x0000705406037816 */ /* 0x004fc80000000003 */
[----:B----4-:R-:W-:-:S04]  /*2810*/  PRMT R3, R8, 0x654, R3 ;  /* 0x0000065408037816 */ /* 0x010fc80000000003 */
[----:B------:R-:W-:-:S04]  /*2820*/  SHF.R.U32.HI R4, RZ, 0x4, R3 ;  /* 0x00000004ff047819 */ /* 0x000fc80000011603 */
[C-C-:B------:R-:W-:Y:S02]  /*2830*/  PRMT R5, R3.reuse, 0xf4f0, R4.reuse ;  /* 0x0000f4f003057816 */ /* 0x140fe40000000004 */
[C-C-:B------:R-:W-:Y:S02]  /*2840*/  PRMT R6, R3.reuse, 0xf5f1, R4.reuse ;  /* 0x0000f5f103067816 */ /* 0x140fe40000000004 */
[C-C-:B------:R-:W-:Y:S02]  /*2850*/  PRMT R7, R3.reuse, 0xf6f2, R4.reuse ;  /* 0x0000f6f203077816 */ /* 0x140fe40000000004 */
[----:B------:R-:W-:Y:S02]  /*2860*/  PRMT R3, R3, 0xf7f3, R4 ;  /* 0x0000f7f303037816 */ /* 0x000fe40000000004 */
[--C-:B------:R-:W-:Y:S02]  /*2870*/  LOP3.LUT R5, R5, 0xf000f, R10.reuse, 0x6a, !PT ;  /* 0x000f000f05057812 */ /* 0x100fe400078e6a0a */
[----:B------:R-:W-:-:S02]  /*2880*/  LOP3.LUT R6, R6, 0xf000f, R10, 0x6a, !PT ;  /* 0x000f000f06067812 */ /* 0x000fc400078e6a0a */
[--C-:B------:R-:W-:Y:S01]  /*2890*/  LOP3.LUT R7, R7, 0xf000f, R10.reuse, 0x6a, !PT ;  /* 0x000f000f07077812 */ /* 0x100fe200078e6a0a */
[----:B------:R-:W-:Y:S01]  /*28a0*/  HADD2.BF16_V2 R104, R5, -136, -136 ;  /* 0xc308c30805687430 */ /* 0x000fe20000200000 */
[----:B------:R-:W-:Y:S01]  /*28b0*/  LOP3.LUT R3, R3, 0xf000f, R10, 0x6a, !PT ;  /* 0x000f000f03037812 */ /* 0x000fe200078e6a0a */
[----:B------:R-:W-:Y:S02]  /*28c0*/  HADD2.BF16_V2 R105, R6, -136, -136 ;  /* 0xc308c30806697430 */ /* 0x000fe40000200000 */
[----:B------:R-:W-:Y:S02]  /*28d0*/  HADD2.BF16_V2 R106, R7, -136, -136 ;  /* 0xc308c308076a7430 */ /* 0x000fe40000200000 */
[----:B------:R-:W-:Y:S02]  /*28e0*/  HADD2.BF16_V2 R107, R3, -136, -136 ;  /* 0xc308c308036b7430 */ /* 0x000fe40000200000 */
[-C--:B------:R-:W-:Y:S02]  /*28f0*/  HFMA2.BF16_V2 R104, R104, R100.reuse.H0_H0, R101.H1_H1 ;  /* 0x2000006468687231 */ /* 0x080fe40000260065 */
[----:B------:R-:W-:-:S02]  /*2900*/  HFMA2.BF16_V2 R105, R105, R100.H1_H1, R102.H1_H1 ;  /* 0x3000006469697231 */ /* 0x000fc40000260066 */
[-C--:B------:R-:W-:Y:S02]  /*2910*/  HFMA2.BF16_V2 R106, R106, R100.reuse.H0_H0, R101.H1_H1 ;  /* 0x200000646a6a7231 */ /* 0x080fe40000260065 */
[----:B------:R-:W-:-:S04]  /*2920*/  HFMA2.BF16_V2 R107, R107, R100.H1_H1, R102.H1_H1 ;  /* 0x300000646b6b7231 */ /* 0x000fc80000260066 */
[----:B------:R-:W-:-:S06]  /*2930*/  WARPGROUP.ARRIVE ;  /* 0x00000000000079c5 */ /* 0x000fcc0000000000 */
[----:B------:R-:W-:Y:S03]  /*2940*/  HGMMA.64x128x16.F32.BF16 R24, R104, gdesc[UR4], R24, gsb0 ;  /* 0x01e0000468187df0 */ /* 0x000fe60008001818 */
[----:B------:R-:W-:Y:S02]  /*2950*/  WARPGROUP.DEPBAR.LE gsb0, 0x0 ;  /* 0x00008000000079c5 */ /* 0x000fe40000010000 */
[----:B------:R-:W-:Y:S05]  /*2960*/  @!P0 BRA `(.L_x_106) ;  /* 0x0000000400cc8947 */ /* 0x000fea0003800000 */
[----:B------:R-:W-:-:S13]  /*2970*/  ISETP.NE.AND P6, PT, R116, 0x3, PT ;  /* 0x000000037400780c */ /* 0x000fda0003fc5270 */
[----:B------:R-:W-:Y:S05]  /*2980*/  @!P6 BRA `(.L_x_107) ;  /* 0x000000000004e947 */ /* 0x000fea0003800000 */
[----:B------:R-:W-:Y:S01]  /*2990*/  BPT.TRAP 0x1 ;  /* 0x000000040000795c */ /* 0x000fe20000300000 */
.L_x_107:
[----:B------:R-:W-:-:S13]  /*29a0*/  ISETP.NE.AND P0, PT, R109, RZ, PT ;  /* 0x000000ff6d00720c */ /* 0x000fda0003f05270 */
[----:B------:R-:W-:Y:S05]  /*29b0*/  @P0 BRA `(.L_x_108) ;  /* 0x0000000000280947 */ /* 0x000fea0003800000 */
[----:B------:R-:W-:-:S04]  /*29c0*/  UIADD3 UR4, UR53, 0x1, URZ ;  /* 0x0000000135047890 */ /* 0x000fc8000fffe03f */
[----:B------:R-:W-:-:S04]  /*29d0*/  UISETP.NE.AND UP0, UPT, UR4, 0x9, UPT ;  /* 0x000000090400788c */ /* 0x000fc8000bf05270 */
[----:B------:R-:W-:Y:S02]  /*29e0*/  USEL UR5, URZ, 0x1, UP0 ;  /* 0x000000013f057887 */ /* 0x000fe40008000000 */
[----:B------:R-:W-:Y:S02]  /*29f0*/  USEL UR4, UR4, URZ, UP0 ;  /* 0x0000003f04047287 */ /* 0x000fe40008000000 */
[----:B------:R-:W-:Y:S02]  /*2a00*/  ULOP3.LUT UR5, UR49, UR5, URZ, 0x3c, !UPT ;  /* 0x0000000531057292 */ /* 0x000fe4000f8e3c3f */
[----:B------:R-:W-:-:S04]  /*2a10*/  ULEA UR4, UR4, UR52, 0x3 ;  /* 0x0000003404047291 */ /* 0x000fc8000f8e183f */
[----:B------:R-:W-:-:S05]  /*2a20*/  IMAD.U32 R0, RZ, RZ, UR5 ;  /* 0x00000005ff007e24 */ /* 0x000fca000f8e00ff */
[----:B------:R-:W-:-:S04]  /*2a30*/  SHF.L.U32 R0, R0, 0x1f, RZ ;  /* 0x0000001f00007819 */ /* 0x000fc800000006ff */
[----:B------:R-:W1:Y:S02]  /*2a40*/  SYNCS.PHASECHK.TRANS64.TRYWAIT P0, [UR4], R0 ;  /* 0x00000000ff0075a7 */ /* 0x000e640008000144 */
[----:B-1----:R-:W-:Y:S05]  /*2a50*/  @!P0 BRA `(.L_x_109) ;  /* 0x0000008400c48947 */ /* 0x002fea0003800000 */
.L_x_108:
[----:B------:R-:W-:Y:S01]  /*2a60*/  UIADD3 UR45, UR53, 0x1, URZ ;  /* 0x00000001352d7890 */ /* 0x000fe2000fffe03f */
[----:B------:R-:W-:Y:S01]  /*2a70*/  ISETP.NE.AND P0, PT, R98, RZ, PT ;  /* 0x000000ff6200720c */ /* 0x000fe20003f05270 */
[----:B------:R-:W-:Y:S02]  /*2a80*/  BSSY B6, `(.L_x_110) ;  /* 0x0000017000067945 */ /* 0x000fe40003800000 */
[----:B------:R-:W-:-:S04]  /*2a90*/  UISETP.NE.AND UP0, UPT, UR45, 0x9, UPT ;  /* 0x000000092d00788c */ /* 0x000fc8000bf05270 */
[----:B------:R-:W-:-:S04]  /*2aa0*/  USEL UR45, UR45, URZ, UP0 ;  /* 0x0000003f2d2d7287 */ /* 0x000fc80008000000 */
[----:B------:R-:W-:-:S04]  /*2ab0*/  USHF.L.U32 UR46, UR45, 0xd, URZ ;  /* 0x0000000d2d2e7899 */ /* 0x000fc8000800063f */
[----:B------:R-:W-:-:S06]  /*2ac0*/  UIMAD.WIDE UR56, UR46, 0x4, URZ ;  /* 0x000000042e3878a5 */ /* 0x000fcc000f8e023f */
[----:B------:R-:W-:Y:S01]  /*2ad0*/  LOP3.LUT R93, R98, UR56, RZ, 0xfc, !PT ;  /* 0x00000038625d7c12 */ /* 0x000fe2000f8efcff */
[----:B------:R-:W-:Y:S06]  /*2ae0*/  @!P0 BRA `(.L_x_111) ;  /* 0x0000000000408947 */ /* 0x000fec0003800000 */
[----:B-1----:R-:W-:Y:S01]  /*2af0*/  MOV R0, 0x110 ;  /* 0x0000011000007802 */ /* 0x002fe20000000f00 */
        /* <DEDUP_REMOVED lines=15> */
.L_x_111:
[----:B------:R-:W-:Y:S05]  /*2bf0*/  BSYNC B6 ;  /* 0x0000000000067941 */ /* 0x000fea0003800000 */
.L_x_110:
[----:B------:R-:W-:Y:S01]  /*2c00*/  IMAD.U32 R5, RZ, RZ, UR57 ;  /* 0x00000039ff057e24 */ /* 0x000fe2000f8e00ff */
[----:B------:R-:W-:Y:S01]  /*2c10*/  USHF.L.U32 UR4, UR45, 0x7, URZ ;  /* 0x000000072d047899 */ /* 0x000fe2000800063f */
[----:B------:R-:W-:Y:S01]  /*2c20*/  IMAD.U32 R4, RZ, RZ, UR56 ;  /* 0x00000038ff047e24 */ /* 0x000fe2000f8e00ff */
[----:B------:R-:W-:Y:S02]  /*2c30*/  BSSY B6, `(.L_x_112) ;  /* 0x000002a000067945 */ /* 0x000fe40003800000 */
[----:B------:R-:W-:-:S04]  /*2c40*/  SHF.R.U64 R5, R93, 0x3, R5 ;  /* 0x000000035d057819 */ /* 0x000fc80000001205 */
[----:B-1----:R-:W-:Y:S02]  /*2c50*/  IADD3 R0, R96, UR52, R5 ;  /* 0x0000003460007c10 */ /* 0x002fe4000fffe005 */
[----:B------:R-:W-:Y:S01]  /*2c60*/  LOP3.LUT R5, R99, UR4, RZ, 0xfc, !PT ;  /* 0x0000000463057c12 */ /* 0x000fe2000f8efcff */
[----:B------:R-:W-:Y:S02]  /*2c70*/  UIADD3 UR4, UR46, 0x10, URZ ;  /* 0x000000102e047890 */ /* 0x000fe4000fffe03f */
[----:B------:R-:W-:Y:S01]  /*2c80*/  LDS.U8 R3, [R0] ;  /* 0x0000000000037984 */ /* 0x000fe20000000000 */
[----:B------:R-:W-:-:S03]  /*2c90*/  LEA R5, R5, UR52, 0x1 ;  /* 0x0000003405057c11 */ /* 0x000fc6000f8e08ff */
[----:B------:R-:W1:Y:S01]  /*2ca0*/  LDS.U8 R4, [R0+0x100] ;  /* 0x0001000000047984 */ /* 0x000e620000000000 */
[----:B------:R-:W-:-:S03]  /*2cb0*/  IMAD.U32 R93, RZ, RZ, UR4 ;  /* 0x00000004ff5d7e24 */ /* 0x000fc6000f8e00ff */
[----:B------:R-:W2:Y:S04]  /*2cc0*/  LDS.U8 R6, [R0+0x4] ;  /* 0x0000040000067984 */ /* 0x000ea80000000000 */
[----:B------:R-:W3:Y:S04]  /*2cd0*/  LDS.U8 R8, [R0+0x104] ;  /* 0x0001040000087984 */ /* 0x000ee80000000000 */
[----:B------:R-:W-:Y:S04]  /*2ce0*/  LDS.U16 R100, [R5+0x35800] ;  /* 0x0358000005647984 */ /* 0x000fe80000000400 */
[----:B------:R-:W4:Y:S04]  /*2cf0*/  LDS.U16 R7, [R5+0x35810] ;  /* 0x0358100005077984 */ /* 0x000f280000000400 */
[----:B------:R-:W4:Y:S04]  /*2d00*/  LDS.U16 R101, [R5+0x36100] ;  /* 0x0361000005657984 */ /* 0x000f280000000400 */
[----:B------:R1:W4:Y:S02]  /*2d10*/  LDS.U16 R102, [R5+0x36110] ;  /* 0x0361100005667984 */ /* 0x0003240000000400 */
[----:B-1----:R-:W-:Y:S01]  /*2d20*/  IMAD.MOV.U32 R5, RZ, RZ, RZ ;  /* 0x000000ffff057224 */ /* 0x002fe200078e00ff */
[----:B------:R-:W-:Y:S01]  /*2d30*/  PRMT R3, R4, 0x7604, R3 ;  /* 0x0000760404037816 */ /* 0x000fe20000000003 */
[----:B------:R-:W-:-:S03]  /*2d40*/  IMAD.MOV.U32 R4, RZ, RZ, R98 ;  /* 0x000000ffff047224 */ /* 0x000fc600078e0062 */
[----:B--2---:R-:W-:Y:S01]  /*2d50*/  PRMT R3, R6, 0x7054, R3 ;  /* 0x0000705406037816 */ /* 0x004fe20000000003 */
[----:B------:R-:W-:-:S03]  /*2d60*/  IMAD.WIDE R92, R93, 0x4, R4 ;  /* 0x000000045d5c7825 */ /* 0x000fc600078e0204 */
[----:B---3--:R-:W-:Y:S02]  /*2d70*/  PRMT R94, R8, 0x654, R3 ;  /* 0x00000654085e7816 */ /* 0x008fe40000000003 */
[----:B------:R-:W-:Y:S02]  /*2d80*/  LOP3.LUT P0, RZ, R92, 0x4, RZ, 0xc0, !PT ;  /* 0x000000045cff7812 */ /* 0x000fe4000780c0ff */
[----:B----4-:R-:W-:Y:S02]  /*2d90*/  PRMT R100, R100, 0x5410, R7 ;  /* 0x0000541064647816 */ /* 0x010fe40000000007 */
[----:B------:R-:W-:Y:S02]  /*2da0*/  PRMT R101, R101, 0x5410, R101 ;  /* 0x0000541065657816 */ /* 0x000fe40000000065 */
[----:B------:R-:W-:-:S07]  /*2db0*/  PRMT R102, R102, 0x5410, R102 ;  /* 0x0000541066667816 */ /* 0x000fce0000000066 */
        /* <DEDUP_REMOVED lines=17> */
.L_x_113:
[----:B------:R-:W-:Y:S05]  /*2ed0*/  BSYNC B6 ;  /* 0x0000000000067941 */ /* 0x000fea0003800000 */
.L_x_112:
[----:B------:R-:W-:Y:S01]  /*2ee0*/  SHF.R.U64 R93, R92, 0x3, R93 ;  /* 0x000000035c5d7819 */ /* 0x000fe2000000125d */
[----:B------:R-:W-:Y:S01]  /*2ef0*/  IMAD.MOV.U32 R9, RZ, RZ, 0x43084308 ;  /* 0x43084308ff097424 */ /* 0x000fe200078e00ff */
[----:B------:R-:W-:Y:S01]  /*2f00*/  SHF.R.U32.HI R5, RZ, 0x4, R94 ;  /* 0x00000004ff057819 */ /* 0x000fe2000001165e */
[----:B------:R-:W-:Y:S05]  /*2f10*/  WARPSYNC.ALL ;  /* 0x0000000000007948 */ /* 0x000fea0003800000 */
[----:B------:R-:W-:Y:S02]  /*2f20*/  IADD3 R0, R96, UR52, R93 ;  /* 0x0000003460007c10 */ /* 0x000fe4000fffe05d */
[----:B------:R-:W-:-:S02]  /*2f30*/  PRMT R7, R94, 0xf5f1, R5 ;  /* 0x0000f5f15e077816 */ /* 0x000fc40000000005 */
[----:B------:R-:W-:Y:S01]  /*2f40*/  PRMT R8, R94, 0xf6f2, R5 ;  /* 0x0000f6f25e087816 */ /* 0x000fe20000000005 */
[----:B------:R-:W-:Y:S01]  /*2f50*/  LDS.U8 R3, [R0] ;  /* 0x0000000000037984 */ /* 0x000fe20000000000 */
[--C-:B------:R-:W-:Y:S02]  /*2f60*/  LOP3.LUT R7, R7, 0xf000f, R9.reuse, 0x6a, !PT ;  /* 0x000f000f07077812 */ /* 0x100fe400078e6a09 */
[----:B------:R-:W-:Y:S01]  /*2f70*/  LOP3.LUT R8, R8, 0xf000f, R9, 0x6a, !PT ;  /* 0x000f000f08087812 */ /* 0x000fe200078e6a09 */
[----:B------:R-:W1:Y:S02]  /*2f80*/  LDS.U8 R4, [R0+0x100] ;  /* 0x0001000000047984 */ /* 0x000e640000000000 */
[----:B------:R-:W-:Y:S02]  /*2f90*/  HADD2.BF16_V2 R93, R7, -136, -136 ;  /* 0xc308c308075d7430 */ /* 0x000fe40000200000 */
[----:B------:R-:W2:Y:S02]  /*2fa0*/  LDS.U8 R6, [R0+0x4] ;  /* 0x0000040000067984 */ /* 0x000ea40000000000 */
[----:B------:R-:W-:-:S02]  /*2fb0*/  HFMA2.BF16_V2 R93, R93, R100.H1_H1, R102.H1_H1 ;  /* 0x300000645d5d7231 */ /* 0x000fc40000260066 */
[----:B------:R-:W3:Y:S01]  /*2fc0*/  LDS.U8 R108, [R0+0x104] ;  /* 0x00010400006c7984 */ /* 0x000ee20000000000 */
[----:B-1----:R-:W-:Y:S02]  /*2fd0*/  PRMT R3, R4, 0x7604, R3 ;  /* 0x0000760404037816 */ /* 0x002fe40000000003 */
[C-C-:B------:R-:W-:Y:S02]  /*2fe0*/  PRMT R4, R94.reuse, 0xf4f0, R5.reuse ;  /* 0x0000f4f05e047816 */ /* 0x140fe40000000005 */
[----:B------:R-:W-:Y:S01]  /*2ff0*/  PRMT R5, R94, 0xf7f3, R5 ;  /* 0x0000f7f35e057816 */ /* 0x000fe20000000005 */
[----:B------:R-:W-:Y:S01]  /*3000*/  HADD2.BF16_V2 R94, R8, -136, -136 ;  /* 0xc308c308085e7430 */ /* 0x000fe20000200000 */
[--C-:B------:R-:W-:Y:S02]  /*3010*/  LOP3.LUT R4, R4, 0xf000f, R9.reuse, 0x6a, !PT ;  /* 0x000f000f04047812 */ /* 0x100fe400078e6a09 */
[----:B------:R-:W-:Y:S01]  /*3020*/  LOP3.LUT R5, R5, 0xf000f, R9, 0x6a, !PT ;  /* 0x000f000f05057812 */ /* 0x000fe200078e6a09 */
[----:B------:R-:W-:Y:S01]  /*3030*/  HFMA2.BF16_V2 R94, R94, R100.H0_H0, R101.H1_H1 ;  /* 0x200000645e5e7231 */ /* 0x000fe20000260065 */
[----:B--2---:R-:W-:Y:S01]  /*3040*/  PRMT R3, R6, 0x7054, R3 ;  /* 0x0000705406037816 */ /* 0x004fe20000000003 */
[----:B------:R-:W-:-:S02]  /*3050*/  HADD2.BF16_V2 R92, R4, -136, -136 ;  /* 0xc308c308045c7430 */ /* 0x000fc40000200000 */
[----:B------:R-:W-:Y:S01]  /*3060*/  HADD2.BF16_V2 R95, R5, -136, -136 ;  /* 0xc308c308055f7430 */ /* 0x000fe20000200000 */
[----:B---3--:R-:W-:Y:S01]  /*3070*/  PRMT R108, R108, 0x654, R3 ;  /* 0x000006546c6c7816 */ /* 0x008fe20000000003 */
[-C--:B------:R-:W-:Y:S02]  /*3080*/  HFMA2.BF16_V2 R92, R92, R100.reuse.H0_H0, R101.H1_H1 ;  /* 0x200000645c5c7231 */ /* 0x080fe40000260065 */
[----:B------:R-:W-:-:S07]  /*3090*/  HFMA2.BF16_V2 R95, R95, R100.H1_H1, R102.H1_H1 ;  /* 0x300000645f5f7231 */ /* 0x000fce0000260066 */
.L_x_106:
[----:B------:R-:W-:-:S06]  /*30a0*/  UISETP.NE.AND UP0, UPT, UR50, 0x1, UPT ;  /* 0x000000013200788c */ /* 0x000fcc000bf05270 */
[----:B------:R-:W-:-:S13]  /*30b0*/  PLOP3.LUT P0, PT, PT, PT, UP0, 0x80, 0x0 ;  /* 0x000000000000781c */ /* 0x000fda0003f0f008 */
[----:B------:R-:W-:Y:S05]  /*30c0*/  @!P0 BRA `(.L_x_114) ;  /* 0x0000001c00208947 */ /* 0x000fea0003800000 */
[----:B------:R-:W-:Y:S02]  /*30d0*/  ULDC UR4, c[0x0][0x28c] ;  /* 0x0000a30000047ab9 */ /* 0x000fe40000000800 */
[----:B------:R-:W-:-:S06]  /*30e0*/  UISETP.GT.AND UP0, UPT, UR4, 0x80, UPT ;  /* 0x000000800400788c */ /* 0x000fcc000bf04270 */
[----:B------:R-:W-:-:S05]  /*30f0*/  PLOP3.LUT P0, PT, PT, PT, UP0, 0x80, 0x0 ;  /* 0x000000000000781c */ /* 0x000fca0003f0f008 */
[----:B------:R-:W-:Y:S02]  /*3100*/  @!UP0 UIADD3 UR4, UR53, 0x1, URZ ;  /* 0x0000000135048890 */ /* 0x000fe4000fffe03f */
[----:B------:R-:W-:Y:S02]  /*3110*/  @!UP0 UMOV UR45, UR53 ;  /* 0x00000035002d8c82 */ /* 0x000fe40008000000 */
[----:B------:R-:W-:-:S04]  /*3120*/  @!UP0 UISETP.NE.AND UP1, UPT, UR4, 0x9, UPT ;  /* 0x000000090400888c */ /* 0x000fc8000bf25270 */
[----:B------:R-:W-:-:S04]  /*3130*/  @!UP0 USEL UR4, UR4, URZ, UP1 ;  /* 0x0000003f04048287 */ /* 0x000fc80008800000 */
[----:B------:R-:W-:Y:S02]  /*3140*/  @!UP0 USHF.L.U32 UR5, UR4, 0xd, URZ ;  /* 0x0000000d04058899 */ /* 0x000fe4000800063f */
[----:B------:R-:W-:-:S04]  /*3150*/  @!P0 IMAD.U32 R114, RZ, RZ, UR4 ;  /* 0x00000004ff728e24 */ /* 0x000fc8000f8e00ff */
[----:B------:R-:W-:Y:S01]  /*3160*/  @!P0 IMAD.U32 R104, RZ, RZ, UR5 ;  /* 0x00000005ff688e24 */ /* 0x000fe2000f8e00ff */
[----:B------:R-:W-:Y:S06]  /*3170*/  @!P0 BRA `(.L_x_115) ;  /* 0x00000010008c8947 */ /* 0x000fec0003800000 */
[----:B------:R-:W-:Y:S02]  /*3180*/  UIADD3 UR4, UR53, 0x1, URZ ;  /* 0x0000000135047890 */ /* 0x000fe4000fffe03f */
[----:B------:R-:W-:Y:S02]  /*3190*/  UIADD3 UR6, UR50, -0x1, URZ ;  /* 0xffffffff32067890 */ /* 0x000fe4000fffe03f */
[----:B------:R-:W-:Y:S01]  /*31a0*/  UISETP.NE.AND UP0, UPT, UR4, 0x9, UPT ;  /* 0x000000090400788c */ /* 0x000fe2000bf05270 */
[----:B------:R-:W-:-:S03]  /*31b0*/  UMOV UR45, UR53 ;  /* 0x00000035002d7c82 */ /* 0x000fc60008000000 */
[----:B------:R-:W-:Y:S01]  /*31c0*/  USEL UR5, URZ, 0x1, UP0 ;  /* 0x000000013f057887 */ /* 0x000fe20008000000 */
[----:B------:R-:W-:Y:S01]  /*31d0*/  IMAD.U32 R109, RZ, RZ, UR6 ;  /* 0x00000006ff6d7e24 */ /* 0x000fe2000f8e00ff */
[----:B------:R-:W-:Y:S02]  /*31e0*/  USEL UR4, UR4, URZ, UP0 ;  /* 0x0000003f04047287 */ /* 0x000fe40008000000 */
[----:B------:R-:W-:-:S04]  /*31f0*/  ULOP3.LUT UR5, UR49, UR5, URZ, 0x3c, !UPT ;  /* 0x0000000531057292 */ /* 0x000fc8000f8e3c3f */
[----:B------:R-:W-:Y:S02]  /*3200*/  IMAD.U32 R118, RZ, RZ, UR4 ;  /* 0x00000004ff767e24 */ /* 0x000fe4000f8e00ff */
[----:B------:R-:W-:-:S07]  /*3210*/  IMAD.U32 R112, RZ, RZ, UR5 ;  /* 0x00000005ff707e24 */ /* 0x000fce000f8e00ff */
.L_x_129:
[----:B------:R-:W-:Y:S01]  /*3220*/  IMAD.MOV.U32 R111, RZ, RZ, 0x40000040 ;  /* 0x40000040ff6f7424 */ /* 0x000fe200078e00ff */
[----:B------:R-:W-:Y:S01]  /*3230*/  LEA R110, R118, UR44, 0xa ;  /* 0x0000002c766e7c11 */ /* 0x000fe2000f8e50ff */
[----:B------:R-:W-:Y:S05]  /*3240*/  YIELD ;  /* 0x0000000000007946 */ /* 0x000fea0003800000 */
[----:B------:R-:W-:Y:S05]  /*3250*/  WARPSYNC.ALL ;  /* 0x0000000000007948 */ /* 0x000fea0003800000 */
[----:B------:R-:W-:Y:S01]  /*3260*/  R2UR UR6, R110 ;  /* 0x000000006e0672ca */ /* 0x000fe200000e0000 */
[----:B------:R-:W-:Y:S01]  /*3270*/  WARPGROUP.ARRIVE ;  /* 0x00000000000079c5 */ /* 0x000fe20000000000 */
[----:B------:R-:W-:Y:S01]  /*3280*/  R2UR UR7, R111 ;  /* 0x000000006f0772ca */ /* 0x000fe200000e0000 */
[----:B------:R-:W-:Y:S01]  /*3290*/  VIADD R114, R118, 0x1 ;  /* 0x0000000176727836 */ /* 0x000fe20000000000 */
[----:B------:R-:W-:-:S04]  /*32a0*/  ISETP.NE.AND P1, PT, R116, 0x3, PT ;  /* 0x000000037400780c */ /* 0x000fc80003f25270 */
[----:B------:R-:W-:-:S04]  /*32b0*/  ISETP.NE.AND P0, PT, R114, 0x9, PT ;  /* 0x000000097200780c */ /* 0x000fc80003f05270 */
[----:B------:R-:W-:Y:S02]  /*32c0*/  SEL R3, RZ, 0x1, P0 ;  /* 0x00000001ff037807 */ /* 0x000fe40000000000 */
[----:B------:R-:W-:Y:S01]  /*32d0*/  SEL R114, R114, RZ, P0 ;  /* 0x000000ff72727207 */ /* 0x000fe20000000000 */
[----:B------:R-:W-:Y:S01]  /*32e0*/  HGMMA.64x128x16.F32.BF16 R24, R92, gdesc[UR4], R24, gsb0 ;  /* 0x01e000045c187df0 */ /* 0x000fe20008001818 */
[----:B------:R-:W-:Y:S02]  /*32f0*/  LOP3.LUT R112, R112, R3, RZ, 0x3c, !PT ;  /* 0x0000000370707212 */ /* 0x000fe400078e3cff */
[----:B------:R-:W-:Y:S02]  /*3300*/  WARPGROUP.DEPBAR.LE gsb0, 0x0 ;  /* 0x00008000000079c5 */ /* 0x000fe40000010000 */
[----:B------:R-:W-:Y:S05]  /*3310*/  @!P1 BRA `(.L_x_116) ;  /* 0x0000000000049947 */ /* 0x000fea0003800000 */
[----:B------:R-:W-:Y:S01]  /*3320*/  BPT.TRAP 0x1 ;  /* 0x000000040000795c */ /* 0x000fe20000300000 */
.L_x_116:
[----:B------:R-:W-:Y:S01]  /*3330*/  LEA R0, R114, UR52, 0x3 ;  /* 0x0000003472007c11 */ /* 0x000fe2000f8e18ff */
[----:B------:R-:W-:Y:S01]  /*3340*/  IMAD R94, R118, 0x2000, R103 ;  /* 0x00002000765e7824 */ /* 0x000fe200078e0267 */
[----:B------:R-:W-:-:S03]  /*3350*/  SHF.L.U32 R3, R112, 0x1f, RZ ;  /* 0x0000001f70037819 */ /* 0x000fc600000006ff */
[----:B------:R-:W-:Y:S01]  /*3360*/  IMAD.WIDE R92, R94, 0x4, RZ ;  /* 0x000000045e5c7825 */ /* 0x000fe200078e02ff */
[----:B------:R-:W1:Y:S02]  /*3370*/  SYNCS.PHASECHK.TRANS64.TRYWAIT P0, [R0+URZ], R3 ;  /* 0x00000003000075a7 */ /* 0x000e64000800017f */
[----:B------:R-:W-:Y:S02]  /*3380*/  LOP3.LUT R95, R92, R98, RZ, 0xfc, !PT ;  /* 0x000000625c5f7212 */ /* 0x000fe400078efcff */
[----:B-1----:R-:W-:Y:S02]  /*3390*/  P2R R115, PR, RZ, 0x1 ;  /* 0x00000001ff737803 */ /* 0x002fe40000000000 */
[----:B------:R-:W-:-:S13]  /*33a0*/  LOP3.LUT P0, RZ, R95, 0x4, RZ, 0xc0, !PT ;  /* 0x000000045fff7812 */ /* 0x000fda000780c0ff */
        /* <DEDUP_REMOVED lines=17> */
.L_x_117:
[----:B------:R-:W-:Y:S01]  /*34c0*/  SHF.R.U32.HI R3, RZ, 0x4, R108 ;  /* 0x00000004ff037819 */ /* 0x000fe2000001166c */
[----:B------:R-:W-:Y:S01]  /*34d0*/  IMAD.MOV.U32 R6, RZ, RZ, 0x43084308 ;  /* 0x43084308ff067424 */ /* 0x000fe200078e00ff */
[----:B------:R-:W-:Y:S05]  /*34e0*/  WARPSYNC.ALL ;  /* 0x0000000000007948 */ /* 0x000fea0003800000 */
[--C-:B------:R-:W-:Y:S01]  /*34f0*/  PRMT R0, R108, 0xf4f0, R3.reuse ;  /* 0x0000f4f06c007816 */ /* 0x100fe20000000003 */
[----:B------:R-:W-:Y:S01]  /*3500*/  VIADD R8, R110, 0x2 ;  /* 0x000000026e087836 */ /* 0x000fe20000000000 */
[C-C-:B------:R-:W-:Y:S01]  /*3510*/  PRMT R4, R108.reuse, 0xf5f1, R3.reuse ;  /* 0x0000f5f16c047816 */ /* 0x140fe20000000003 */
[----:B------:R-:W-:Y:S01]  /*3520*/  IMAD.MOV.U32 R9, RZ, RZ, 0x40000040 ;  /* 0x40000040ff097424 */ /* 0x000fe200078e00ff */
        /* <DEDUP_REMOVED lines=8> */
[----:B------:R-:W-:Y:S01]  /*35b0*/  R2UR UR6, R8 ;  /* 0x00000000080672ca */ /* 0x000fe200000e0000 */
[----:B------:R-:W-:Y:S01]  /*35c0*/  HADD2.BF16_V2 R106, R5, -136, -136 ;  /* 0xc308c308056a7430 */ /* 0x000fe20000200000 */
[----:B------:R-:W-:Y:S01]  /*35d0*/  R2UR UR7, R9 ;  /* 0x00000000090772ca */ /* 0x000fe200000e0000 */
[----:B------:R-:W-:Y:S01]  /*35e0*/  HADD2.BF16_V2 R107, R3, -136, -136 ;  /* 0xc308c308036b7430 */ /* 0x000fe20000200000 */
[----:B------:R-:W-:Y:S01]  /*35f0*/  SHF.R.U64 R93, R95, 0x3, R93 ;  /* 0x000000035f5d7819 */ /* 0x000fe2000000125d */
[----:B------:R-:W-:-:S02]  /*3600*/  HFMA2.BF16_V2 R104, R104, R100.H0_H0, R101.H1_H1 ;  /* 0x2000006468687231 */ /* 0x000fc40000260065 */
[----:B------:R-:W-:Y:S02]  /*3610*/  IMAD.MOV.U32 R4, RZ, RZ, R98 ;  /* 0x000000ffff047224 */ /* 0x000fe400078e0062 */
[-CC-:B------:R-:W-:Y:S01]  /*3620*/  HFMA2.BF16_V2 R105, R105, R100.reuse.H1_H1, R102.reuse.H1_H1 ;  /* 0x3000006469697231 */ /* 0x180fe20000260066 */
[----:B------:R-:W-:Y:S01]  /*3630*/  IADD3 R0, R96, UR52, R93 ;  /* 0x0000003460007c10 */ /* 0x000fe2000fffe05d */
[-C--:B------:R-:W-:Y:S02]  /*3640*/  HFMA2.BF16_V2 R106, R106, R100.reuse.H0_H0, R101.H1_H1 ;  /* 0x200000646a6a7231 */ /* 0x080fe40000260065 */
[----:B------:R-:W-:Y:S02]  /*3650*/  VIADD R93, R94, 0x10 ;  /* 0x000000105e5d7836 */ /* 0x000fe40000000000 */
[----:B------:R-:W-:Y:S02]  /*3660*/  HFMA2.BF16_V2 R107, R107, R100.H1_H1, R102.H1_H1 ;  /* 0x300000646b6b7231 */ /* 0x000fe40000260066 */
[----:B------:R-:W-:-:S02]  /*3670*/  IMAD.MOV.U32 R5, RZ, RZ, RZ ;  /* 0x000000ffff057224 */ /* 0x000fc400078e00ff */
[----:B------:R-:W-:Y:S01]  /*3680*/  WARPGROUP.ARRIVE ;  /* 0x00000000000079c5 */ /* 0x000fe20000000000 */
[----:B------:R-:W-:-:S05]  /*3690*/  IMAD.WIDE R92, R93, 0x4, R4 ;  /* 0x000000045d5c7825 */ /* 0x000fca00078e0204 */
[----:B------:R-:W-:Y:S01]  /*36a0*/  HGMMA.64x128x16.F32.BF16 R24, R104, gdesc[UR4], R24, gsb0 ;  /* 0x01e0000468187df0 */ /* 0x000fe20008001818 */
[----:B------:R-:W-:Y:S02]  /*36b0*/  LOP3.LUT P0, RZ, R92, 0x4, RZ, 0xc0, !PT ;  /* 0x000000045cff7812 */ /* 0x000fe4000780c0ff */
        /* <DEDUP_REMOVED lines=25> */
.L_x_118:
[----:B------:R-:W-:Y:S01]  /*3850*/  SHF.R.U32.HI R0, RZ, 0x4, R95 ;  /* 0x00000004ff007819 */ /* 0x000fe2000001165f */
[----:B------:R-:W-:Y:S01]  /*3860*/  IMAD.MOV.U32 R10, RZ, RZ, 0x43084308 ;  /* 0x43084308ff0a7424 */ /* 0x000fe200078e00ff */
[----:B------:R-:W-:Y:S05]  /*3870*/  WARPSYNC.ALL ;  /* 0x0000000000007948 */ /* 0x000fea0003800000 */
[C-C-:B------:R-:W-:Y:S01]  /*3880*/  PRMT R3, R95.reuse, 0xf4f0, R0.reuse ;  /* 0x0000f4f05f037816 */ /* 0x140fe20000000000 */
[----:B------:R-:W-:Y:S01]  /*3890*/  VIADD R6, R110, 0x4 ;  /* 0x000000046e067836 */ /* 0x000fe20000000000 */
[C-C-:B------:R-:W-:Y:S01]  /*38a0*/  PRMT R4, R95.reuse, 0xf5f1, R0.reuse ;  /* 0x0000f5f15f047816 */ /* 0x140fe20000000000 */
[----:B------:R-:W-:Y:S01]  /*38b0*/  IMAD.MOV.U32 R7, RZ, RZ, 0x40000040 ;  /* 0x40000040ff077424 */ /* 0x000fe200078e00ff */
[C-C-:B------:R-:W-:Y:S01]  /*38c0*/  PRMT R5, R95.reuse, 0xf6f2, R0.reuse ;  /* 0x0000f6f25f057816 */ /* 0x140fe20000000000 */
[----:B------:R-:W-:Y:S01]  /*38d0*/  IMAD.MOV.U32 R111, RZ, RZ, 0x40000040 ;  /* 0x40000040ff6f7424 */ /* 0x000fe200078e00ff */
[----:B------:R-:W-:-:S02]  /*38e0*/  PRMT R0, R95, 0xf7f3, R0 ;  /* 0x0000f7f35f007816 */ /* 0x000fc40000000000 */
        /* <DEDUP_REMOVED lines=11> */
[-CC-:B------:R-:W-:Y:S01]  /*39a0*/  HFMA2.BF16_V2 R104, R104, R100.reuse.H0_H0, R101.reuse.H1_H1 ;  /* 0x2000006468687231 */ /* 0x180fe20000260065 */
[----:B------:R-:W-:Y:S01]  /*39b0*/  IADD3 R110, R110, 0x6, RZ ;  /* 0x000000066e6e7810 */ /* 0x000fe20007ffe0ff */
[-CC-:B------:R-:W-:Y:S01]  /*39c0*/  HFMA2.BF16_V2 R105, R105, R100.reuse.H1_H1, R102.reuse.H1_H1 ;  /* 0x3000006469697231 */ /* 0x180fe20000260066 */
[----:B------:R-:W-:Y:S01]  /*39d0*/  IADD3 R0, R96, UR52, R93 ;  /* 0x0000003460007c10 */ /* 0x000fe2000fffe05d */
[-C--:B------:R-:W-:Y:S01]  /*39e0*/  HFMA2.BF16_V2 R106, R106, R100.reuse.H0_H0, R101.H1_H1 ;  /* 0x200000646a6a7231 */ /* 0x080fe20000260065 */
[----:B------:R-:W-:Y:S01]  /*39f0*/  ISETP.NE.AND P6, PT, R116, 0x3, PT ;  /* 0x000000037400780c */ /* 0x000fe20003fc5270 */
[----:B------:R-:W-:-:S04]  /*3a00*/  HFMA2.BF16_V2 R107, R107, R100.H1_H1, R102.H1_H1 ;  /* 0x300000646b6b7231 */ /* 0x000fc80000260066 */
[----:B------:R-:W-:-:S06]  /*3a10*/  WARPGROUP.ARRIVE ;  /* 0x00000000000079c5 */ /* 0x000fcc0000000000 */
[----:B------:R-:W-:Y:S01]  /*3a20*/  HGMMA.64x128x16.F32.BF16 R24, R104, gdesc[UR4], R24, gsb0 ;  /* 0x01e0000468187df0 */ /* 0x000fe20008001818 */
[----:B------:R-:W-:Y:S02]  /*3a30*/  R2UR UR6, R110 ;  /* 0x000000006e0672ca */ /* 0x000fe400000e0000 */
[----:B------:R-:W-:Y:S01]  /*3a40*/  R2UR UR7, R111 ;  /* 0x000000006f0772ca */ /* 0x000fe200000e0000 */
[----:B------:R-:W-:Y:S02]  /*3a50*/  WARPGROUP.DEPBAR.LE gsb0, 0x0 ;  /* 0x00008000000079c5 */ /* 0x000fe40000010000 */
[----:B------:R-:W-:Y:S04]  /*3a60*/  LDS.U8 R3, [R0] ;  /* 0x0000000000037984 */ /* 0x000fe80000000000 */
[----:B------:R-:W1:Y:S04]  /*3a70*/  LDS.U8 R4, [R0+0x100] ;  /* 0x0001000000047984 */ /* 0x000e680000000000 */
[----:B------:R-:W2:Y:S04]  /*3a80*/  LDS.U8 R6, [R0+0x4] ;  /* 0x0000040000067984 */ /* 0x000ea80000000000 */
[----:B------:R-:W3:Y:S01]  /*3a90*/  LDS.U8 R8, [R0+0x104] ;  /* 0x0001040000087984 */ /* 0x000ee20000000000 */
[----:B-1----:R-:W-:-:S04]  /*3aa0*/  PRMT R3, R4, 0x7604, R3 ;  /* 0x0000760404037816 */ /* 0x002fc80000000003 */
[----:B--2---:R-:W-:-:S04]  /*3ab0*/  PRMT R3, R6, 0x7054, R3 ;  /* 0x0000705406037816 */ /* 0x004fc80000000003 */
[----:B---3--:R-:W-:-:S04]  /*3ac0*/  PRMT R3, R8, 0x654, R3 ;  /* 0x0000065408037816 */ /* 0x008fc80000000003 */
        /* <DEDUP_REMOVED lines=13> */
[-CC-:B------:R-:W-:Y:S02]  /*3ba0*/  HFMA2.BF16_V2 R104, R104, R100.reuse.H0_H0, R101.reuse.H1_H1 ;  /* 0x2000006468687231 */ /* 0x180fe40000260065 */
[----:B------:R-:W-:-:S02]  /*3bb0*/  HFMA2.BF16_V2 R106, R106, R100.H0_H0, R101.H1_H1 ;  /* 0x200000646a6a7231 */ /* 0x000fc40000260065 */
[-CC-:B------:R-:W-:Y:S02]  /*3bc0*/  HFMA2.BF16_V2 R105, R105, R100.reuse.H1_H1, R102.reuse.H1_H1 ;  /* 0x3000006469697231 */ /* 0x180fe40000260066 */
[----:B------:R-:W-:-:S04]  /*3bd0*/  HFMA2.BF16_V2 R107, R107, R100.H1_H1, R102.H1_H1 ;  /* 0x300000646b6b7231 */ /* 0x000fc80000260066 */
[----:B------:R-:W-:-:S06]  /*3be0*/  WARPGROUP.ARRIVE ;  /* 0x00000000000079c5 */ /* 0x000fcc0000000000 */
[----:B------:R-:W-:Y:S03]  /*3bf0*/  HGMMA.64x128x16.F32.BF16 R24, R104, gdesc[UR4], R24, gsb0 ;  /* 0x01e0000468187df0 */ /* 0x000fe60008001818 */
[----:B------:R-:W-:Y:S02]  /*3c00*/  WARPGROUP.DEPBAR.LE gsb0, 0x0 ;  /* 0x00008000000079c5 */ /* 0x000fe40000010000 */
[----:B------:R-:W-:Y:S05]  /*3c10*/  @!P6 BRA `(.L_x_119) ;  /* 0x000000000004e947 */ /* 0x000fea0003800000 */
[----:B------:R-:W-:Y:S01]  /*3c20*/  BPT.TRAP 0x1 ;  /* 0x000000040000795c */ /* 0x000fe20000300000 */
.L_x_119:
[----:B------:R-:W-:Y:S01]  /*3c30*/  ULEA UR4, UR45, UR52, 0x3 ;  /* 0x000000342d047291 */ /* 0x000fe2000f8e183f */
[----:B------:R-:W-:-:S03]  /*3c40*/  ISETP.GT.U32.AND P0, PT, R22, 0x1, PT ;  /* 0x000000011600780c */ /* 0x000fc60003f04070 */
[----:B------:R-:W-:-:S04]  /*3c50*/  UIADD3 UR4, UR4, 0x48, URZ ;  /* 0x0000004804047890 */ /* 0x000fc8000fffe03f */
[----:B------:R-:W-:-:S09]  /*3c60*/  UPRMT UR4, URZ, 0x654, UR4 ;  /* 0x000006543f047896 */ /* 0x000fd20008000004 */
[----:B------:R-:W-:Y:S01]  /*3c70*/  SYNCS.ARRIVE.TRANS64.RED.A1T0 RZ, [UR4], RZ ;  /* 0x000000ffffff79a7 */ /* 0x000fe20008100404 */
[----:B------:R-:W-:Y:S05]  /*3c80*/  @P0 BRA `(.L_x_120) ;  /* 0x0000000000040947 */ /* 0x000fea0003800000 */
[----:B------:R-:W-:Y:S01]  /*3c90*/  BPT.TRAP 0x1 ;  /* 0x000000040000795c */ /* 0x000fe20000300000 */
.L_x_120:
[----:B------:R-:W-:-:S04]  /*3ca0*/  UIADD3 UR45, UR45, 0x1, URZ ;  /* 0x000000012d2d7890 */ /* 0x000fc8000fffe03f */
[----:B------:R-:W-:-:S04]  /*3cb0*/  UISETP.NE.AND UP0, UPT, UR45, 0x9, UPT ;  /* 0x000000092d00788c */ /* 0x000fc8000bf05270 */
[----:B------:R-:W-:Y:S01]  /*3cc0*/  USEL UR45, UR45, URZ, UP0 ;  /* 0x0000003f2d2d7287 */ /* 0x000fe20008000000 */
[----:B------:R-:W-:Y:S11]  /*3cd0*/  @!P6 BRA `(.L_x_121) ;  /* 0x000000000004e947 */ /* 0x000ff60003800000 */
[----:B------:R-:W-:Y:S01]  /*3ce0*/  BPT.TRAP 0x1 ;  /* 0x000000040000795c */ /* 0x000fe20000300000 */
.L_x_121:
[----:B------:R-:W-:Y:S01]  /*3cf0*/  ISETP.NE.AND P0, PT, R115, RZ, PT ;  /* 0x000000ff7300720c */ /* 0x000fe20003f05270 */
[----:B------:R-:W-:Y:S01]  /*3d00*/  IMAD.SHL.U32 R104, R114, 0x2000, RZ ;  /* 0x0000200072687824 */ /* 0x000fe200078e00ff */
[----:B------:R-:W-:Y:S01]  /*3d10*/  BSSY B0, `(.L_x_122) ;  /* 0x000000b000007945 */ /* 0x000fe20003800000 */
[----:B------:R-:W-:Y:S02]  /*3d20*/  ISETP.NE.AND P1, PT, R98, RZ, PT ;  /* 0x000000ff6200720c */ /* 0x000fe40003f25270 */
[----:B------:R-:W-:-:S08]  /*3d30*/  IMAD.WIDE R92, R104, 0x4, RZ ;  /* 0x00000004685c7825 */ /* 0x000fd000078e02ff */
[----:B------:R-:W-:Y:S05]  /*3d40*/  @P0 BRA `(.L_x_123) ;  /* 0x00000000001c0947 */ /* 0x000fea0003800000 */
[----:B------:R-:W-:Y:S01]  /*3d50*/  VIADD R0, R118, 0x1 ;  /* 0x0000000176007836 */ /* 0x000fe20000000000 */
[----:B------:R-:W-:-:S04]  /*3d60*/  SHF.L.U32 R3, R112, 0x1f, RZ ;  /* 0x0000001f70037819 */ /* 0x000fc800000006ff */
[----:B------:R-:W-:-:S04]  /*3d70*/  ISETP.NE.AND P0, PT, R0, 0x9, PT ;  /* 0x000000090000780c */ /* 0x000fc80003f05270 */
[----:B------:R-:W-:-:S04]  /*3d80*/  SEL R0, R0, RZ, P0 ;  /* 0x000000ff00007207 */ /* 0x000fc80000000000 */
[----:B------:R-:W-:-:S04]  /*3d90*/  LEA R0, R0, UR52, 0x3 ;  /* 0x0000003400007c11 */ /* 0x000fc8000f8e18ff */
[----:B------:R-:W1:Y:S02]  /*3da0*/  SYNCS.PHASECHK.TRANS64.TRYWAIT P0, [R0+URZ], R3 ;  /* 0x00000003000075a7 */ /* 0x000e64000800017f */
[----:B-1----:R-:W-:Y:S05]  /*3db0*/  @!P0 BRA `(.L_x_124) ;  /* 0x0000007400048947 */ /* 0x002fea0003800000 */
.L_x_123:
[----:B------:R-:W-:Y:S05]  /*3dc0*/  BSYNC B0 ;  /* 0x0000000000007941 */ /* 0x000fea0003800000 */
.L_x_122:
[----:B------:R-:W-:Y:S01]  /*3dd0*/  BSSY B6, `(.L_x_125) ;  /* 0x0000013000067945 */ /* 0x000fe20003800000 */
[----:B------:R-:W-:-:S03]  /*3de0*/  LOP3.LUT R95, R92, R98, RZ, 0xfc, !PT ;  /* 0x000000625c5f7212 */ /* 0x000fc600078efcff */
[----:B------:R-:W-:Y:S05]  /*3df0*/  @!P1 BRA `(.L_x_126) ;  /* 0x0000000000409947 */ /* 0x000fea0003800000 */
        /* <DEDUP_REMOVED lines=16> */
.L_x_126:
[----:B------:R-:W-:Y:S05]  /*3f00*/  BSYNC B6 ;  /* 0x0000000000067941 */ /* 0x000fea0003800000 */
.L_x_125:
[----:B------:R-:W-:Y:S01]  /*3f10*/  SHF.R.U64 R93, R95, 0x3, R93 ;  /* 0x000000035f5d7819 */ /* 0x000fe2000000125d */
[----:B------:R-:W-:Y:S01]  /*3f20*/  IMAD.SHL.U32 R4, R114, 0x80, RZ ;  /* 0x0000008072047824 */ /* 0x000fe200078e00ff */
[----:B------:R-:W-:Y:S02]  /*3f30*/  BSSY B6, `(.L_x_127) ;  /* 0x0000028000067945 */ /* 0x000fe40003800000 */
[----:B-1----:R-:W-:Y:S01]  /*3f40*/  IADD3 R0, R96, UR52, R93 ;  /* 0x0000003460007c10 */ /* 0x002fe2000fffe05d */
[----:B------:R-:W-:Y:S01]  /*3f50*/  VIADD R93, R104, 0x10 ;  /* 0x00000010685d7836 */ /* 0x000fe20000000000 */
[----:B------:R-:W-:-:S03]  /*3f60*/  LOP3.LUT R5, R99, R4, RZ, 0xfc, !PT ;  /* 0x0000000463057212 */ /* 0x000fc600078efcff */
[----:B------:R-:W-:Y:S01]  /*3f70*/  LDS.U8 R3, [R0] ;  /* 0x0000000000037984 */ /* 0x000fe20000000000 */
[----:B------:R-:W-:-:S03]  /*3f80*/  LEA R5, R5, UR52, 0x1 ;  /* 0x0000003405057c11 */ /* 0x000fc6000f8e08ff */
[----:B------:R-:W1:Y:S04]  /*3f90*/  LDS.U8 R4, [R0+0x100] ;  /* 0x0001000000047984 */ /* 0x000e680000000000 */
        /* <DEDUP_REMOVED lines=33> */
.L_x_128:
[----:B------:R-:W-:Y:S05]  /*41b0*/  BSYNC B6 ;  /* 0x0000000000067941 */ /* 0x000fea0003800000 */
.L_x_127:
[----:B------:R-:W-:Y:S01]  /*41c0*/  SHF.R.U64 R93, R92, 0x3, R93 ;  /* 0x000000035c5d7819 */ /* 0x000fe2000000125d */
[----:B------:R-:W-:Y:S01]  /*41d0*/  IMAD.MOV.U32 R9, RZ, RZ, 0x43084308 ;  /* 0x43084308ff097424 */ /* 0x000fe200078e00ff */
[----:B------:R-:W-:Y:S01]  /*41e0*/  SHF.R.U32.HI R5, RZ, 0x4, R94 ;  /* 0x00000004ff057819 */ /* 0x000fe2000001165e */
[----:B------:R-:W-:Y:S01]  /*41f0*/  IMAD.MOV.U32 R118, RZ, RZ, R114 ;  /* 0x000000ffff767224 */ /* 0x000fe200078e0072 */
[----:B------:R-:W-:Y:S02]  /*4200*/  IADD3 R0, R96, UR52, R93 ;  /* 0x0000003460007c10 */ /* 0x000fe4000fffe05d */
[C---:B------:R-:W-:Y:S01]  /*4210*/  ISETP.GT.AND P0, PT, R109.reuse, 0x2, PT ;  /* 0x000000026d00780c */ /* 0x040fe20003f04270 */
[----:B------:R-:W-:Y:S01]  /*4220*/  VIADD R109, R109, 0xffffffff ;  /* 0xffffffff6d6d7836 */ /* 0x000fe20000000000 */
[C-C-:B------:R-:W-:Y:S01]  /*4230*/  PRMT R7, R94.reuse, 0xf5f1, R5.reuse ;  /* 0x0000f5f15e077816 */ /* 0x140fe20000000005 */
[----:B------:R-:W-:Y:S01]  /*4240*/  LDS.U8 R3, [R0] ;  /* 0x0000000000037984 */ /* 0x000fe20000000000 */
[----:B------:R-:W-:-:S02]  /*4250*/  PRMT R8, R94, 0xf6f2, R5 ;  /* 0x0000f6f25e087816 */ /* 0x000fc40000000005 */
[--C-:B------:R-:W-:Y:S01]  /*4260*/  LOP3.LUT R7, R7, 0xf000f, R9.reuse, 0x6a, !PT ;  /* 0x000f000f07077812 */ /* 0x100fe200078e6a09 */
[----:B------:R-:W1:Y:S01]  /*4270*/  LDS.U8 R4, [R0+0x100] ;  /* 0x0001000000047984 */ /* 0x000e620000000000 */
[----:B------:R-:W-:-:S03]  /*4280*/  LOP3.LUT R8, R8, 0xf000f, R9, 0x6a, !PT ;  /* 0x000f000f08087812 */ /* 0x000fc600078e6a09 */
[----:B------:R-:W2:Y:S01]  /*4290*/  LDS.U8 R6, [R0+0x4] ;  /* 0x0000040000067984 */ /* 0x000ea20000000000 */
[----:B------:R-:W-:-:S03]  /*42a0*/  HADD2.BF16_V2 R93, R7, -136, -136 ;  /* 0xc308c308075d7430 */ /* 0x000fc60000200000 */
[----:B------:R-:W3:Y:S01]  /*42b0*/  LDS.U8 R108, [R0+0x104] ;  /* 0x00010400006c7984 */ /* 0x000ee20000000000 */
[-C--:B------:R-:W-:Y:S01]  /*42c0*/  HFMA2.BF16_V2 R93, R93, R100.reuse.H1_H1, R102.H1_H1 ;  /* 0x300000645d5d7231 */ /* 0x080fe20000260066 */
        /* <DEDUP_REMOVED lines=12> */
[----:B------:R-:W-:Y:S01]  /*4390*/  HFMA2.BF16_V2 R95, R95, R100.H1_H1, R102.H1_H1 ;  /* 0x300000645f5f7231 */ /* 0x000fe20000260066 */
[----:B------:R-:W-:Y:S06]  /*43a0*/  @P0 BRA `(.L_x_129) ;  /* 0xffffffec009c0947 */ /* 0x000fec000383ffff */
.L_x_115:
[----:B------:R-:W-:Y:S01]  /*43b0*/  IMAD.MOV.U32 R115, RZ, RZ, 0x40000040 ;  /* 0x40000040ff737424 */ /* 0x000fe200078e00ff */
[----:B------:R-:W-:Y:S01]  /*43c0*/  LEA R114, R114, UR44, 0xa ;  /* 0x0000002c72727c11 */ /* 0x000fe2000f8e50ff */
[----:B------:R-:W-:Y:S05]  /*43d0*/  WARPSYNC.ALL ;  /* 0x0000000000007948 */ /* 0x000fea0003800000 */
[----:B------:R-:W-:Y:S01]  /*43e0*/  R2UR UR6, R114 ;  /* 0x00000000720672ca */ /* 0x000fe200000e0000 */
[----:B------:R-:W-:Y:S01]  /*43f0*/  WARPGROUP.ARRIVE ;  /* 0x00000000000079c5 */ /* 0x000fe20000000000 */
[----:B------:R-:W-:Y:S01]  /*4400*/  R2UR UR7, R115 ;  /* 0x00000000730772ca */ /* 0x000fe200000e0000 */
[----:B------:R-:W-:-:S02]  /*4410*/  IMAD.IADD R103, R103, 0x1, R104 ;  /* 0x0000000167677824 */ /* 0x000fc400078e0268 */
[----:B------:R-:W-:-:S10]  /*4420*/  IMAD.MOV.U32 R99, RZ, RZ, RZ ;  /* 0x000000ffff637224 */ /* 0x000fd400078e00ff */
[----:B------:R-:W-:Y:S03]  /*4430*/  HGMMA.64x128x16.F32.BF16 R24, R92, gdesc[UR4], R24, gsb0 ;  /* 0x01e000045c187df0 */ /* 0x000fe60008001818 */
[----:B------:R-:W-:Y:S02]  /*4440*/  WARPGROUP.DEPBAR.LE gsb0, 0x0 ;  /* 0x00008000000079c5 */ /* 0x000fe40000010000 */
[----:B------:R-:W-:-:S03]  /*4450*/  IMAD.WIDE R92, R103, 0x4, R98 ;  /* 0x00000004675c7825 */ /* 0x000fc600078e0262 */
        /* <DEDUP_REMOVED lines=10> */
[----:B------:R-:W-:Y:S01]  /*4500*/  MOV R13, RZ ;  /* 0x000000ff000d7202 */ /* 0x000fe20000000f00 */
[----:B------:R-:W-:Y:S02]  /*4510*/  IMAD.U32 R6, RZ, RZ, UR4 ;  /* 0x00000004ff067e24 */ /* 0x000fe4000f8e00ff */
[----:B------:R-:W-:-:S02]  /*4520*/  IMAD.U32 R7, RZ, RZ, UR5 ;  /* 0x00000005ff077e24 */ /* 0x000fc4000f8e00ff */
[----:B------:R-:W-:Y:S02]  /*4530*/  IMAD.U32 R11, RZ, RZ, UR7 ;  /* 0x00000007ff0b7e24 */ /* 0x000fe4000f8e00ff */
[----:B------:R-:W-:Y:S02]  /*4540*/  IMAD.MOV.U32 R8, RZ, RZ, 0x150 ;  /* 0x00000150ff087424 */ /* 0x000fe400078e00ff */
[----:B-1----:R-:W-:-:S07]  /*4550*/  IMAD.MOV.U32 R12, RZ, RZ, 0x1 ;  /* 0x00000001ff0c7424 */ /* 0x002fce00078e00ff */
[----:B------:R-:W-:-:S07]  /*4560*/  LEPC R20, `(.L_x_130) ;  /* 0x000000001014794e */ /* 0x000fce0000000000 */
[----:B--2--5:R-:W-:Y:S05]  /*4570*/  CALL.ABS.NOINC R14 ;  /* 0x000000000e007343 */ /* 0x024fea0003c00000 */
.L_x_130:
[----:B------:R-:W-:Y:S01]  /*4580*/  SHF.R.U32.HI R3, RZ, 0x4, R108 ;  /* 0x00000004ff037819 */ /* 0x000fe2000001166c */
[----:B------:R-:W-:Y:S01]  /*4590*/  IMAD.MOV.U32 R6, RZ, RZ, 0x43084308 ;  /* 0x43084308ff067424 */ /* 0x000fe200078e00ff */
[----:B------:R-:W-:Y:S05]  /*45a0*/  WARPSYNC.ALL ;  /* 0x0000000000007948 */ /* 0x000fea0003800000 */
[--C-:B------:R-:W-:Y:S01]  /*45b0*/  PRMT R0, R108, 0xf4f0, R3.reuse ;  /* 0x0000f4f06c007816 */ /* 0x100fe20000000003 */
[----:B------:R-:W-:Y:S01]  /*45c0*/  VIADD R8, R114, 0x2 ;  /* 0x0000000272087836 */ /* 0x000fe20000000000 */
[C-C-:B------:R-:W-:Y:S01]  /*45d0*/  PRMT R4, R108.reuse, 0xf5f1, R3.reuse ;  /* 0x0000f5f16c047816 */ /* 0x140fe20000000003 */
[----:B------:R-:W-:Y:S01]  /*45e0*/  IMAD.MOV.U32 R9, RZ, RZ, 0x40000040 ;  /* 0x40000040ff097424 */ /* 0x000fe200078e00ff */
[C-C-:B------:R-:W-:Y:S01]  /*45f0*/  PRMT R5, R108.reuse, 0xf6f2, R3.reuse ;  /* 0x0000f6f26c057816 */ /* 0x140fe20000000003 */
[----:B------:R-:W-:Y:S01]  /*4600*/  IMAD.MOV.U32 R99, RZ, RZ, RZ ;  /* 0x000000ffff637224 */ /* 0x000fe200078e00ff */
        /* <DEDUP_REMOVED lines=13> */
[-CC-:B------:R-:W-:Y:S01]  /*46e0*/  HFMA2.BF16_V2 R105, R105, R100.reuse.H1_H1, R102.reuse.H1_H1 ;  /* 0x3000006469697231 */ /* 0x180fe20000260066 */
[----:B------:R-:W-:Y:S01]  /*46f0*/  IADD3 R0, R96, UR52, R93 ;  /* 0x0000003460007c10 */ /* 0x000fe2000fffe05d */
[-C--:B------:R-:W-:Y:S02]  /*4700*/  HFMA2.BF16_V2 R106, R106, R100.reuse.H0_H0, R101.H1_H1 ;  /* 0x200000646a6a7231 */ /* 0x080fe40000260065 */
[----:B------:R-:W-:Y:S02]  /*4710*/  VIADD R93, R103, 0x10 ;  /* 0x00000010675d7836 */ /* 0x000fe40000000000 */
        /* <DEDUP_REMOVED lines=30> */
.L_x_131:
[----:B------:R-:W-:Y:S01]  /*4900*/  SHF.R.U32.HI R0, RZ, 0x4, R95 ;  /* 0x00000004ff007819 */ /* 0x000fe2000001165f */
[----:B------:R-:W-:Y:S01]  /*4910*/  IMAD.MOV.U32 R10, RZ, RZ, 0x43084308 ;  /* 0x43084308ff0a7424 */ /* 0x000fe200078e00ff */
[----:B------:R-:W-:Y:S05]  /*4920*/  WARPSYNC.ALL ;  /* 0x0000000000007948 */ /* 0x000fea0003800000 */
[C-C-:B------:R-:W-:Y:S01]  /*4930*/  PRMT R3, R95.reuse, 0xf4f0, R0.reuse ;  /* 0x0000f4f05f037816 */ /* 0x140fe20000000000 */
[C---:B------:R-:W-:Y:S01]  /*4940*/  VIADD R6, R114.reuse, 0x4 ;  /* 0x0000000472067836 */ /* 0x040fe20000000000 */
[C-C-:B------:R-:W-:Y:S01]  /*4950*/  PRMT R4, R95.reuse, 0xf5f1, R0.reuse ;  /* 0x0000f5f15f047816 */ /* 0x140fe20000000000 */
[----:B------:R-:W-:Y:S01]  /*4960*/  IMAD.MOV.U32 R7, RZ, RZ, 0x40000040 ;  /* 0x40000040ff077424 */ /* 0x000fe200078e00ff */
[C-C-:B------:R-:W-:Y:S01]  /*4970*/  PRMT R5, R95.reuse, 0xf6f2, R0.reuse ;  /* 0x0000f6f25f057816 */ /* 0x140fe20000000000 */
[----:B------:R-:W-:Y:S01]  /*4980*/  VIADD R114, R114, 0x6 ;  /* 0x0000000672727836 */ /* 0x000fe20000000000 */
[----:B------:R-:W-:Y:S01]  /*4990*/  PRMT R0, R95, 0xf7f3, R0 ;  /* 0x0000f7f35f007816 */ /* 0x000fe20000000000 */
[----:B------:R-:W-:Y:S01]  /*49a0*/  IMAD.MOV.U32 R115, RZ, RZ, 0x40000040 ;  /* 0x40000040ff737424 */ /* 0x000fe200078e00ff */
[----:B------:R-:W-:-:S02]  /*49b0*/  LOP3.LUT R3, R3, 0xf000f, R10, 0x6a, !PT ;  /* 0x000f000f03037812 */ /* 0x000fc400078e6a0a */
        /* <DEDUP_REMOVED lines=11> */
[----:B------:R-:W-:Y:S01]  /*4a70*/  ISETP.NE.AND P6, PT, R116, 0x3, PT ;  /* 0x000000037400780c */ /* 0x000fe20003fc5270 */
[-C--:B------:R-:W-:Y:S01]  /*4a80*/  HFMA2.BF16_V2 R105, R105, R100.reuse.H1_H1, R102.H1_H1 ;  /* 0x3000006469697231 */ /* 0x080fe20000260066 */
[----:B------:R-:W-:Y:S01]  /*4a90*/  IADD3 R0, R96, UR52, R93 ;  /* 0x0000003460007c10 */ /* 0x000fe2000fffe05d */
[----:B------:R-:W-:-:S02]  /*4aa0*/  HFMA2.BF16_V2 R106, R106, R100.H0_H0, R101.H1_H1 ;  /* 0x200000646a6a7231 */ /* 0x000fc40000260065 */
        /* <DEDUP_REMOVED lines=35> */
.L_x_132:
[----:B------:R-:W-:Y:S01]  /*4ce0*/  ULEA UR4, UR45, UR52, 0x3 ;  /* 0x000000342d047291 */ /* 0x000fe2000f8e183f */
[----:B------:R-:W-:-:S03]  /*4cf0*/  ISETP.GT.U32.AND P0, PT, R22, 0x1, PT ;  /* 0x000000011600780c */ /* 0x000fc60003f04070 */
[----:B------:R-:W-:-:S04]  /*4d00*/  UIADD3 UR4, UR4, 0x48, URZ ;  /* 0x0000004804047890 */ /* 0x000fc8000fffe03f */
[----:B------:R-:W-:-:S09]  /*4d10*/  UPRMT UR4, URZ, 0x654, UR4 ;  /* 0x000006543f047896 */ /* 0x000fd20008000004 */
[----:B------:R-:W-:Y:S01]  /*4d20*/  SYNCS.ARRIVE.TRANS64.RED.A1T0 RZ, [UR4], RZ ;  /* 0x000000ffffff79a7 */ /* 0x000fe20008100404 */
[----:B------:R-:W-:Y:S05]  /*4d30*/  @P0 BRA `(.L_x_114) ;  /* 0x0000000000040947 */ /* 0x000fea0003800000 */
[----:B------:R-:W-:Y:S01]  /*4d40*/  BPT.TRAP 0x1 ;  /* 0x000000040000795c */ /* 0x000fe20000300000 */
.L_x_114:
[----:B------:R-:W-:-:S13]  /*4d50*/  ISETP.NE.AND P0, PT, R116, 0x3, PT ;  /* 0x000000037400780c */ /* 0x000fda0003f05270 */
[----:B------:R-:W-:Y:S05]  /*4d60*/  @!P0 BRA `(.L_x_133) ;  /* 0x0000000000048947 */ /* 0x000fea0003800000 */
[----:B------:R-:W-:Y:S01]  /*4d70*/  BPT.TRAP 0x1 ;  /* 0x000000040000795c */ /* 0x000fe20000300000 */
.L_x_133:
[----:B------:R-:W-:Y:S01]  /*4d80*/  UIADD3 UR53, UR50, UR53, URZ ;  /* 0x0000003532357290 */ /* 0x000fe2000fffe03f */
[----:B------:R-:W-:-:S03]  /*4d90*/  ISETP.GT.U32.AND P0, PT, R22, 0x1, PT ;  /* 0x000000011600780c */ /* 0x000fc60003f04070 */
[----:B------:R-:W-:-:S04]  /*4da0*/  UIADD3 UR6, UR53, -0x1, URZ ;  /* 0xffffffff35067890 */ /* 0x000fc8000fffe03f */
[----:B------:R-:W-:-:S04]  /*4db0*/  UIMAD.WIDE.U32 UR4, UR6, 0x38e38e39, URZ ;  /* 0x38e38e39060478a5 */ /* 0x000fc8000f8e003f */
[----:B------:R-:W-:-:S04]  /*4dc0*/  USHF.R.U32.HI UR4, URZ, 0x1, UR5 ;  /* 0x000000013f047899 */ /* 0x000fc80008011605 */
[----:B------:R-:W-:-:S04]  /*4dd0*/  UIMAD UR6, UR4, -0x9, UR6 ;  /* 0xfffffff7040678a4 */ /* 0x000fc8000f8e0206 */
[----:B------:R-:W-:-:S04]  /*4de0*/  ULEA UR6, UR6, UR52, 0x3 ;  /* 0x0000003406067291 */ /* 0x000fc8000f8e183f */
[----:B------:R-:W-:-:S04]  /*4df0*/  UIADD3 UR6, UR6, 0x48, URZ ;  /* 0x0000004806067890 */ /* 0x000fc8000fffe03f */
[----:B------:R-:W-:-:S09]  /*4e00*/  UPRMT UR6, URZ, 0x654, UR6 ;  /* 0x000006543f067896 */ /* 0x000fd20008000006 */
[----:B------:R-:W-:Y:S01]  /*4e10*/  SYNCS.ARRIVE.TRANS64.RED.A1T0 RZ, [UR6], RZ ;  /* 0x000000ffffff79a7 */ /* 0x000fe20008100406 */
[----:B------:R-:W-:Y:S05]  /*4e20*/  @P0 BRA `(.L_x_134) ;  /* 0x0000000000040947 */ /* 0x000fea0003800000 */
[----:B------:R-:W-:Y:S01]  /*4e30*/  BPT.TRAP 0x1 ;  /* 0x000000040000795c */ /* 0x000fe20000300000 */
.L_x_134:
[----:B------:R-:W-:Y:S01]  /*4e40*/  UIADD3 UR6, UR52, 0x400, URZ ;  /* 0x0000040034067890 */ /* 0x000fe2000fffe03f */
[----:B------:R-:W-:Y:S01]  /*4e50*/  R2UR UR45, R23 ;  /* 0x00000000172d72ca */ /* 0x000fe200000e0000 */
[----:B------:R-:W-:Y:S01]  /*4e60*/  UISETP.GE.U32.AND UP1, UPT, UR50, 0x9, UPT ;  /* 0x000000093200788c */ /* 0x000fe2000bf26070 */
[----:B------:R-:W-:Y:S01]  /*4e70*/  R2UR UR46, R113 ;  /* 0x00000000712e72ca */ /* 0x000fe200000e0000 */
[----:B------:R-:W-:Y:S02]  /*4e80*/  ULOP3.LUT UP2, URZ, UR6, 0x3ff, URZ, 0xc0, !UPT ;  /* 0x000003ff063f7892 */ /* 0x000fe4000f84c03f */
[----:B------:R-:W-:-:S04]  /*4e90*/  UISETP.GT.U32.AND UP0, UPT, UR53, 0x8, UPT ;  /* 0x000000083500788c */ /* 0x000fc8000bf04070 */
[----:B------:R-:W-:Y:S01]  /*4ea0*/  UISETP.LT.U32.AND UP0, UPT, UR50, 0x9, UP0 ;  /* 0x000000093200788c */ /* 0x000fe20008701070 */
[----:B------:R-:W-:Y:S02]  /*4eb0*/  PLOP3.LUT P0, PT, PT, PT, UP2, 0x80, 0x0 ;  /* 0x000000000000781c */ /* 0x000fe40003f0f028 */
[----:B------:R-:W-:Y:S02]  /*4ec0*/  @UP1 UIMAD.WIDE.U32 UR4, UR53, 0x38e38e39, URZ ;  /* 0x38e38e39350418a5 */ /* 0x000fe4000f8e003f */
[----:B------:R-:W-:Y:S02]  /*4ed0*/  USEL UR6, URZ, 0x1, !UP0 ;  /* 0x000000013f067887 */ /* 0x000fe4000c000000 */
[----:B------:R-:W-:Y:S02]  /*4ee0*/  @UP1 USHF.R.U32.HI UR4, URZ, 0x1, UR5 ;  /* 0x000000013f041899 */ /* 0x000fe40008011605 */
[----:B------:R-:W-:Y:S02]  /*4ef0*/  ULOP3.LUT UR49, UR49, UR6, URZ, 0x3c, !UPT ;  /* 0x0000000631317292 */ /* 0x000fe4000f8e3c3f */
[----:B------:R-:W-:-:S02]  /*4f00*/  USHF.L.U32 UR45, UR45, 0x7, URZ ;  /* 0x000000072d2d7899 */ /* 0x000fc4000800063f */
[----:B------:R-:W-:Y:S02]  /*4f10*/  USHF.L.U32 UR46, UR46, 0x7, URZ ;  /* 0x000000072e2e7899 */ /* 0x000fe4000800063f */
[----:B------:R-:W-:Y:S01]  /*4f20*/  @UP1 ULOP3.LUT UR49, UR49, 0x1, UR4, 0x78, !UPT ;  /* 0x0000000131311892 */ /* 0x000fe2000f8e7804 */
[----:B------:R-:W-:Y:S11]  /*4f30*/  @!P0 BRA `(.L_x_135) ;  /* 0x00000000007c8947 */ /* 0x000ff60003800000 */
[----:B------:R-:W-:Y:S01]  /*4f40*/  MOV R23, 0x110 ;  /* 0x0000011000177802 */ /* 0x000fe20000000f00 */
[----:B------:R-:W-:Y:S01]  /*4f50*/  ULDC.64 UR4, c[0x4][0x100] ;  /* 0x0100400000047ab9 */ /* 0x000fe20000000a00 */
[----:B------:R-:W-:Y:S01]  /*4f60*/  ULDC.64 UR6, c[0x4][0x108] ;  /* 0x0100420000067ab9 */ /* 0x000fe20000000a00 */
[----:B------:R-:W-:Y:S01]  /*4f70*/  MOV R4, UR4 ;  /* 0x0000000400047c02 */ /* 0x000fe20008000f00 */
        /* <DEDUP_REMOVED lines=12> */
.L_x_136:
[----:B------:R1:W2:Y:S01]  /*5040*/  LDC.64 R14, c[0x4][R23] ;  /* 0x01000000170e7b82 */ /* 0x0002a20000000a00 */
[----:B------:R-:W-:Y:S01]  /*5050*/  ULDC.64 UR4, c[0x4][0x100] ;  /* 0x0100400000047ab9 */ /* 0x000fe20000000a00 */
[----:B------:R-:W-:Y:S01]  /*5060*/  ULDC.64 UR6, c[0x4][0x60] ;  /* 0x0100180000067ab9 */ /* 0x000fe20000000a00 */
[----:B------:R-:W-:Y:S02]  /*5070*/  IMAD.U32 R4, RZ, RZ, UR4 ;  /* 0x00000004ff047e24 */ /* 0x000fe4000f8e00ff */
        /* <DEDUP_REMOVED lines=10> */
[----:B--2---:R-:W-:Y:S05]  /*5120*/  CALL.ABS.NOINC R14 ;  /* 0x000000000e007343 */ /* 0x004fea0003c00000 */
.L_x_135:
[----:B------:R-:W-:Y:S02]  /*5130*/  ULDC.64 UR4, c[0x0][0x790] ;  /* 0x0001e40000047ab9 */ /* 0x000fe40000000a00 */
[----:B------:R-:W-:Y:S02]  /*5140*/  IMAD.U32 R99, RZ, RZ, UR4 ;  /* 0x00000004ff637e24 */ /* 0x000fe4000f8e00ff */
[----:B------:R-:W-:-:S03]  /*5150*/  IMAD.U32 R100, RZ, RZ, UR5 ;  /* 0x00000005ff647e24 */ /* 0x000fc6000f8e00ff */
[----:B------:R-:W-:-:S04]  /*5160*/  ISETP.NE.U32.AND P0, PT, R99, RZ, PT ;  /* 0x000000ff6300720c */ /* 0x000fc80003f05070 */
[----:B------:R-:W-:-:S13]  /*5170*/  ISETP.NE.AND.EX P0, PT, R100, RZ, PT, P0 ;  /* 0x000000ff6400720c */ /* 0x000fda0003f05300 */
[----:B------:R-:W-:Y:S05]  /*5180*/  @!P0 BRA `(.L_x_137) ;  /* 0x0000000000348947 */ /* 0x000fea0003800000 */
[----:B------:R-:W-:Y:S02]  /*5190*/  ULDC.64 UR4, c[0x0][0x788] ;  /* 0x0001e20000047ab9 */ /* 0x000fe40000000a00 */
[----:B------:R-:W-:-:S04]  /*51a0*/  ISETP.NE.U32.AND P1, PT, RZ, UR4, PT ;  /* 0x00000004ff007c0c */ /* 0x000fc8000bf25070 */
[----:B------:R-:W-:-:S13]  /*51b0*/  ISETP.NE.AND.EX P1, PT, RZ, UR5, PT, P1 ;  /* 0x00000005ff007c0c */ /* 0x000fda000bf25310 */
[----:B------:R-:W-:Y:S05]  /*51c0*/  @!P1 BRA `(.L_x_138) ;  /* 0x0000000000189947 */ /* 0x000fea0003800000 */
[----:B------:R-:W1:Y:S01]  /*51d0*/  LDC.64 R4, c[0x0][0x788] ;  /* 0x0001e200ff047b82 */ /* 0x000e620000000a00 */
[----:B------:R-:W-:-:S04]  /*51e0*/  IMAD R3, R99, UR47, RZ ;  /* 0x0000002f63037c24 */ /* 0x000fc8000f8e02ff */
[----:B-1----:R-:W-:-:S05]  /*51f0*/  IMAD.WIDE R4, R3, 0x4, R4 ;  /* 0x0000000403047825 */ /* 0x002fca00078e0204 */
[----:B-----5:R1:W5:Y:S01]  /*5200*/  LDG.E R89, desc[UR42][R4.64] ;  /* 0x0000002a04597981 */ /* 0x020362000c1e1900 */
[----:B------:R-:W-:Y:S01]  /*5210*/  MOV R88, 0x1 ;  /* 0x0000000100587802 */ /* 0x000fe20000000f00 */
[----:B------:R-:W-:Y:S06]  /*5220*/  BRA `(.L_x_137) ;  /* 0x00000000000c7947 */ /* 0x000fec0003800000 */
.L_x_138:
[----:B------:R-:W-:Y:S01]  /*5230*/  ULDC UR4, c[0x0][0x780] ;  /* 0x0001e00000047ab9 */ /* 0x000fe20000000800 */
[----:B------:R-:W-:Y:S02]  /*5240*/  IMAD.MOV.U32 R88, RZ, RZ, 0x1 ;  /* 0x00000001ff587424 */ /* 0x000fe400078e00ff */
[----:B-----5:R-:W-:-:S07]  /*5250*/  IMAD.U32 R89, RZ, RZ, UR4 ;  /* 0x00000004ff597e24 */ /* 0x020fce000f8e00ff */
.L_x_137:
[----:B------:R-:W2:Y:S02]  /*5260*/  LDC.64 R6, c[0x0][0x7b0] ;  /* 0x0001ec00ff067b82 */ /* 0x000ea40000000a00 */
[----:B--2---:R-:W-:-:S04]  /*5270*/  ISETP.NE.U32.AND P1, PT, R6, RZ, PT ;  /* 0x000000ff0600720c */ /* 0x004fc80003f25070 */
[----:B------:R-:W-:-:S13]  /*5280*/  ISETP.NE.AND.EX P1, PT, R7, RZ, PT, P1 ;  /* 0x000000ff0700720c */ /* 0x000fda0003f25310 */
[----:B------:R-:W-:Y:S05]  /*5290*/  @!P1 BRA `(.L_x_139) ;  /* 0x00000000002c9947 */ /* 0x000fea0003800000 */
[----:B------:R-:W-:Y:S02]  /*52a0*/  ULDC.64 UR4, c[0x0][0x7a8] ;  /* 0x0001ea0000047ab9 */ /* 0x000fe40000000a00 */
[----:B------:R-:W-:-:S04]  /*52b0*/  ISETP.NE.U32.AND P1, PT, RZ, UR4, PT ;  /* 0x00000004ff007c0c */ /* 0x000fc8000bf25070 */
[----:B------:R-:W-:-:S13]  /*52c0*/  ISETP.NE.AND.EX P1, PT, RZ, UR5, PT, P1 ;  /* 0x00000005ff007c0c */ /* 0x000fda000bf25310 */
[----:B------:R-:W-:Y:S05]  /*52d0*/  @!P1 BRA `(.L_x_140) ;  /* 0x0000000000149947 */ /* 0x000fea0003800000 */
[----:B-1----:R-:W1:Y:S01]  /*52e0*/  LDC.64 R4, c[0x0][0x7a8] ;  /* 0x0001ea00ff047b82 */ /* 0x002e620000000a00 */
[----:B------:R-:W-:-:S04]  /*52f0*/  IMAD R3, R6, UR47, RZ ;  /* 0x0000002f06037c24 */ /* 0x000fc8000f8e02ff */
[----:B-1----:R-:W-:-:S05]  /*5300*/  IMAD.WIDE R4, R3, 0x4, R4 ;  /* 0x0000000403047825 */ /* 0x002fca00078e0204 */
[----:B-----5:R2:W5:Y:S01]  /*5310*/  LDG.E R97, desc[UR42][R4.64] ;  /* 0x0000002a04617981 */ /* 0x020562000c1e1900 */
[----:B------:R-:W-:Y:S05]  /*5320*/  BRA `(.L_x_139) ;  /* 0x0000000000087947 */ /* 0x000fea0003800000 */
.L_x_140:
[----:B------:R-:W-:Y:S02]  /*5330*/  ULDC UR4, c[0x0][0x7a0] ;  /* 0x0001e80000047ab9 */ /* 0x000fe40000000800 */
[----:B-----5:R-:W-:-:S07]  /*5340*/  IMAD.U32 R97, RZ, RZ, UR4 ;  /* 0x00000004ff617e24 */ /* 0x020fce000f8e00ff */
.L_x_139:
[----:B------:R-:W-:Y:S01]  /*5350*/  ULDC.64 UR4, c[0x0][0x788] ;  /* 0x0001e20000047ab9 */ /* 0x000fe20000000a00 */
[----:B------:R-:W-:Y:S01]  /*5360*/  ISETP.NE.U32.AND P1, PT, R99, RZ, PT ;  /* 0x000000ff6300720c */ /* 0x000fe20003f25070 */
[----:B------:R-:W-:Y:S02]  /*5370*/  UISETP.NE.U32.AND UP0, UPT, UR4, URZ, UPT ;  /* 0x0000003f0400728c */ /* 0x000fe4000bf05070 */
[----:B------:R-:W-:Y:S01]  /*5380*/  ISETP.NE.U32.AND P3, PT, RZ, UR4, PT ;  /* 0x00000004ff007c0c */ /* 0x000fe2000bf65070 */
[----:B------:R-:W-:Y:S01]  /*5390*/  IMAD.MOV.U32 R3, RZ, RZ, 0x1 ;  /* 0x00000001ff037424 */ /* 0x000fe200078e00ff */
[----:B------:R-:W-:Y:S01]  /*53a0*/  ISETP.NE.AND.EX P4, PT, R100, RZ, PT, P1 ;  /* 0x000000ff6400720c */ /* 0x000fe20003f85310 */
[----:B------:R-:W-:Y:S02]  /*53b0*/  UISETP.NE.AND.EX UP0, UPT, UR5, URZ, UPT, UP0 ;  /* 0x0000003f0500728c */ /* 0x000fe4000bf05300 */
[----:B------:R-:W-:Y:S01]  /*53c0*/  ISETP.NE.AND.EX P3, PT, RZ, UR5, PT, P3 ;  /* 0x00000005ff007c0c */ /* 0x000fe2000bf65330 */
[----:B------:R-:W-:-:S03]  /*53d0*/  IMAD.MOV.U32 R0, RZ, RZ, 0x1 ;  /* 0x00000001ff007424 */ /* 0x000fc600078e00ff */
[----:B------:R-:W-:-:S04]  /*53e0*/  PLOP3.LUT P2, PT, PT, PT, UP0, 0x80, 0x0 ;  /* 0x000000000000781c */ /* 0x000fc80003f4f008 */
[----:B------:R-:W-:-:S05]  /*53f0*/  PLOP3.LUT P2, PT, P2, PT, PT, 0x8, 0x0 ;  /* 0x000000000000781c */ /* 0x000fca000174e170 */
[----:B------:R-:W-:Y:S08]  /*5400*/  @P3 BRA P4, `(.L_x_141) ;  /* 0x0000000000283947 */ /* 0x000ff00002000000 */
[----:B------:R-:W-:Y:S04]  /*5410*/  BSSY B0, `(.L_x_142) ;  /* 0x0000008000007945 */ /* 0x000fe80003800000 */
[----:B------:R-:W-:Y:S05]  /*5420*/  @!P0 BRA `(.L_x_143) ;  /* 0x0000000000148947 */ /* 0x000fea0003800000 */
[----:B------:R-:W-:Y:S02]  /*5430*/  LOP3.LUT P4, RZ, R88, 0xff, RZ, 0xc0, !PT ;  /* 0x000000ff58ff7812 */ /* 0x000fe4000788c0ff */
[----:B------:R-:W-:-:S11]  /*5440*/  PLOP3.LUT P3, PT, P2, PT, PT, 0x80, 0x0 ;  /* 0x000000000000781c */ /* 0x000fd6000176f070 */
[----:B------:R-:W-:Y:S05]  /*5450*/  @!P4 BRA `(.L_x_144) ;  /* 0x00000000000cc947 */ /* 0x000fea0003800000 */
[----:B-----5:R-:W-:Y:S01]  /*5460*/  FSETP.EQ.AND P3, PT, R89, RZ, PT ;  /* 0x000000ff5900720b */ /* 0x020fe20003f62000 */
[----:B------:R-:W-:-:S12]  /*5470*/  BRA `(.L_x_144) ;  /* 0x0000000000047947 */ /* 0x000fd80003800000 */
.L_x_143:
[----:B-----5:R-:W-:-:S13]  /*5480*/  FSETP.EQ.AND P3, PT, R89, RZ, PT ;  /* 0x000000ff5900720b */ /* 0x020fda0003f62000 */
.L_x_144:
[----:B------:R-:W-:Y:S05]  /*5490*/  BSYNC B0 ;  /* 0x0000000000007941 */ /* 0x000fea0003800000 */
.L_x_142:
[----:B------:R-:W-:-:S07]  /*54a0*/  SEL R3, RZ, 0x1, P3 ;  /* 0x00000001ff037807 */ /* 0x000fce0001800000 */
.L_x_141:
[----:B------:R-:W-:Y:S04]  /*54b0*/  BSSY B0, `(.L_x_145) ;  /* 0x0000007000007945 */ /* 0x000fe80003800000 */
[----:B------:R-:W-:Y:S05]  /*54c0*/  @!P0 BRA `(.L_x_146) ;  /* 0x0000000000108947 */ /* 0x000fea0003800000 */
[----:B------:R-:W-:-:S13]  /*54d0*/  LOP3.LUT P0, RZ, R88, 0xff, RZ, 0xc0, !PT ;  /* 0x000000ff58ff7812 */ /* 0x000fda000780c0ff */
[----:B------:R-:W-:Y:S05]  /*54e0*/  @!P0 BRA `(.L_x_147) ;  /* 0x00000000000c8947 */ /* 0x000fea0003800000 */
[----:B-----5:R-:W-:Y:S01]  /*54f0*/  FSETP.EQ.AND P2, PT, R89, RZ, PT ;  /* 0x000000ff5900720b */ /* 0x020fe20003f42000 */
[----:B------:R-:W-:-:S12]  /*5500*/  BRA `(.L_x_147) ;  /* 0x0000000000047947 */ /* 0x000fd80003800000 */
.L_x_146:
[----:B-----5:R-:W-:-:S13]  /*5510*/  FSETP.EQ.AND P2, PT, R89, RZ, PT ;  /* 0x000000ff5900720b */ /* 0x020fda0003f42000 */
.L_x_147:
[----:B------:R-:W-:Y:S05]  /*5520*/  BSYNC B0 ;  /* 0x0000000000007941 */ /* 0x000fea0003800000 */
.L_x_145:
[----:B-12---:R-:W-:Y:S01]  /*5530*/  PRMT R4, R3, 0x9910, RZ ;  /* 0x0000991003047816 */ /* 0x006fe200000000ff */
[----:B------:R-:W-:Y:S01]  /*5540*/  BSSY B0, `(.L_x_148) ;  /* 0x0000028000007945 */ /* 0x000fe20003800000 */
[----:B------:R-:W-:Y:S01]  /*5550*/  LOP3.LUT R91, R91, 0x1, RZ, 0x3c, !PT ;  /* 0x000000015b5b7812 */ /* 0x000fe200078e3cff */
[----:B------:R-:W-:Y:S01]  /*5560*/  IMAD.MOV.U32 R3, RZ, RZ, RZ ;  /* 0x000000ffff037224 */ /* 0x000fe200078e00ff */
[----:B------:R-:W-:Y:S02]  /*5570*/  ISETP.NE.AND P0, PT, R4, RZ, PT ;  /* 0x000000ff0400720c */ /* 0x000fe40003f05270 */
[----:B------:R-:W-:Y:S02]  /*5580*/  CS2R R10, SRZ ;  /* 0x00000000000a7805 */ /* 0x000fe4000001ff00 */
[----:B------:R-:W-:Y:S02]  /*5590*/  CS2R R8, SRZ ;  /* 0x0000000000087805 */ /* 0x000fe4000001ff00 */
[----:B------:R-:W-:-:S02]  /*55a0*/  CS2R R6, SRZ ;  /* 0x0000000000067805 */ /* 0x000fc4000001ff00 */
[----:B------:R-:W-:-:S05]  /*55b0*/  CS2R R4, SRZ ;  /* 0x0000000000047805 */ /* 0x000fca000001ff00 */
[----:B------:R-:W-:Y:S05]  /*55c0*/  @!P0 BRA `(.L_x_149) ;  /* 0x00000000007c8947 */ /* 0x000fea0003800000 */
[----:B------:R-:W-:-:S13]  /*55d0*/  ISETP.NE.AND P3, PT, R117, 0x3, PT ;  /* 0x000000037500780c */ /* 0x000fda0003f65270 */
[----:B------:R-:W-:Y:S05]  /*55e0*/  @!P3 BRA `(.L_x_150) ;  /* 0x000000000004b947 */ /* 0x000fea0003800000 */
[----:B------:R-:W-:Y:S01]  /*55f0*/  BPT.TRAP 0x1 ;  /* 0x000000040000795c */ /* 0x000fe20000300000 */
.L_x_150:
[----:B------:R-:W-:Y:S01]  /*5600*/  SHF.L.U32 R4, R91, 0x1f, RZ ;  /* 0x0000001f5b047819 */ /* 0x000fe200000006ff */
[----:B------:R-:W-:Y:S01]  /*5610*/  BSSY B1, `(.L_x_151) ;  /* 0x0000005000017945 */ /* 0x000fe20003800000 */
[----:B------:R-:W-:Y:S02]  /*5620*/  IMAD.MOV.U32 R3, RZ, RZ, 0x1 ;  /* 0x00000001ff037424 */ /* 0x000fe400078e00ff */
[----:B------:R-:W1:Y:S01]  /*5630*/  SYNCS.PHASECHK.TRANS64.TRYWAIT P3, [UR52+0x90], R4 ;  /* 0x00009004ff0075a7 */ /* 0x000e620008060174 */
[----:B------:R-:W-:Y:S01]  /*5640*/  IMAD.MOV.U32 R10, RZ, RZ, RZ ;  /* 0x000000ffff0a7224 */ /* 0x000fe200078e00ff */
[----:B-1----:R-:W-:Y:S06]  /*5650*/  @!P3 BRA `(.L_x_152) ;  /* 0x0000005800f0b947 */ /* 0x002fec0003800000 */
.L_x_279:
[----:B------:R-:W-:Y:S05]  /*5660*/  BSYNC B1 ;  /* 0x0000000000017941 */ /* 0x000fea0003800000 */
.L_x_151:
[----:B------:R-:W-:Y:S02]  /*5670*/  CS2R R8, SRZ ;  /* 0x0000000000087805 */ /* 0x000fe4000001ff00 */
[----:B------:R-:W-:Y:S02]  /*5680*/  CS2R R6, SRZ ;  /* 0x0000000000067805 */ /* 0x000fe4000001ff00 */
[----:B-1----:R-:W-:Y:S01]  /*5690*/  CS2R R4, SRZ ;  /* 0x0000000000047805 */ /* 0x002fe2000001ff00 */
[----:B------:R-:W-:Y:S06]  /*56a0*/  @P2 BRA `(.L_x_149) ;  /* 0x0000000000442947 */ /* 0x000fec0003800000 */
[--C-:B------:R-:W-:Y:S01]  /*56b0*/  SHF.R.U32.HI R5, RZ, 0x1, R18.reuse ;  /* 0x00000001ff057819 */ /* 0x100fe20000011612 */
[C---:B------:R-:W-:Y:S01]  /*56c0*/  IMAD.SHL.U32 R6, R18.reuse, 0x40, RZ ;  /* 0x0000004012067824 */ /* 0x040fe200078e00ff */
[----:B------:R-:W-:Y:S05]  /*56d0*/  WARPSYNC.ALL ;  /* 0x0000000000007948 */ /* 0x000fea0003800000 */
[----:B------:R-:W-:Y:S01]  /*56e0*/  LOP3.LUT R5, R5, 0x30, RZ, 0xc0, !PT ;  /* 0x0000003005057812 */ /* 0x000fe200078ec0ff */
[----:B------:R-:W-:Y:S01]  /*56f0*/  IMAD.SHL.U32 R4, R18, 0x20, RZ ;  /* 0x0000002012047824 */ /* 0x000fe200078e00ff */
[----:B------:R-:W-:Y:S02]  /*5700*/  LOP3.LUT R7, R6, 0x180, RZ, 0xc0, !PT ;  /* 0x0000018006077812 */ /* 0x000fe400078ec0ff */
[----:B------:R-:W-:-:S02]  /*5710*/  LOP3.LUT R9, R5, 0x8, R18, 0xf8, !PT ;  /* 0x0000000805097812 */ /* 0x000fc400078ef812 */
[----:B------:R-:W-:Y:S02]  /*5720*/  LOP3.LUT R5, R4, 0x200, RZ, 0xc0, !PT ;  /* 0x0000020004057812 */ /* 0x000fe400078ec0ff */
[--C-:B------:R-:W-:Y:S02]  /*5730*/  LOP3.LUT R7, R7, 0x40, R6.reuse, 0xf8, !PT ;  /* 0x0000004007077812 */ /* 0x100fe400078ef806 */
[----:B------:R-:W-:Y:S02]  /*5740*/  LOP3.LUT R9, R9, 0x40, R6, 0xf8, !PT ;  /* 0x0000004009097812 */ /* 0x000fe400078ef806 */
[----:B------:R-:W-:Y:S02]  /*5750*/  LOP3.LUT R5, R5, 0x800, R90, 0xf8, !PT ;  /* 0x0000080005057812 */ /* 0x000fe400078ef85a */
[----:B------:R-:W-:Y:S02]  /*5760*/  SHF.R.U32.HI R7, RZ, 0x3, R7 ;  /* 0x00000003ff077819 */ /* 0x000fe40000011607 */
[----:B------:R-:W-:-:S04]  /*5770*/  LOP3.LUT R6, R9, 0x180, R6, 0xf8, !PT ;  /* 0x0000018009067812 */ /* 0x000fc800078ef806 */
[----:B------:R-:W-:-:S04]  /*5780*/  LOP3.LUT R5, R5, R6, R7, 0xf6, !PT ;  /* 0x0000000605057212 */ /* 0x000fc800078ef607 */
[----:B------:R-:W-:-:S05]  /*5790*/  LEA R12, R5, UR52, 0x1 ;  /* 0x00000034050c7c11 */ /* 0x000fca000f8e08ff */
[----:B------:R1:W2:Y:S04]  /*57a0*/  LDSM.16.MT88.4 R4, [R12+0x400] ;  /* 0x000400000c04783b */ /* 0x0002a80000004200 */
[----:B------:R1:W3:Y:S02]  /*57b0*/  LDSM.16.MT88.4 R8, [R12+0xc00] ;  /* 0x000c00000c08783b */ /* 0x0002e40000004200 */
.L_x_149:
[----:B------:R-:W-:Y:S05]  /*57c0*/  BSYNC B0 ;  /* 0x0000000000007941 */ /* 0x000fea0003800000 */
.L_x_148:
[--C-:B-12---:R-:W-:Y:S02]  /*57d0*/  HADD2.F32 R12, -RZ, R4.reuse.H0_H0 ;  /* 0x20000004ff0c7230 */ /* 0x106fe40000004100 */
[C---:B-----5:R-:W-:Y:S01]  /*57e0*/  FMUL R24, R97.reuse, R24 ;  /* 0x0000001861187220 */ /* 0x060fe20000400000 */
[--C-:B------:R-:W-:Y:S02]  /*57f0*/  HADD2.F32 R14, -RZ, R5.reuse.H0_H0 ;  /* 0x20000005ff0e7230 */ /* 0x100fe40000004100 */
[C---:B------:R-:W-:Y:S01]  /*5800*/  FMUL R92, R97.reuse, R25 ;  /* 0x00000019615c7220 */ /* 0x040fe20000400000 */
[----:B------:R-:W-:Y:S01]  /*5810*/  FMUL R15, R97, R26 ;  /* 0x0000001a610f7220 */ /* 0x000fe20000400000 */
[----:B------:R-:W-:Y:S01]  /*5820*/  FFMA R13, R89, R12, R24 ;  /* 0x0000000c590d7223 */ /* 0x000fe20000000018 */
[----:B------:R-:W-:Y:S02]  /*5830*/  HADD2.F32 R12, -RZ, R4.H1_H1 ;  /* 0x30000004ff0c7230 */ /* 0x000fe40000004100 */
[----:B------:R-:W-:Y:S01]  /*5840*/  FMUL R27, R97, R27 ;  /* 0x0000001b611b7220 */ /* 0x000fe20000400000 */
[----:B------:R-:W-:-:S02]  /*5850*/  HADD2.F32 R20, -RZ, R5.H1_H1 ;  /* 0x30000005ff147230 */ /* 0x000fc40000004100 */
[C---:B------:R-:W-:Y:S01]  /*5860*/  FFMA R15, R89.reuse, R14, R15 ;  /* 0x0000000e590f7223 */ /* 0x040fe2000000000f */
[--C-:B------:R-:W-:Y:S02]  /*5870*/  HADD2.F32 R24, -RZ, R6.reuse.H0_H0 ;  /* 0x20000006ff187230 */ /* 0x100fe40000004100 */
[----:B------:R-:W-:Y:S01]  /*5880*/  FFMA R92, R89, R12, R92 ;  /* 0x0000000c595c7223 */ /* 0x000fe2000000005c */
[----:B------:R-:W-:Y:S01]  /*5890*/  FMUL R21, R97, R28 ;  /* 0x0000001c61157220 */ /* 0x000fe20000400000 */
[----:B------:R-:W-:Y:S01]  /*58a0*/  FFMA R26, R89, R20, R27 ;  /* 0x00000014591a7223 */ /* 0x000fe2000000001b */
[----:B------:R-:W-:Y:S02]  /*58b0*/  HADD2.F32 R12, -RZ, R6.H1_H1 ;  /* 0x30000006ff0c7230 */ /* 0x000fe40000004100 */
[C---:B------:R-:W-:Y:S01]  /*58c0*/  FMUL R28, R97.reuse, R29 ;  /* 0x0000001d611c7220 */ /* 0x040fe20000400000 */
[--C-:B------:R-:W-:Y:S02]  /*58d0*/  HADD2.F32 R14, -RZ, R7.reuse.H0_H0 ;  /* 0x20000007ff0e7230 */ /* 0x100fe40000004100 */
[----:B------:R-:W-:Y:S01]  /*58e0*/  FMUL R23, R97, R30 ;  /* 0x0000001e61177220 */ /* 0x000fe20000400000 */
[----:B------:R-:W-:-:S02]  /*58f0*/  HADD2.F32 R20, -RZ, R7.H1_H1 ;  /* 0x30000007ff147230 */ /* 0x000fc40000004100 */
[----:B------:R-:W-:Y:S01]  /*5900*/  FMUL R31, R97, R31 ;  /* 0x0000001f611f7220 */ /* 0x000fe20000400000 */
[C---:B------:R-:W-:Y:S01]  /*5910*/  FFMA R21, R89.reuse, R24, R21 ;  /* 0x0000001859157223 */ /* 0x040fe20000000015 */
[--C-:B---3--:R-:W-:Y:S02]  /*5920*/  HADD2.F32 R24, -RZ, R8.reuse.H0_H0 ;  /* 0x20000008ff187230 */ /* 0x108fe40000004100 */
[C---:B------:R-:W-:Y:S01]  /*5930*/  FFMA R28, R89.reuse, R12, R28 ;  /* 0x0000000c591c7223 */ /* 0x040fe2000000001c */
[----:B------:R-:W-:Y:S01]  /*5940*/  FFMA R23, R89, R14, R23 ;  /* 0x0000000e59177223 */ /* 0x000fe20000000017 */
[----:B------:R-:W-:Y:S01]  /*5950*/  FMUL R25, R97, R32 ;  /* 0x0000002061197220 */ /* 0x000fe20000400000 */
[----:B------:R-:W-:Y:S01]  /*5960*/  FFMA R30, R89, R20, R31 ;  /* 0x00000014591e7223 */ /* 0x000fe2000000001f */
[----:B------:R-:W-:Y:S02]  /*5970*/  HADD2.F32 R12, -RZ, R8.H1_H1 ;  /* 0x30000008ff0c7230 */ /* 0x000fe40000004100 */
[----:B------:R-:W-:Y:S01]  /*5980*/  FMUL R32, R97, R33 ;  /* 0x0000002161207220 */ /* 0x000fe20000400000 */
[----:B------:R-:W-:-:S02]  /*5990*/  HADD2.F32 R14, -RZ, R9.H0_H0 ;  /* 0x20000009ff0e7230 */ /* 0x000fc40000004100 */
[C---:B------:R-:W-:Y:S01]  /*59a0*/  FMUL R27, R97.reuse, R34 ;  /* 0x00000022611b7220 */ /* 0x040fe20000400000 */
[----:B------:R-:W-:Y:S02]  /*59b0*/  HADD2.F32 R20, -RZ, R9.H1_H1 ;  /* 0x30000009ff147230 */ /* 0x000fe40000004100 */
[----:B------:R-:W-:Y:S01]  /*59c0*/  FMUL R35, R97, R35 ;  /* 0x0000002361237220 */ /* 0x000fe20000400000 */
[----:B------:R-:W-:Y:S01]  /*59d0*/  SHF.R.U32.HI R29, RZ, 0x1, R18 ;  /* 0x00000001ff1d7819 */ /* 0x000fe20000011612 */
[C---:B------:R-:W-:Y:S01]  /*59e0*/  FFMA R24, R89.reuse, R24, R25 ;  /* 0x0000001859187223 */ /* 0x040fe20000000019 */
[C---:B------:R-:W-:Y:S01]  /*59f0*/  FFMA R25, R89.reuse, R12, R32 ;  /* 0x0000000c59197223 */ /* 0x040fe20000000020 */
[C---:B------:R-:W-:Y:S01]  /*5a00*/  FFMA R27, R89.reuse, R14, R27 ;  /* 0x0000000e591b7223 */ /* 0x040fe2000000001b */
[----:B------:R-:W-:Y:S01]  /*5a10*/  FFMA R32, R89, R20, R35 ;  /* 0x0000001459207223 */ /* 0x000fe20000000023 */
[----:B------:R-:W-:Y:S01]  /*5a20*/  HADD2.F32 R14, -RZ, R10.H1_H1 ;  /* 0x3000000aff0e7230 */ /* 0x000fe20000004100 */
[----:B------:R-:W-:Y:S01]  /*5a30*/  LOP3.LUT R29, R29, 0x30, RZ, 0xc0, !PT ;  /* 0x000000301d1d7812 */ /* 0x000fe200078ec0ff */
[----:B------:R-:W-:-:S02]  /*5a40*/  IMAD.SHL.U32 R20, R18, 0x40, RZ ;  /* 0x0000004012147824 */ /* 0x000fc400078e00ff */
[C---:B------:R-:W-:Y:S01]  /*5a50*/  FMUL R37, R97.reuse, R37 ;  /* 0x0000002561257220 */ /* 0x040fe20000400000 */
[----:B------:R-:W-:Y:S02]  /*5a60*/  HADD2.F32 R12, -RZ, R10.H0_H0 ;  /* 0x2000000aff0c7230 */ /* 0x000fe40000004100 */
[----:B------:R-:W-:Y:S01]  /*5a70*/  FMUL R36, R97, R36 ;  /* 0x0000002461247220 */ /* 0x000fe20000400000 */
[----:B------:R-:W-:Y:S01]  /*5a80*/  LOP3.LUT R31, R29, 0x8, R18, 0xf8, !PT ;  /* 0x000000081d1f7812 */ /* 0x000fe200078ef812 */
[C---:B------:R-:W-:Y:S01]  /*5a90*/  FFMA R37, R89.reuse, R14, R37 ;  /* 0x0000000e59257223 */ /* 0x040fe20000000025 */
[----:B------:R-:W-:Y:S01]  /*5aa0*/  LOP3.LUT R29, R20, 0x180, RZ, 0xc0, !PT ;  /* 0x00000180141d7812 */ /* 0x000fe200078ec0ff */
[C---:B------:R-:W-:Y:S02]  /*5ab0*/  IMAD.SHL.U32 R14, R18.reuse, 0x20, RZ ;  /* 0x00000020120e7824 */ /* 0x040fe400078e00ff */
[----:B------:R-:W-:Y:S01]  /*5ac0*/  FFMA R36, R89, R12, R36 ;  /* 0x0000000c59247223 */ /* 0x000fe20000000024 */
[----:B------:R-:W-:Y:S01]  /*5ad0*/  LOP3.LUT R12, R18, 0xff, RZ, 0xc0, !PT ;  /* 0x000000ff120c7812 */ /* 0x000fe200078ec0ff */
[----:B------:R-:W-:Y:S01]  /*5ae0*/  FMUL R38, R97, R38 ;  /* 0x0000002661267220 */ /* 0x000fe20000400000 */
[--C-:B------:R-:W-:Y:S01]  /*5af0*/  LOP3.LUT R31, R31, 0x40, R20.reuse, 0xf8, !PT ;  /* 0x000000401f1f7812 */ /* 0x100fe200078ef814 */
[----:B------:R-:W-:Y:S01]  /*5b00*/  FMUL R39, R97, R39 ;  /* 0x0000002761277220 */ /* 0x000fe20000400000 */
[--C-:B------:R-:W-:Y:S01]  /*5b10*/  LOP3.LUT R33, R29, 0x40, R20.reuse, 0xf8, !PT ;  /* 0x000000401d217812 */ /* 0x100fe200078ef814 */
[----:B------:R-:W-:Y:S01]  /*5b20*/  VIADD R12, R12, 0x1f ;  /* 0x0000001f0c0c7836 */ /* 0x000fe20000000000 */
[----:B------:R-:W-:Y:S01]  /*5b30*/  LOP3.LUT R29, R14, 0x200, RZ, 0xc0, !PT ;  /* 0x000002000e1d7812 */ /* 0x000fe200078ec0ff */
[--C-:B------:R-:W-:Y:S01]  /*5b40*/  HADD2.F32 R14, -RZ, R11.reuse.H0_H0 ;  /* 0x2000000bff0e7230 */ /* 0x100fe20000004100 */
[----:B------:R-:W-:Y:S01]  /*5b50*/  LOP3.LUT R34, R31, 0x180, R20, 0xf8, !PT ;  /* 0x000001801f227812 */ /* 0x000fe200078ef814 */
[----:B------:R-:W-:Y:S01]  /*5b60*/  HADD2.F32 R20, -RZ, R11.H1_H1 ;  /* 0x3000000bff147230 */ /* 0x000fe20000004100 */
[----:B------:R-:W-:Y:S01]  /*5b70*/  LOP3.LUT R29, R29, 0x800, R90, 0xf8, !PT ;  /* 0x000008001d1d7812 */ /* 0x000fe200078ef85a */
[----:B------:R-:W-:Y:S05]  /*5b80*/  WARPSYNC.ALL ;  /* 0x0000000000007948 */ /* 0x000fea0003800000 */
[----:B------:R-:W-:Y:S01]  /*5b90*/  SHF.R.U32.HI R33, RZ, 0x3, R33 ;  /* 0x00000003ff217819 */ /* 0x000fe20000011621 */
[C---:B------:R-:W-:Y:S01]  /*5ba0*/  FFMA R14, R89.reuse, R14, R38 ;  /* 0x0000000e590e7223 */ /* 0x040fe20000000026 */
[----:B------:R-:W-:Y:S01]  /*5bb0*/  ISETP.GT.U32.AND P3, PT, R12, 0x3e, PT ;  /* 0x0000003e0c00780c */ /* 0x000fe20003f64070 */
[----:B------:R-:W-:Y:S01]  /*5bc0*/  FFMA R39, R89, R20, R39 ;  /* 0x0000001459277223 */ /* 0x000fe20000000027 */
[----:B------:R-:W-:Y:S01]  /*5bd0*/  LOP3.LUT R12, R29, R34, R33, 0xf6, !PT ;  /* 0x000000221d0c7212 */ /* 0x000fe200078ef621 */
[----:B------:R-:W-:Y:S01]  /*5be0*/  BSSY B0, `(.L_x_153) ;  /* 0x000001f000007945 */ /* 0x000fe20003800000 */
[----:B------:R-:W-:-:S02]  /*5bf0*/  F2FP.F16.F32.PACK_AB R24, R25, R24 ;  /* 0x000000181918723e */ /* 0x000fc400000000ff */
[----:B------:R-:W-:Y:S02]  /*5c00*/  F2FP.F16.F32.PACK_AB R92, R92, R13 ;  /* 0x0000000d5c5c723e */ /* 0x000fe400000000ff */
[----:B------:R-:W-:Y:S02]  /*5c10*/  F2FP.F16.F32.PACK_AB R93, R26, R15 ;  /* 0x0000000f1a5d723e */ /* 0x000fe400000000ff */
[----:B------:R-:W-:Y:S02]  /*5c20*/  F2FP.F16.F32.PACK_AB R94, R28, R21 ;  /* 0x000000151c5e723e */ /* 0x000fe400000000ff */
[----:B------:R-:W-:Y:S02]  /*5c30*/  F2FP.F16.F32.PACK_AB R95, R30, R23 ;  /* 0x000000171e5f723e */ /* 0x000fe400000000ff */
[----:B------:R-:W-:Y:S02]  /*5c40*/  F2FP.F16.F32.PACK_AB R25, R32, R27 ;  /* 0x0000001b2019723e */ /* 0x000fe400000000ff */
[----:B------:R-:W-:-:S02]  /*5c50*/  LEA R12, R12, UR52, 0x1 ;  /* 0x000000340c0c7c11 */ /* 0x000fc4000f8e08ff */
[----:B------:R-:W-:Y:S02]  /*5c60*/  F2FP.F16.F32.PACK_AB R26, R37, R36 ;  /* 0x00000024251a723e */ /* 0x000fe400000000ff */
[----:B------:R-:W-:Y:S01]  /*5c70*/  F2FP.F16.F32.PACK_AB R27, R39, R14 ;  /* 0x0000000e271b723e */ /* 0x000fe200000000ff */
[----:B------:R1:W-:Y:S04]  /*5c80*/  STSM.16.MT88.4 [R12+0x400], R92 ;  /* 0x0004005c0c007844 */ /* 0x0003e80000004200 */
[----:B------:R1:W-:Y:S01]  /*5c90*/  STSM.16.MT88.4 [R12+0xc00], R24 ;  /* 0x000c00180c007844 */ /* 0x0003e20000004200 */
[----:B------:R-:W-:Y:S01]  /*5ca0*/  @!PT LDS RZ, [RZ] ;  /* 0x00000000fffff984 */ /* 0x000fe20000000800 */
[----:B------:R-:W-:Y:S01]  /*5cb0*/  @!PT LDS RZ, [RZ] ;  /* 0x00000000fffff984 */ /* 0x000fe20000000800 */
[----:B------:R-:W-:Y:S01]  /*5cc0*/  @!PT LDS RZ, [RZ] ;  /* 0x00000000fffff984 */ /* 0x000fe20000000800 */
[----:B------:R-:W-:Y:S01]  /*5cd0*/  @!PT LDS RZ, [RZ] ;  /* 0x00000000fffff984 */ /* 0x000fe20000000800 */
[----:B------:R2:W-:Y:S06]  /*5ce0*/  MEMBAR.ALL.CTA ;  /* 0x0000000000007992 */ /* 0x0005ec0000008000 */
[----:B--2---:R-:W2:Y:S02]  /*5cf0*/  FENCE.VIEW.ASYNC.S ;  /* 0x00000000000073c6 */ /* 0x004ea40000000000 */
[----:B--2---:R-:W-:Y:S06]  /*5d00*/  BAR.SYNC.DEFER_BLOCKING 0x1, 0x100 ;  /* 0x0044000000007b1d */ /* 0x004fec0000010000 */
[----:B------:R-:W-:Y:S05]  /*5d10*/  @P3 BRA `(.L_x_154) ;  /* 0x00000000002c3947 */ /* 0x000fea0003800000 */
[----:B------:R-:W-:Y:S02]  /*5d20*/  UIADD3 UR8, UP0, UR54, 0x6f0, URZ ;  /* 0x000006f036087890 */ /* 0x000fe4000ff1e03f */
[----:B------:R-:W-:Y:S02]  /*5d30*/  UIADD3 UR44, UR52, 0x400, URZ ;  /* 0x00000400342c7890 */ /* 0x000fe4000fffe03f */
[----:B------:R-:W-:Y:S02]  /*5d40*/  UIADD3.X UR9, URZ, UR55, URZ, UP0, !UPT ;  /* 0x000000373f097290 */ /* 0x000fe400087fe43f */
[----:B------:R-:W-:Y:S02]  /*5d50*/  UIADD3 UR5, UR45, 0x40, URZ ;  /* 0x000000402d057890 */ /* 0x000fe4000fffe03f */
[----:B------:R-:W-:Y:S01]  /*5d60*/  UIADD3 UR4, UR52, 0x1400, URZ ;  /* 0x0000140034047890 */ /* 0x000fe2000fffe03f */
[----:B------:R-:W-:Y:S01]  /*5d70*/  UMOV UR6, UR46 ;  /* 0x0000002e00067c82 */ /* 0x000fe20008000000 */
[----:B------:R-:W-:-:S03]  /*5d80*/  UMOV UR7, UR47 ;  /* 0x0000002f00077c82 */ /* 0x000fc60008000000 */
[----:B------:R2:W-:Y:S04]  /*5d90*/  UTMASTG.3D [UR44], [UR8] ;  /* 0x0000002c080073b5 */ /* 0x0005e80008010000 */
[----:B------:R2:W-:Y:S01]  /*5da0*/  UTMASTG.3D [UR4], [UR8] ;  /* 0x00000004080073b5 */ /* 0x0005e20008010000 */
[----:B------:R0:W-:Y:S01]  /*5db0*/  UTMACMDFLUSH ;  /* 0x00000000000079b7 */ /* 0x0001e20000000000 */
[----:B--2---:R-:W-:-:S04]  /*5dc0*/  DEPBAR.LE SB0, 0x1 ;  /* 0x000080400000791a */ /* 0x004fc80000000000 */
.L_x_154:
[----:B------:R-:W-:Y:S05]  /*5dd0*/  BSYNC B0 ;  /* 0x0000000000007941 */ /* 0x000fea0003800000 */
.L_x_153:
[----:B------:R-:W-:Y:S01]  /*5de0*/  BAR.SYNC.DEFER_BLOCKING 0x1, 0x100 ;  /* 0x0044000000007b1d */ /* 0x000fe20000010000 */
[----:B------:R-:W-:Y:S01]  /*5df0*/  ISETP.NE.AND P4, PT, RZ, UR48, PT ;  /* 0x00000030ff007c0c */ /* 0x000fe2000bf85270 */
[----:B------:R-:W-:-:S12]  /*5e00*/  VIADD R14, R12, 0x400 ;  /* 0x000004000c0e7836 */ /* 0x000fd80000000000 */
[----:B------:R-:W-:Y:S05]  /*5e10*/  @!P4 BRA `(.L_x_155) ;  /* 0x000000000034c947 */ /* 0x000fea0003800000 */
[----:B------:R-:W-:Y:S04]  /*5e20*/  BSSY B0, `(.L_x_156) ;  /* 0x0000009000007945 */ /* 0x000fe80003800000 */
[----:B------:R-:W-:Y:S05]  /*5e30*/  @!P0 BRA `(.L_x_157) ;  /* 0x00000000001c8947 */ /* 0x000fea0003800000 */
[----:B------:R-:W-:-:S13]  /*5e40*/  ISETP.NE.AND P4, PT, R117, 0x3, PT ;  /* 0x000000037500780c */ /* 0x000fda0003f85270 */
[----:B------:R-:W-:Y:S05]  /*5e50*/  @!P4 BRA `(.L_x_158) ;  /* 0x000000000004c947 */ /* 0x000fea0003800000 */
[----:B------:R-:W-:Y:S01]  /*5e60*/  BPT.TRAP 0x1 ;  /* 0x000000040000795c */ /* 0x000fe20000300000 */
.L_x_158:
[----:B------:R-:W-:-:S04]  /*5e70*/  ULEA UR4, UR39, UR52, 0x3 ;  /* 0x0000003427047291 */ /* 0x000fc8000f8e183f */
[----:B------:R-:W-:-:S04]  /*5e80*/  UIADD3 UR4, UR4, 0xb0, URZ ;  /* 0x000000b004047890 */ /* 0x000fc8000fffe03f */
[----:B------:R-:W-:-:S09]  /*5e90*/  UPRMT UR4, UR51, 0x654, UR4 ;  /* 0x0000065433047896 */ /* 0x000fd20008000004 */
[----:B------:R-:W-:Y:S03]  /*5ea0*/  SYNCS.ARRIVE.TRANS64.RED.A1T0 RZ, [UR4], RZ ;  /* 0x000000ffffff79a7 */ /* 0x000fe60008100404 */
.L_x_157:
[----:B------:R-:W-:Y:S05]  /*5eb0*/  BSYNC B0 ;  /* 0x0000000000007941 */ /* 0x000fea0003800000 */
.L_x_156:
[----:B------:R-:W-:-:S04]  /*5ec0*/  UIADD3 UR39, UR39, 0x1, URZ ;  /* 0x0000000127277890 */ /* 0x000fc8000fffe03f */
[----:B------:R-:W-:-:S04]  /*5ed0*/  UISETP.NE.AND UP0, UPT, UR39, 0x4, UPT ;  /* 0x000000042700788c */ /* 0x000fc8000bf05270 */
[----:B------:R-:W-:-:S12]  /*5ee0*/  USEL UR39, UR39, URZ, UP0 ;  /* 0x0000003f27277287 */ /* 0x000fd80008000000 */
.L_x_155:
[----:B------:R-:W-:Y:S04]  /*5ef0*/  BSSY B0, `(.L_x_159) ;  /* 0x0000010000007945 */ /* 0x000fe80003800000 */
[----:B------:R-:W-:Y:S05]  /*5f00*/  @!P0 BRA `(.L_x_160) ;  /* 0x0000000000388947 */ /* 0x000fea0003800000 */
[----:B------:R-:W-:-:S13]  /*5f10*/  ISETP.NE.AND P4, PT, R117, 0x3, PT ;  /* 0x000000037500780c */ /* 0x000fda0003f85270 */
[----:B------:R-:W-:Y:S05]  /*5f20*/  @!P4 BRA `(.L_x_161) ;  /* 0x000000000004c947 */ /* 0x000fea0003800000 */
[----:B------:R-:W-:Y:S01]  /*5f30*/  BPT.TRAP 0x1 ;  /* 0x000000040000795c */ /* 0x000fe20000300000 */
.L_x_161:
[----:B------:R-:W-:Y:S01]  /*5f40*/  LEA R15, R3, UR52, 0x3 ;  /* 0x00000034030f7c11 */ /* 0x000fe2000f8e18ff */
[----:B------:R-:W-:Y:S01]  /*5f50*/  BSSY B1, `(.L_x_162) ;  /* 0x0000005000017945 */ /* 0x000fe20003800000 */
[----:B------:R-:W-:Y:S01]  /*5f60*/  SHF.L.U32 R20, R91, 0x1f, RZ ;  /* 0x0000001f5b147819 */ /* 0x000fe200000006ff */
[----:B------:R-:W-:-:S03]  /*5f70*/  @!P2 IMAD R13, R3, 0x2000, R14 ;  /* 0x00002000030da824 */ /* 0x000fc600078e020e */
[----:B------:R-:W2:Y:S02]  /*5f80*/  SYNCS.PHASECHK.TRANS64.TRYWAIT P4, [R15+URZ+0x90], R20 ;  /* 0x000090140f0075a7 */ /* 0x000ea4000808017f */
[----:B--2---:R-:W-:Y:S05]  /*5f90*/  @!P4 BRA `(.L_x_163) ;  /* 0x0000005000b8c947 */ /* 0x004fea0003800000 */
.L_x_280:
[----:B------:R-:W-:Y:S05]  /*5fa0*/  BSYNC B1 ;  /* 0x0000000000017941 */ /* 0x000fea0003800000 */
.L_x_162:
[----:B------:R-:W-:Y:S05]  /*5fb0*/  @!P2 WARPSYNC.ALL ;  /* 0x000000000000a948 */ /* 0x000fea0003800000 */
[----:B------:R3:W4:Y:S01]  /*5fc0*/  @!P2 LDSM.16.MT88.4 R4, [R13] ;  /* 0x000000000d04a83b */ /* 0x0007220000004200 */
[----:B------:R-:W-:-:S03]  /*5fd0*/  VIADD R3, R3, 0x1 ;  /* 0x0000000103037836 */ /* 0x000fc60000000000 */
[----:B------:R3:W1:Y:S04]  /*5fe0*/  @!P2 LDSM.16.MT88.4 R8, [R13+0x800] ;  /* 0x000800000d08a83b */ /* 0x0006680000004200 */
.L_x_160:
[----:B------:R-:W-:Y:S05]  /*5ff0*/  BSYNC B0 ;  /* 0x0000000000007941 */ /* 0x000fea0003800000 */
.L_x_159:
[--C-:B---34-:R-:W-:Y:S02]  /*6000*/  HADD2.F32 R13, -RZ, R4.reuse.H0_H0 ;  /* 0x20000004ff0d7230 */ /* 0x118fe40000004100 */
[C---:B------:R-:W-:Y:S01]  /*6010*/  FMUL R40, R97.reuse, R40 ;  /* 0x0000002861287220 */ /* 0x040fe20000400000 */
[----:B--2---:R-:W-:Y:S02]  /*6020*/  HADD2.F32 R15, -RZ, R4.H1_H1 ;  /* 0x30000004ff0f7230 */ /* 0x004fe40000004100 */
[C---:B------:R-:W-:Y:S01]  /*6030*/  FMUL R20, R97.reuse, R41 ;  /* 0x0000002961147220 */ /* 0x040fe20000400000 */
[--C-:B------:R-:W-:Y:S02]  /*6040*/  HADD2.F32 R21, -RZ, R5.reuse.H0_H0 ;  /* 0x20000005ff157230 */ /* 0x100fe40000004100 */
[C---:B------:R-:W-:Y:S01]  /*6050*/  FMUL R42, R97.reuse, R42 ;  /* 0x0000002a612a7220 */ /* 0x040fe20000400000 */
[----:B------:R-:W-:Y:S02]  /*6060*/  HADD2.F32 R23, -RZ, R5.H1_H1 ;  /* 0x30000005ff177230 */ /* 0x000fe40000004100 */
[----:B-1----:R-:W-:Y:S01]  /*6070*/  FMUL R24, R97, R43 ;  /* 0x0000002b61187220 */ /* 0x002fe20000400000 */
[C---:B------:R-:W-:Y:S01]  /*6080*/  FFMA R40, R89.reuse, R13, R40 ;  /* 0x0000000d59287223 */ /* 0x040fe20000000028 */
[C---:B------:R-:W-:Y:S01]  /*6090*/  FFMA R13, R89.reuse, R15, R20 ;  /* 0x0000000f590d7223 */ /* 0x040fe20000000014 */
[C---:B------:R-:W-:Y:S01]  /*60a0*/  FFMA R42, R89.reuse, R21, R42 ;  /* 0x00000015592a7223 */ /* 0x040fe2000000002a */
[----:B------:R-:W-:Y:S01]  /*60b0*/  FFMA R15, R89, R23, R24 ;  /* 0x00000017590f7223 */ /* 0x000fe20000000018 */
[----:B------:R-:W-:-:S02]  /*60c0*/  HADD2.F32 R21, -RZ, R6.H0_H0 ;  /* 0x20000006ff157230 */ /* 0x000fc40000004100 */
[C---:B------:R-:W-:Y:S01]  /*60d0*/  FMUL R44, R97.reuse, R44 ;  /* 0x0000002c612c7220 */ /* 0x040fe20000400000 */
[----:B------:R-:W-:Y:S02]  /*60e0*/  HADD2.F32 R23, -RZ, R6.H1_H1 ;  /* 0x30000006ff177230 */ /* 0x000fe40000004100 */
[C---:B------:R-:W-:Y:S01]  /*60f0*/  FMUL R20, R97.reuse, R45 ;  /* 0x0000002d61147220 */ /* 0x040fe20000400000 */
[--C-:B------:R-:W-:Y:S02]  /*6100*/  HADD2.F32 R25, -RZ, R7.reuse.H0_H0 ;  /* 0x20000007ff197230 */ /* 0x100fe40000004100 */
[C---:B------:R-:W-:Y:S01]  /*6110*/  FMUL R46, R97.reuse, R46 ;  /* 0x0000002e612e7220 */ /* 0x040fe20000400000 */
[----:B------:R-:W-:Y:S02]  /*6120*/  HADD2.F32 R27, -RZ, R7.H1_H1 ;  /* 0x30000007ff1b7230 */ /* 0x000fe40000004100 */
[----:B------:R-:W-:Y:S01]  /*6130*/  FMUL R24, R97, R47 ;  /* 0x0000002f61187220 */ /* 0x000fe20000400000 */
        /* <DEDUP_REMOVED lines=8> */
[--C-:B------:R-:W-:Y:S02]  /*61c0*/  HADD2.F32 R31, -RZ, R9.reuse.H1_H1 ;  /* 0x30000009ff1f7230 */ /* 0x100fe40000004100 */
[C---:B------:R-:W-:Y:S01]  /*61d0*/  FMUL R24, R97.reuse, R51 ;  /* 0x0000003361187220 */ /* 0x040fe20000400000 */
[----:B------:R-:W-:Y:S02]  /*61e0*/  HADD2.F32 R29, -RZ, R9.H0_H0 ;  /* 0x20000009ff1d7230 */ /* 0x000fe40000004100 */
[----:B------:R-:W-:Y:S01]  /*61f0*/  FMUL R50, R97, R50 ;  /* 0x0000003261327220 */ /* 0x000fe20000400000 */
[C---:B------:R-:W-:Y:S01]  /*6200*/  FFMA R48, R89.reuse, R25, R48 ;  /* 0x0000001959307223 */ /* 0x040fe20000000030 */
[C---:B------:R-:W-:Y:S01]  /*6210*/  FFMA R25, R89.reuse, R27, R20 ;  /* 0x0000001b59197223 */ /* 0x040fe20000000014 */
[C---:B------:R-:W-:Y:S01]  /*6220*/  FFMA R27, R89.reuse, R31, R24 ;  /* 0x0000001f591b7223 */ /* 0x040fe20000000018 */
[----:B------:R-:W-:Y:S01]  /*6230*/  FFMA R50, R89, R29, R50 ;  /* 0x0000001d59327223 */ /* 0x000fe20000000032 */
[----:B------:R-:W-:-:S02]  /*6240*/  HADD2.F32 R31, -RZ, R11.H0_H0 ;  /* 0x2000000bff1f7230 */ /* 0x000fc40000004100 */
[C---:B------:R-:W-:Y:S01]  /*6250*/  FMUL R54, R97.reuse, R54 ;  /* 0x0000003661367220 */ /* 0x040fe20000400000 */
[--C-:B------:R-:W-:Y:S02]  /*6260*/  HADD2.F32 R26, -RZ, R10.reuse.H0_H0 ;  /* 0x2000000aff1a7230 */ /* 0x100fe40000004100 */
[C---:B------:R-:W-:Y:S01]  /*6270*/  FMUL R52, R97.reuse, R52 ;  /* 0x0000003461347220 */ /* 0x040fe20000400000 */
[----:B------:R-:W-:Y:S02]  /*6280*/  HADD2.F32 R29, -RZ, R10.H1_H1 ;  /* 0x3000000aff1d7230 */ /* 0x000fe40000004100 */
[C---:B------:R-:W-:Y:S01]  /*6290*/  FMUL R20, R97.reuse, R53 ;  /* 0x0000003561147220 */ /* 0x040fe20000400000 */
[----:B------:R-:W-:Y:S02]  /*62a0*/  HADD2.F32 R33, -RZ, R11.H1_H1 ;  /* 0x3000000bff217230 */ /* 0x000fe40000004100 */
[----:B------:R-:W-:Y:S01]  /*62b0*/  FMUL R24, R97, R55 ;  /* 0x0000003761187220 */ /* 0x000fe20000400000 */
[C---:B------:R-:W-:Y:S01]  /*62c0*/  FFMA R54, R89.reuse, R31, R54 ;  /* 0x0000001f59367223 */ /* 0x040fe20000000036 */
[C---:B------:R-:W-:Y:S01]  /*62d0*/  FFMA R52, R89.reuse, R26, R52 ;  /* 0x0000001a59347223 */ /* 0x040fe20000000034 */
[C---:B------:R-:W-:Y:S01]  /*62e0*/  FFMA R29, R89.reuse, R29, R20 ;  /* 0x0000001d591d7223 */ /* 0x040fe20000000014 */
[----:B------:R-:W-:Y:S01]  /*62f0*/  FFMA R31, R89, R33, R24 ;  /* 0x00000021591f7223 */ /* 0x000fe20000000018 */
[----:B------:R-:W-:Y:S01]  /*6300*/  F2FP.F16.F32.PACK_AB R41, R15, R42 ;  /* 0x0000002a0f29723e */ /* 0x000fe200000000ff */
[----:B------:R-:W-:Y:S05]  /*6310*/  WARPSYNC.ALL ;  /* 0x0000000000007948 */ /* 0x000fea0003800000 */
[----:B------:R-:W-:Y:S01]  /*6320*/  F2FP.F16.F32.PACK_AB R40, R13, R40 ;  /* 0x000000280d28723e */ /* 0x000fe200000000ff */
[----:B------:R-:W-:Y:S01]  /*6330*/  BSSY B0, `(.L_x_164) ;  /* 0x000001f000007945 */ /* 0x000fe20003800000 */
[----:B------:R-:W-:-:S02]  /*6340*/  F2FP.F16.F32.PACK_AB R42, R21, R44 ;  /* 0x0000002c152a723e */ /* 0x000fc400000000ff */
[----:B------:R-:W-:Y:S02]  /*6350*/  F2FP.F16.F32.PACK_AB R43, R23, R46 ;  /* 0x0000002e172b723e */ /* 0x000fe400000000ff */
[----:B------:R-:W-:Y:S02]  /*6360*/  F2FP.F16.F32.PACK_AB R49, R27, R50 ;  /* 0x000000321b31723e */ /* 0x000fe400000000ff */
[----:B------:R-:W-:Y:S01]  /*6370*/  F2FP.F16.F32.PACK_AB R48, R25, R48 ;  /* 0x000000301930723e */ /* 0x000fe200000000ff */
[----:B------:R1:W-:Y:S01]  /*6380*/  STSM.16.MT88.4 [R12+0x2400], R40 ;  /* 0x002400280c007844 */ /* 0x0003e20000004200 */
[----:B------:R-:W-:Y:S02]  /*6390*/  F2FP.F16.F32.PACK_AB R50, R29, R52 ;  /* 0x000000341d32723e */ /* 0x000fe400000000ff */
[----:B------:R-:W-:-:S05]  /*63a0*/  F2FP.F16.F32.PACK_AB R51, R31, R54 ;  /* 0x000000361f33723e */ /* 0x000fca00000000ff */
        /* <DEDUP_REMOVED lines=11> */
[----:B------:R-:W-:Y:S02]  /*6460*/  UIADD3 UR4, UR52, 0x2400, URZ ;  /* 0x0000240034047890 */ /* 0x000fe4000fffe03f */
[----:B------:R-:W-:Y:S02]  /*6470*/  UIADD3.X UR13, URZ, UR55, URZ, UP0, !UPT ;  /* 0x000000373f0d7290 */ /* 0x000fe400087fe43f */
[----:B------:R-:W-:Y:S02]  /*6480*/  UIADD3 UR9, UR45, 0x40, URZ ;  /* 0x000000402d097890 */ /* 0x000fe4000fffe03f */
[----:B------:R-:W-:Y:S01]  /*6490*/  UIADD3 UR8, UR52, 0x3400, URZ ;  /* 0x0000340034087890 */ /* 0x000fe2000fffe03f */
[----:B------:R-:W-:Y:S01]  /*64a0*/  UMOV UR5, UR45 ;  /* 0x0000002d00057c82 */ /* 0x000fe20008000000 */
[----:B------:R-:W-:Y:S01]  /*64b0*/  UMOV UR7, UR47 ;  /* 0x0000002f00077c82 */ /* 0x000fe20008000000 */
[----:B------:R-:W-:Y:S01]  /*64c0*/  UMOV UR11, UR47 ;  /* 0x0000002f000b7c82 */ /* 0x000fe20008000000 */
[----:B------:R-:W-:Y:S01]  /*64d0*/  UMOV UR10, UR6 ;  /* 0x00000006000a7c82 */ /* 0x000fe20008000000 */
[----:B------:R2:W-:Y:S04]  /*64e0*/  UTMASTG.3D [UR4], [UR12] ;  /* 0x000000040c0073b5 */ /* 0x0005e80008010000 */
[----:B------:R2:W-:Y:S01]  /*64f0*/  UTMASTG.3D [UR8], [UR12] ;  /* 0x000000080c0073b5 */ /* 0x0005e20008010000 */
[----:B------:R0:W-:Y:S01]  /*6500*/  UTMACMDFLUSH ;  /* 0x00000000000079b7 */ /* 0x0001e20000000000 */
[----:B--2---:R-:W-:-:S04]  /*6510*/  DEPBAR.LE SB0, 0x1 ;  /* 0x000080400000791a */ /* 0x004fc80000000000 */
.L_x_165:
[----:B------:R-:W-:Y:S05]  /*6520*/  BSYNC B0 ;  /* 0x0000000000007941 */ /* 0x000fea0003800000 */
.L_x_164:
[----:B------:R-:W-:Y:S06]  /*6530*/  BAR.SYNC.DEFER_BLOCKING 0x1, 0x100 ;  /* 0x0044000000007b1d */ /* 0x000fec0000010000 */
[----:B------:R-:W-:Y:S04]  /*6540*/  BSSY B0, `(.L_x_166) ;  /* 0x0000009000007945 */ /* 0x000fe80003800000 */
[----:B------:R-:W-:Y:S05]  /*6550*/  @!P0 BRA `(.L_x_167) ;  /* 0x00000000001c8947 */ /* 0x000fea0003800000 */
[----:B------:R-:W-:-:S13]  /*6560*/  ISETP.NE.AND P4, PT, R117, 0x3, PT ;  /* 0x000000037500780c */ /* 0x000fda0003f85270 */
[----:B------:R-:W-:Y:S05]  /*6570*/  @!P4 BRA `(.L_x_168) ;  /* 0x000000000004c947 */ /* 0x000fea0003800000 */
[----:B------:R-:W-:Y:S01]  /*6580*/  BPT.TRAP 0x1 ;  /* 0x000000040000795c */ /* 0x000fe20000300000 */
.L_x_168:
[----:B------:R-:W-:-:S04]  /*6590*/  ULEA UR4, UR39, UR52, 0x3 ;  /* 0x0000003427047291 */ /* 0x000fc8000f8e183f */
[----:B------:R-:W-:-:S04]  /*65a0*/  UIADD3 UR4, UR4, 0xb0, URZ ;  /* 0x000000b004047890 */ /* 0x000fc8000fffe03f */
[----:B------:R-:W-:-:S09]  /*65b0*/  UPRMT UR4, UR51, 0x654, UR4 ;  /* 0x0000065433047896 */ /* 0x000fd20008000004 */
[----:B------:R-:W-:Y:S03]  /*65c0*/  SYNCS.ARRIVE.TRANS64.RED.A1T0 RZ, [UR4], RZ ;  /* 0x000000ffffff79a7 */ /* 0x000fe60008100404 */
.L_x_167:
[----:B------:R-:W-:Y:S05]  /*65d0*/  BSYNC B0 ;  /* 0x0000000000007941 */ /* 0x000fea0003800000 */
.L_x_166:
[----:B------:R-:W-:Y:S01]  /*65e0*/  UIADD3 UR39, UR39, 0x1, URZ ;  /* 0x0000000127277890 */ /* 0x000fe2000fffe03f */
[----:B------:R-:W-:Y:S01]  /*65f0*/  BSSY B0, `(.L_x_169) ;  /* 0x0000017000007945 */ /* 0x000fe20003800000 */
[----:B------:R-:W-:Y:S02]  /*6600*/  IMAD.MOV.U32 R13, RZ, RZ, R91 ;  /* 0x000000ffff0d7224 */ /* 0x000fe400078e005b */
[----:B------:R-:W-:-:S04]  /*6610*/  UISETP.NE.AND UP0, UPT, UR39, 0x4, UPT ;  /* 0x000000042700788c */ /* 0x000fc8000bf05270 */
[----:B------:R-:W-:Y:S01]  /*6620*/  USEL UR39, UR39, URZ, UP0 ;  /* 0x0000003f27277287 */ /* 0x000fe20008000000 */
[----:B------:R-:W-:Y:S11]  /*6630*/  @!P0 BRA `(.L_x_170) ;  /* 0x0000000000488947 */ /* 0x000ff60003800000 */
[----:B------:R-:W-:-:S13]  /*6640*/  ISETP.NE.AND P4, PT, R117, 0x3, PT ;  /* 0x000000037500780c */ /* 0x000fda0003f85270 */
[----:B------:R-:W-:Y:S05]  /*6650*/  @!P4 BRA `(.L_x_171) ;  /* 0x000000000004c947 */ /* 0x000fea0003800000 */
[----:B------:R-:W-:Y:S01]  /*6660*/  BPT.TRAP 0x1 ;  /* 0x000000040000795c */ /* 0x000fe20000300000 */
.L_x_171:
[----:B------:R-:W-:Y:S01]  /*6670*/  LEA R13, R3, UR52, 0x3 ;  /* 0x00000034030d7c11 */ /* 0x000fe2000f8e18ff */
[----:B------:R-:W-:Y:S01]  /*6680*/  BSSY B1, `(.L_x_172) ;  /* 0x0000005000017945 */ /* 0x000fe20003800000 */
[----:B------:R-:W-:Y:S01]  /*6690*/  SHF.L.U32 R20, R91, 0x1f, RZ ;  /* 0x0000001f5b147819 */ /* 0x000fe200000006ff */
[----:B------:R-:W-:-:S03]  /*66a0*/  @!P2 IMAD R15, R3, 0x2000, R14 ;  /* 0x00002000030fa824 */ /* 0x000fc600078e020e */
[----:B------:R-:W2:Y:S02]  /*66b0*/  SYNCS.PHASECHK.TRANS64.TRYWAIT P4, [R13+URZ+0x90], R20 ;  /* 0x000090140d0075a7 */ /* 0x000ea4000808017f */
[----:B--2---:R-:W-:Y:S05]  /*66c0*/  @!P4 BRA `(.L_x_173) ;  /* 0x0000004c0000c947 */ /* 0x004fea0003800000 */
.L_x_281:
[----:B------:R-:W-:Y:S05]  /*66d0*/  BSYNC B1 ;  /* 0x0000000000017941 */ /* 0x000fea0003800000 */
.L_x_172:
[----:B------:R-:W-:Y:S05]  /*66e0*/  @!P2 WARPSYNC.ALL ;  /* 0x000000000000a948 */ /* 0x000fea0003800000 */
[----:B------:R3:W4:Y:S01]  /*66f0*/  @!P2 LDSM.16.MT88.4 R4, [R15] ;  /* 0x000000000f04a83b */ /* 0x0007220000004200 */
[----:B------:R-:W-:-:S03]  /*6700*/  VIADD R3, R3, 0x1 ;  /* 0x0000000103037836 */ /* 0x000fc60000000000 */
[----:B------:R3:W1:Y:S02]  /*6710*/  @!P2 LDSM.16.MT88.4 R8, [R15+0x800] ;  /* 0x000800000f08a83b */ /* 0x0006640000004200 */
[----:B------:R-:W-:-:S04]  /*6720*/  ISETP.NE.AND P4, PT, R3, 0x4, PT ;  /* 0x000000040300780c */ /* 0x000fc80003f85270 */
[----:B--2---:R-:W-:Y:S02]  /*6730*/  SEL R20, RZ, 0x1, P4 ;  /* 0x00000001ff147807 */ /* 0x004fe40002000000 */
[----:B------:R-:W-:Y:S02]  /*6740*/  SEL R3, R3, RZ, P4 ;  /* 0x000000ff03037207 */ /* 0x000fe40002000000 */
[----:B---3--:R-:W-:-:S07]  /*6750*/  LOP3.LUT R13, R91, R20, RZ, 0x3c, !PT ;  /* 0x000000145b0d7212 */ /* 0x008fce00078e3cff */
.L_x_170:
[----:B------:R-:W-:Y:S05]  /*6760*/  BSYNC B0 ;  /* 0x0000000000007941 */ /* 0x000fea0003800000 */
.L_x_169:
[--C-:B----4-:R-:W-:Y:S02]  /*6770*/  HADD2.F32 R15, -RZ, R4.reuse.H0_H0 ;  /* 0x20000004ff0f7230 */ /* 0x110fe40000004100 */
        /* <DEDUP_REMOVED lines=21> */
[----:B------:R-:W-:Y:S01]  /*68d0*/  FFMA R25, R89, R29, R24 ;  /* 0x0000001d59197223 */ /* 0x000fe20000000018 */
[----:B-1----:R-:W-:-:S02]  /*68e0*/  HADD2.F32 R29, -RZ, R9.H0_H0 ;  /* 0x20000009ff1d7230 */ /* 0x002fc40000004100 */
[----:B------:R-:W-:Y:S01]  /*68f0*/  FFMA R62, R89, R27, R62 ;  /* 0x0000001b593e7223 */ /* 0x000fe2000000003e */
        /* <DEDUP_REMOVED lines=57> */
.L_x_175:
[----:B------:R-:W-:Y:S05]  /*6c90*/  BSYNC B0 ;  /* 0x0000000000007941 */ /* 0x000fea0003800000 */
.L_x_174:
[----:B------:R-:W-:Y:S06]  /*6ca0*/  BAR.SYNC.DEFER_BLOCKING 0x1, 0x100 ;  /* 0x0044000000007b1d */ /* 0x000fec0000010000 */
[----:B------:R-:W-:Y:S04]  /*6cb0*/  BSSY B0, `(.L_x_176) ;  /* 0x0000009000007945 */ /* 0x000fe80003800000 */
[----:B------:R-:W-:Y:S05]  /*6cc0*/  @!P0 BRA `(.L_x_177) ;  /* 0x00000000001c8947 */ /* 0x000fea0003800000 */
[----:B------:R-:W-:-:S13]  /*6cd0*/  ISETP.NE.AND P4, PT, R117, 0x3, PT ;  /* 0x000000037500780c */ /* 0x000fda0003f85270 */
[----:B------:R-:W-:Y:S05]  /*6ce0*/  @!P4 BRA `(.L_x_178) ;  /* 0x000000000004c947 */ /* 0x000fea0003800000 */
[----:B------:R-:W-:Y:S01]  /*6cf0*/  BPT.TRAP 0x1 ;  /* 0x000000040000795c */ /* 0x000fe20000300000 */
.L_x_178:
[----:B------:R-:W-:-:S04]  /*6d00*/  ULEA UR4, UR39, UR52, 0x3 ;  /* 0x0000003427047291 */ /* 0x000fc8000f8e183f */
[----:B------:R-:W-:-:S04]  /*6d10*/  UIADD3 UR4, UR4, 0xb0, URZ ;  /* 0x000000b004047890 */ /* 0x000fc8000fffe03f */
[----:B------:R-:W-:-:S09]  /*6d20*/  UPRMT UR4, UR51, 0x654, UR4 ;  /* 0x0000065433047896 */ /* 0x000fd20008000004 */
[----:B------:R-:W-:Y:S03]  /*6d30*/  SYNCS.ARRIVE.TRANS64.RED.A1T0 RZ, [UR4], RZ ;  /* 0x000000ffffff79a7 */ /* 0x000fe60008100404 */
.L_x_177:
[----:B------:R-:W-:Y:S05]  /*6d40*/  BSYNC B0 ;  /* 0x0000000000007941 */ /* 0x000fea0003800000 */
.L_x_176:
[----:B------:R-:W-:Y:S01]  /*6d50*/  UIADD3 UR4, UR39, 0x1, URZ ;  /* 0x0000000127047890 */ /* 0x000fe2000fffe03f */
[----:B------:R-:W-:Y:S03]  /*6d60*/  BSSY B0, `(.L_x_179) ;  /* 0x0000011000007945 */ /* 0x000fe60003800000 */
[----:B------:R-:W-:-:S04]  /*6d70*/  UISETP.NE.AND UP0, UPT, UR4, 0x4, UPT ;  /* 0x000000040400788c */ /* 0x000fc8000bf05270 */
[----:B------:R-:W-:Y:S01]  /*6d80*/  USEL UR39, UR4, URZ, UP0 ;  /* 0x0000003f04277287 */ /* 0x000fe20008000000 */
[----:B------:R-:W-:Y:S11]  /*6d90*/  @!P0 BRA `(.L_x_180) ;  /* 0x0000000000348947 */ /* 0x000ff60003800000 */
[----:B------:R-:W-:-:S13]  /*6da0*/  ISETP.NE.AND P4, PT, R117, 0x3, PT ;  /* 0x000000037500780c */ /* 0x000fda0003f85270 */
[----:B------:R-:W-:Y:S05]  /*6db0*/  @!P4 BRA `(.L_x_181) ;  /* 0x000000000004c947 */ /* 0x000fea0003800000 */
[----:B------:R-:W-:Y:S01]  /*6dc0*/  BPT.TRAP 0x1 ;  /* 0x000000040000795c */ /* 0x000fe20000300000 */
.L_x_181:
[----:B------:R-:W-:Y:S01]  /*6dd0*/  SHF.L.U32 R13, R13, 0x1f, RZ ;  /* 0x0000001f0d0d7819 */ /* 0x000fe200000006ff */
[----:B------:R-:W-:Y:S01]  /*6de0*/  BSSY B1, `(.L_x_182) ;  /* 0x0000005000017945 */ /* 0x000fe20003800000 */
[C---:B------:R-:W-:Y:S02]  /*6df0*/  LEA R20, R3.reuse, UR52, 0x3 ;  /* 0x0000003403147c11 */ /* 0x040fe4000f8e18ff */
[----:B------:R-:W-:Y:S02]  /*6e00*/  @!P2 LEA R3, R3, R14, 0xd ;  /* 0x0000000e0303a211 */ /* 0x000fe400078e68ff */
[----:B------:R-:W2:Y:S02]  /*6e10*/  SYNCS.PHASECHK.TRANS64.TRYWAIT P4, [R20+URZ+0x90], R13 ;  /* 0x0000900d140075a7 */ /* 0x000ea4000808017f */
[----:B--2---:R-:W-:Y:S05]  /*6e20*/  @!P4 BRA `(.L_x_183) ;  /* 0x00000044003cc947 */ /* 0x004fea0003800000 */
.L_x_282:
[----:B------:R-:W-:Y:S05]  /*6e30*/  BSYNC B1 ;  /* 0x0000000000017941 */ /* 0x000fea0003800000 */
.L_x_182:
[----:B------:R-:W-:Y:S05]  /*6e40*/  @!P2 WARPSYNC.ALL ;  /* 0x000000000000a948 */ /* 0x000fea0003800000 */
[----:B------:R3:W4:Y:S04]  /*6e50*/  @!P2 LDSM.16.MT88.4 R4, [R3] ;  /* 0x000000000304a83b */ /* 0x0007280000004200 */
[----:B------:R3:W1:Y:S02]  /*6e60*/  @!P2 LDSM.16.MT88.4 R8, [R3+0x800] ;  /* 0x000800000308a83b */ /* 0x0006640000004200 */
.L_x_180:
[----:B------:R-:W-:Y:S05]  /*6e70*/  BSYNC B0 ;  /* 0x0000000000007941 */ /* 0x000fea0003800000 */
.L_x_179:
[----:B----4-:R-:W-:Y:S02]  /*6e80*/  HADD2.F32 R14, -RZ, R4.H0_H0 ;  /* 0x20000004ff0e7230 */ /* 0x010fe40000004100 */
[C---:B------:R-:W-:Y:S01]  /*6e90*/  FMUL R72, R97.reuse, R72 ;  /* 0x0000004861487220 */ /* 0x040fe20000400000 */
[----:B------:R-:W-:Y:S02]  /*6ea0*/  HADD2.F32 R26, -RZ, R6.H0_H0 ;  /* 0x20000006ff1a7230 */ /* 0x000fe40000004100 */
[C---:B------:R-:W-:Y:S01]  /*6eb0*/  FMUL R73, R97.reuse, R73 ;  /* 0x0000004961497220 */ /* 0x040fe20000400000 */
[----:B------:R-:W-:Y:S02]  /*6ec0*/  HADD2.F32 R4, -RZ, R4.H1_H1 ;  /* 0x30000004ff047230 */ /* 0x000fe40000004100 */
[C---:B---3--:R-:W-:Y:S01]  /*6ed0*/  FMUL R3, R97.reuse, R74 ;  /* 0x0000004a61037220 */ /* 0x048fe20000400000 */
[--C-:B--2---:R-:W-:Y:S02]  /*6ee0*/  HADD2.F32 R20, -RZ, R5.reuse.H0_H0 ;  /* 0x20000005ff147230 */ /* 0x104fe40000004100 */
[----:B------:R-:W-:Y:S01]  /*6ef0*/  FMUL R75, R97, R75 ;  /* 0x0000004b614b7220 */ /* 0x000fe20000400000 */
[----:B------:R-:W-:-:S02]  /*6f00*/  HADD2.F32 R24, -RZ, R5.H1_H1 ;  /* 0x30000005ff187230 */ /* 0x000fc40000004100 */
[C---:B------:R-:W-:Y:S01]  /*6f10*/  FMUL R5, R97.reuse, R76 ;  /* 0x0000004c61057220 */ /* 0x040fe20000400000 */
[----:B------:R-:W-:Y:S02]  /*6f20*/  HADD2.F32 R6, -RZ, R6.H1_H1 ;  /* 0x30000006ff067230 */ /* 0x000fe40000004100 */
[C---:B------:R-:W-:Y:S01]  /*6f30*/  FMUL R77, R97.reuse, R77 ;  /* 0x0000004d614d7220 */ /* 0x040fe20000400000 */
[--C-:B-1----:R-:W-:Y:S02]  /*6f40*/  HADD2.F32 R28, -RZ, R7.reuse.H0_H0 ;  /* 0x20000007ff1c7230 */ /* 0x102fe40000004100 */
[C---:B------:R-:W-:Y:S01]  /*6f50*/  FMUL R79, R97.reuse, R79 ;  /* 0x0000004f614f7220 */ /* 0x040fe20000400000 */
[----:B------:R-:W-:Y:S02]  /*6f60*/  HADD2.F32 R30, -RZ, R7.H1_H1 ;  /* 0x30000007ff1e7230 */ /* 0x000fe40000004100 */
[----:B------:R-:W-:Y:S01]  /*6f70*/  FMUL R7, R97, R78 ;  /* 0x0000004e61077220 */ /* 0x000fe20000400000 */
[----:B------:R-:W-:-:S02]  /*6f80*/  HADD2.F32 R32, -RZ, R8.H0_H0 ;  /* 0x20000008ff207230 */ /* 0x000fc40000004100 */
[C---:B------:R-:W-:Y:S01]  /*6f90*/  FMUL R13, R97.reuse, R80 ;  /* 0x00000050610d7220 */ /* 0x040fe20000400000 */
[----:B------:R-:W-:Y:S02]  /*6fa0*/  HADD2.F32 R38, -RZ, R10.H0_H0 ;  /* 0x2000000aff267230 */ /* 0x000fe40000004100 */
[C---:B------:R-:W-:Y:S01]  /*6fb0*/  FMUL R81, R97.reuse, R81 ;  /* 0x0000005161517220 */ /* 0x040fe20000400000 */
[----:B------:R-:W-:Y:S02]  /*6fc0*/  HADD2.F32 R8, -RZ, R8.H1_H1 ;  /* 0x30000008ff087230 */ /* 0x000fe40000004100 */
[C---:B------:R-:W-:Y:S01]  /*6fd0*/  FMUL R15, R97.reuse, R82 ;  /* 0x00000052610f7220 */ /* 0x040fe20000400000 */
[--C-:B------:R-:W-:Y:S02]  /*6fe0*/  HADD2.F32 R34, -RZ, R9.reuse.H0_H0 ;  /* 0x20000009ff227230 */ /* 0x100fe40000004100 */
[----:B------:R-:W-:Y:S01]  /*6ff0*/  FMUL R83, R97, R83 ;  /* 0x0000005361537220 */ /* 0x000fe20000400000 */
[----:B------:R-:W-:-:S02]  /*7000*/  HADD2.F32 R36, -RZ, R9.H1_H1 ;  /* 0x30000009ff247230 */ /* 0x000fc40000004100 */
        /* <DEDUP_REMOVED lines=57> */
.L_x_185:
[----:B------:R-:W-:Y:S05]  /*73a0*/  BSYNC B0 ;  /* 0x0000000000007941 */ /* 0x000fea0003800000 */
.L_x_184:
[----:B------:R-:W-:Y:S06]  /*73b0*/  BAR.SYNC.DEFER_BLOCKING 0x1, 0x100 ;  /* 0x0044000000007b1d */ /* 0x000fec0000010000 */
[----:B------:R-:W-:Y:S04]  /*73c0*/  BSSY B0, `(.L_x_186) ;  /* 0x0000009000007945 */ /* 0x000fe80003800000 */
[----:B------:R-:W-:Y:S05]  /*73d0*/  @!P0 BRA `(.L_x_187) ;  /* 0x00000000001c8947 */ /* 0x000fea0003800000 */
[----:B------:R-:W-:-:S13]  /*73e0*/  ISETP.NE.AND P0, PT, R117, 0x3, PT ;  /* 0x000000037500780c */ /* 0x000fda0003f05270 */
[----:B------:R-:W-:Y:S05]  /*73f0*/  @!P0 BRA `(.L_x_188) ;  /* 0x0000000000048947 */ /* 0x000fea0003800000 */
[----:B------:R-:W-:Y:S01]  /*7400*/  BPT.TRAP 0x1 ;  /* 0x000000040000795c */ /* 0x000fe20000300000 */
.L_x_188:
[----:B------:R-:W-:-:S04]  /*7410*/  ULEA UR4, UR39, UR52, 0x3 ;  /* 0x0000003427047291 */ /* 0x000fc8000f8e183f */
[----:B------:R-:W-:-:S04]  /*7420*/  UIADD3 UR4, UR4, 0xb0, URZ ;  /* 0x000000b004047890 */ /* 0x000fc8000fffe03f */
[----:B------:R-:W-:-:S09]  /*7430*/  UPRMT UR4, UR51, 0x654, UR4 ;  /* 0x0000065433047896 */ /* 0x000fd20008000004 */
[----:B------:R-:W-:Y:S03]  /*7440*/  SYNCS.ARRIVE.TRANS64.RED.A1T0 RZ, [UR4], RZ ;  /* 0x000000ffffff79a7 */ /* 0x000fe60008100404 */
.L_x_187:
[----:B------:R-:W-:Y:S05]  /*7450*/  BSYNC B0 ;  /* 0x0000000000007941 */ /* 0x000fea0003800000 */
.L_x_186:
[----:B------:R-:W-:Y:S01]  /*7460*/  IADD3 R16, P0, R16, UR40, RZ ;  /* 0x0000002810107c10 */ /* 0x000fe2000ff1e0ff */
[----:B------:R-:W-:Y:S01]  /*7470*/  ULDC.64 UR4, c[0x0][0xaf8] ;  /* 0x0002be0000047ab9 */ /* 0x000fe20000000a00 */
[----:B------:R-:W-:Y:S01]  /*7480*/  UIADD3 UR39, UR39, 0x1, URZ ;  /* 0x0000000127277890 */ /* 0x000fe2000fffe03f */
[----:B------:R-:W-:Y:S01]  /*7490*/  PRMT R3, RZ, 0x7610, R3 ;  /* 0x00007610ff037816 */ /* 0x000fe20000000003 */
[----:B------:R-:W-:Y:S01]  /*74a0*/  UMOV UR47, 0xffffffff ;  /* 0xffffffff002f7882 */ /* 0x000fe20000000000 */
[----:B------:R-:W-:Y:S01]  /*74b0*/  IADD3.X R17, R17, UR38, RZ, P0, !PT ;  /* 0x0000002611117c10 */ /* 0x000fe200087fe4ff */
[----:B------:R-:W-:Y:S01]  /*74c0*/  UISETP.NE.AND UP0, UPT, UR39, 0x4, UPT ;  /* 0x000000042700788c */ /* 0x000fe2000bf05270 */
[----:B------:R-:W-:Y:S01]  /*74d0*/  ISETP.GE.U32.AND P0, PT, R16, UR4, PT ;  /* 0x0000000410007c0c */ /* 0x000fe2000bf06070 */
[----:B------:R-:W-:Y:S02]  /*74e0*/  IMAD.MOV.U32 R23, RZ, RZ, -0x1 ;  /* 0xffffffffff177424 */ /* 0x000fe400078e00ff */
[----:B------:R-:W-:Y:S01]  /*74f0*/  USEL UR39, UR39, URZ, UP0 ;  /* 0x0000003f27277287 */ /* 0x000fe20008000000 */
[----:B------:R-:W-:Y:S01]  /*7500*/  ISETP.GE.U32.AND.EX P0, PT, R17, UR5, PT, P0 ;  /* 0x0000000511007c0c */ /* 0x000fe2000bf06100 */
[----:B------:R-:W-:-:S12]  /*7510*/  IMAD.MOV.U32 R113, RZ, RZ, -0x1 ;  /* 0xffffffffff717424 */ /* 0x000fd800078e00ff */
[----:B------:R-:W-:Y:S05]  /*7520*/  @P0 BRA `(.L_x_189) ;  /* 0x0000000400600947 */ /* 0x000fea0003800000 */
[----:B-1----:R-:W1:Y:S01]  /*7530*/  LDC.64 R10, c[0x0][0xad0] ;  /* 0x0002b400ff0a7b82 */ /* 0x002e620000000a00 */
[----:B------:R-:W2:Y:S01]  /*7540*/  S2R R23, SR_CTAID.X ;  /* 0x0000000000177919 */ /* 0x000ea20000002500 */
[----:B------:R-:W-:Y:S02]  /*7550*/  IMAD.MOV.U32 R8, RZ, RZ, R16 ;  /* 0x000000ffff087224 */ /* 0x000fe400078e0010 */
[----:B------:R-:W-:-:S04]  /*7560*/  IMAD.MOV.U32 R9, RZ, RZ, R17 ;  /* 0x000000ffff097224 */ /* 0x000fc800078e0011 */
[----:B------:R-:W3:Y:S08]  /*7570*/  LDC R12, c[0x0][0xad8] ;  /* 0x0002b600ff0c7b82 */ /* 0x000ef00000000800 */
[----:B------:R-:W4:Y:S01]  /*7580*/  LDC.64 R14, c[0x0][0xac8] ;  /* 0x0002b200ff0e7b82 */ /* 0x000f220000000a00 */
[----:B-1----:R-:W-:-:S04]  /*7590*/  ISETP.NE.U32.AND P0, PT, R10, RZ, PT ;  /* 0x000000ff0a00720c */ /* 0x002fc80003f05070 */
[----:B------:R-:W-:-:S13]  /*75a0*/  ISETP.NE.AND.EX P0, PT, R11, RZ, PT, P0 ;  /* 0x000000ff0b00720c */ /* 0x000fda0003f05300 */
[----:B--234-:R-:W-:Y:S05]  /*75b0*/  @!P0 BRA `(.L_x_190) ;  /* 0x0000000000288947 */ /* 0x01cfea0003800000 */
[----:B------:R-:W1:Y:S02]  /*75c0*/  LDC R3, c[0x0][0xadc] ;  /* 0x0002b700ff037b82 */ /* 0x000e640000000800 */
[----:B-1----:R-:W-:-:S05]  /*75d0*/  IADD3 R3, P0, R16, R3, RZ ;  /* 0x0000000310037210 */ /* 0x002fca0007f1e0ff */
        /* <DEDUP_REMOVED lines=8> */
.L_x_190:
[----:B------:R-:W1:Y:S01]  /*7660*/  S2R R13, SR_CTAID.Y ;  /* 0x00000000000d7919 */ /* 0x000e620000002600 */
[-CC-:B------:R-:W-:Y:S01]  /*7670*/  SHF.R.U64 R31, R8, R12.reuse, R9.reuse ;  /* 0x0000000c081f7219 */ /* 0x180fe20000001209 */
[----:B------:R-:W2:Y:S01]  /*7680*/  LDC.64 R20, c[0x0][0xae8] ;  /* 0x0002ba00ff147b82 */ /* 0x000ea20000000a00 */
[----:B------:R-:W-:Y:S01]  /*7690*/  SHF.R.U32.HI R3, RZ, R12, R9 ;  /* 0x0000000cff037219 */ /* 0x000fe20000011609 */
[----:B------:R-:W-:Y:S01]  /*76a0*/  ULDC UR4, c[0x0][0x150] ;  /* 0x0000540000047ab9 */ /* 0x000fe20000000800 */
[----:B------:R-:W-:Y:S02]  /*76b0*/  IADD3 R7, P0, RZ, -R31, RZ ;  /* 0x8000001fff077210 */ /* 0x000fe40007f1e0ff */
[----:B------:R-:W-:-:S03]  /*76c0*/  I2FP.F32.U32 R9, R23 ;  /* 0x0000001700097245 */ /* 0x000fc60000201000 */
[----:B------:R-:W3:Y:S01]  /*76d0*/  LDC R8, c[0x0][0xac0] ;  /* 0x0002b000ff087b82 */ /* 0x000ee20000000800 */
[----:B------:R-:W-:Y:S02]  /*76e0*/  IMAD.X R3, RZ, RZ, ~R3, P0 ;  /* 0x000000ffff037224 */ /* 0x000fe400000e0e03 */
[----:B------:R-:W-:Y:S01]  /*76f0*/  FMUL R9, R9, UR4 ;  /* 0x0000000409097c20 */ /* 0x000fe20008400000 */
[----:B------:R-:W-:Y:S01]  /*7700*/  IMAD.WIDE.U32 R4, R7, R14, R16 ;  /* 0x0000000e07047225 */ /* 0x000fe200078e0010 */
[----:B------:R-:W-:-:S03]  /*7710*/  ULDC UR4, c[0x0][0x154] ;  /* 0x0000550000047ab9 */ /* 0x000fc60000000800 */
[----:B------:R-:W-:Y:S01]  /*7720*/  IMAD R6, R3, R14, RZ ;  /* 0x0000000e03067224 */ /* 0x000fe200078e02ff */
[----:B------:R-:W4:Y:S01]  /*7730*/  LDC R11, c[0x0][0xb00] ;  /* 0x0002c000ff0b7b82 */ /* 0x000f220000000800 */
[----:B------:R-:W5:Y:S02]  /*7740*/  F2I.U32.TRUNC.NTZ R9, R9 ;  /* 0x0000000900097305 */ /* 0x000f64000020f000 */
[----:B------:R-:W-:-:S04]  /*7750*/  IMAD R3, R7, R15, R6 ;  /* 0x0000000f07037224 */ /* 0x000fc800078e0206 */
[----:B------:R-:W-:Y:S01]  /*7760*/  IMAD.IADD R3, R5, 0x1, R3 ;  /* 0x0000000105037824 */ /* 0x000fe200078e0203 */
[----:B------:R-:W4:Y:S01]  /*7770*/  LDC R14, c[0x0][0xab0] ;  /* 0x0002ac00ff0e7b82 */ /* 0x000f220000000800 */
[----:B--2---:R-:W-:-:S04]  /*7780*/  ISETP.NE.U32.AND P0, PT, R20, RZ, PT ;  /* 0x000000ff1400720c */ /* 0x004fc80003f05070 */
[----:B------:R-:W-:-:S03]  /*7790*/  ISETP.NE.AND.EX P0, PT, R21, RZ, PT, P0 ;  /* 0x000000ff1500720c */ /* 0x000fc60003f05300 */
[----:B------:R-:W2:Y:S01]  /*77a0*/  LDC R6, c[0x0][0x144] ;  /* 0x00005100ff067b82 */ /* 0x000ea20000000800 */
[-C--:B---3--:R-:W-:Y:S01]  /*77b0*/  SHF.R.U64 R12, R4, R8.reuse, R3 ;  /* 0x00000008040c7219 */ /* 0x088fe20000001203 */
[----:B-----5:R-:W-:Y:S01]  /*77c0*/  IMAD.MOV R9, RZ, RZ, -R9 ;  /* 0x000000ffff097224 */ /* 0x020fe200078e0a09 */
[----:B-1----:R-:W-:Y:S02]  /*77d0*/  I2FP.F32.U32 R4, R13 ;  /* 0x0000000d00047245 */ /* 0x002fe40000201000 */
[----:B------:R-:W-:-:S03]  /*77e0*/  SHF.R.U32.HI R3, RZ, R8, R3 ;  /* 0x00000008ff037219 */ /* 0x000fc60000011603 */
[----:B------:R-:W1:Y:S01]  /*77f0*/  LDC R24, c[0x0][0x148] ;  /* 0x00005200ff187b82 */ /* 0x000e620000000800 */
[----:B------:R-:W-:Y:S01]  /*7800*/  FMUL R7, R4, UR4 ;  /* 0x0000000404077c20 */ /* 0x000fe20008400000 */
[----:B------:R-:W-:Y:S01]  /*7810*/  IMAD.MOV.U32 R4, RZ, RZ, -0x1 ;  /* 0xffffffffff047424 */ /* 0x000fe200078e00ff */
[-C--:B----4-:R-:W-:Y:S02]  /*7820*/  SHF.L.U32 R29, R0, R11.reuse, RZ ;  /* 0x0000000b001d7219 */ /* 0x090fe400000006ff */
[----:B------:R3:W4:Y:S02]  /*7830*/  F2I.U32.TRUNC.NTZ R15, R7 ;  /* 0x00000007000f7305 */ /* 0x000724000020f000 */
[----:B------:R-:W-:Y:S01]  /*7840*/  SHF.L.U32 R4, R4, R11, RZ ;  /* 0x0000000b04047219 */ /* 0x000fe200000006ff */
[----:B------:R-:W1:Y:S01]  /*7850*/  LDC R25, c[0x0][0xaa8] ;  /* 0x0002aa00ff197b82 */ /* 0x000e620000000800 */
[-CC-:B------:R-:W-:Y:S02]  /*7860*/  SHF.R.U64 R10, R12, R14.reuse, R3.reuse ;  /* 0x0000000e0c0a7219 */ /* 0x180fe40000001203 */
[----:B------:R-:W-:-:S04]  /*7870*/  SHF.R.U32.HI R3, RZ, R14, R3 ;  /* 0x0000000eff037219 */ /* 0x000fc80000011603 */
[----:B------:R-:W-:Y:S01]  /*7880*/  SHF.R.U64 R14, R10, R11, R3 ;  /* 0x0000000b0a0e7219 */ /* 0x000fe20000001203 */
[----:B------:R-:W1:Y:S01]  /*7890*/  LDC R27, c[0x0][0xaf0] ;  /* 0x0002bc00ff1b7b82 */ /* 0x000e620000000800 */
[----:B--2---:R-:W-:Y:S01]  /*78a0*/  IMAD R26, R6, R9, R23 ;  /* 0x00000009061a7224 */ /* 0x004fe200078e0217 */
[----:B------:R-:W-:Y:S02]  /*78b0*/  LOP3.LUT R23, RZ, R4, RZ, 0x33, !PT ;  /* 0x00000004ff177212 */ /* 0x000fe400078e33ff */
[----:B------:R-:W-:Y:S01]  /*78c0*/  SHF.R.U32.HI R5, RZ, R11, R3 ;  /* 0x0000000bff057219 */ /* 0x000fe20000011603 */
[----:B------:R-:W-:-:S03]  /*78d0*/  IMAD.MOV.U32 R4, RZ, RZ, R14 ;  /* 0x000000ffff047224 */ /* 0x000fc600078e000e */
[----:B------:R-:W2:Y:S08]  /*78e0*/  LDC R28, c[0x0][0xae0] ;  /* 0x0002b800ff1c7b82 */ /* 0x000eb00000000800 */
[----:B------:R-:W1:Y:S01]  /*78f0*/  LDC R30, c[0x0][0xab8] ;  /* 0x0002ae00ff1e7b82 */ /* 0x000e620000000800 */
[----:B---34-:R-:W-:Y:S05]  /*7900*/  @!P0 BRA `(.L_x_191) ;  /* 0x0000000000288947 */ /* 0x018fea0003800000 */
        /* <DEDUP_REMOVED lines=10> */
.L_x_191:
[----:B------:R-:W-:Y:S01]  /*79b0*/  ISETP.NE.AND P0, PT, R2, 0x1, PT ;  /* 0x000000010200780c */ /* 0x000fe20003f05270 */
[----:B------:R-:W-:Y:S01]  /*79c0*/  IMAD.MOV R15, RZ, RZ, -R15 ;  /* 0x000000ffff0f7224 */ /* 0x000fe200078e0a0f */
[----:B-1----:R-:W-:Y:S01]  /*79d0*/  SHF.R.U64 R0, R4, R27, R5 ;  /* 0x0000001b04007219 */ /* 0x002fe20000001205 */
[----:B------:R-:W-:Y:S01]  /*79e0*/  VIADD R5, R25, 0xffffffff ;  /* 0xffffffff19057836 */ /* 0x000fe20000000000 */
[----:B------:R-:W-:Y:S02]  /*79f0*/  LOP3.LUT R23, R10, R23, RZ, 0xc0, !PT ;  /* 0x000000170a177212 */ /* 0x000fe400078ec0ff */
[----:B------:R-:W-:Y:S01]  /*7a00*/  R2UR UR47, R31 ;  /* 0x000000001f2f72ca */ /* 0x000fe200000e0000 */
[----:B------:R-:W-:Y:S01]  /*7a10*/  IMAD.MOV R3, RZ, RZ, -R0 ;  /* 0x000000ffff037224 */ /* 0x000fe200078e0a00 */
[----:B------:R-:W-:Y:S01]  /*7a20*/  LOP3.LUT R5, R12, R5, RZ, 0xc0, !PT ;  /* 0x000000050c057212 */ /* 0x000fe200078ec0ff */
[----:B------:R-:W-:Y:S02]  /*7a30*/  IMAD R23, R29, R0, R23 ;  /* 0x000000001d177224 */ /* 0x000fe400078e0217 */
[----:B--2---:R-:W-:-:S02]  /*7a40*/  IMAD R0, R3, R28, R14 ;  /* 0x0000001c03007224 */ /* 0x004fc400078e020e */
[----:B------:R-:W-:Y:S02]  /*7a50*/  @P0 IMAD R26, R24, R15, R13 ;  /* 0x0000000f181a0224 */ /* 0x000fe400078e020d */
[----:B------:R-:W-:Y:S02]  /*7a60*/  IMAD R0, R0, R25, R5 ;  /* 0x0000001900007224 */ /* 0x000fe400078e0205 */
[----:B------:R-:W-:Y:S02]  /*7a70*/  IMAD R23, R23, R30, R26 ;  /* 0x0000001e17177224 */ /* 0x000fe400078e021a */
[----:B------:R-:W-:-:S03]  /*7a80*/  IMAD.MOV.U32 R3, RZ, RZ, 0x1 ;  /* 0x00000001ff037424 */ /* 0x000fc600078e00ff */
[----:B------:R-:W-:Y:S02]  /*7a90*/  SEL R113, R0, R23, !P0 ;  /* 0x0000001700717207 */ /* 0x000fe40004000000 */
[----:B------:R-:W-:-:S07]  /*7aa0*/  SEL R23, R23, R0, !P0 ;  /* 0x0000000017177207 */ /* 0x000fce0004000000 */
.L_x_189:
[----:B------:R-:W-:Y:S01]  /*7ab0*/  LOP3.LUT P0, RZ, R3, 0xff, RZ, 0xc0, !PT ;  /* 0x000000ff03ff7812 */ /* 0x000fe2000780c0ff */
[----:B------:R-:W-:Y:S02]  /*7ac0*/  UIMAD.WIDE.U32 UR4, UR53, 0x38e38e39, URZ ;  /* 0x38e38e39350478a5 */ /* 0x000fe4000f8e003f */
[----:B------:R-:W-:Y:S02]  /*7ad0*/  UIADD3 UR48, UR48, 0x4, URZ ;  /* 0x0000000430307890 */ /* 0x000fe4000fffe03f */
[----:B------:R-:W-:-:S04]  /*7ae0*/  USHF.R.U32.HI UR4, URZ, 0x1, UR5 ;  /* 0x000000013f047899 */ /* 0x000fc80008011605 */
[----:B------:R-:W-:-:S04]  /*7af0*/  UIMAD UR53, UR4, -0x9, UR53 ;  /* 0xfffffff7043578a4 */ /* 0x000fc8000f8e0235 */
[----:B------:R-:W-:Y:S08]  /*7b00*/  @P0 BRA `(.L_x_192) ;  /* 0xffffff9800d40947 */ /* 0x000ff0000383ffff */
[----:B------:R-:W-:-:S13]  /*7b10*/  PLOP3.LUT P0, PT, PT, PT, PT, 0x8, 0x0 ;  /* 0x000000000000781c */ /* 0x000fda0003f0e170 */
.L_x_92:
[----:B------:R-:W-:Y:S05]  /*7b20*/  @P0 BRA `(.L_x_84) ;  /* 0x0000003400580947 */ /* 0x000fea0003800000 */
[----:B------:R-:W-:Y:S01]  /*7b30*/  ULDC.64 UR6, c[0x0][0x788] ;  /* 0x0001e20000067ab9 */ /* 0x000fe20000000a00 */
[----:B------:R-:W-:Y:S01]  /*7b40*/  ISETP.NE.AND.EX P1, PT, R100, RZ, PT, P1 ;  /* 0x000000ff6400720c */ /* 0x000fe20003f25310 */
[----:B------:R-:W-:-:S04]  /*7b50*/  DEPBAR.LE SB0, 0x0 ;  /* 0x000080000000791a */ /* 0x000fc80000000000 */
[----:B------:R-:W-:Y:S01]  /*7b60*/  ISETP.NE.U32.AND P0, PT, RZ, UR6, PT ;  /* 0x00000006ff007c0c */ /* 0x000fe2000bf05070 */
[----:B------:R-:W-:Y:S03]  /*7b70*/  BSSY B0, `(.L_x_193) ;  /* 0x0000014000007945 */ /* 0x000fe60003800000 */
[----:B------:R-:W-:-:S13]  /*7b80*/  ISETP.NE.AND.EX P0, PT, RZ, UR7, PT, P0 ;  /* 0x00000007ff007c0c */ /* 0x000fda000bf05300 */
[----:B------:R-:W-:Y:S05]  /*7b90*/  @P0 BRA P1, `(.L_x_194) ;  /* 0x0000000000440947 */ /* 0x000fea0000800000 */
[----:B------:R-:W-:-:S04]  /*7ba0*/  ISETP.NE.U32.AND P0, PT, R99, RZ, PT ;  /* 0x000000ff6300720c */ /* 0x000fc80003f05070 */
[----:B------:R-:W-:-:S13]  /*7bb0*/  ISETP.NE.AND.EX P0, PT, R100, RZ, PT, P0 ;  /* 0x000000ff6400720c */ /* 0x000fda0003f05300 */
[----:B------:R-:W-:Y:S05]  /*7bc0*/  @!P0 BRA `(.L_x_195) ;  /* 0x00000000002c8947 */ /* 0x000fea0003800000 */
[----:B------:R-:W-:-:S13]  /*7bd0*/  LOP3.LUT P0, RZ, R88, 0xff, RZ, 0xc0, !PT ;  /* 0x000000ff58ff7812 */ /* 0x000fda000780c0ff */
[----:B------:R-:W-:Y:S05]  /*7be0*/  @!P0 BRA `(.L_x_196) ;  /* 0x0000000000108947 */ /* 0x000fea0003800000 */
[----:B-----5:R-:W-:-:S13]  /*7bf0*/  FSETP.NEU.AND P0, PT, R89, RZ, PT ;  /* 0x000000ff5900720b */ /* 0x020fda0003f0d000 */
[----:B------:R-:W-:Y:S05]  /*7c00*/  @!P0 BREAK B0 ;  /* 0x0000000000008942 */ /* 0x000fea0003800000 */
[----:B------:R-:W-:Y:S05]  /*7c10*/  @P0 BRA `(.L_x_194) ;  /* 0x0000000000240947 */ /* 0x000fea0003800000 */
[----:B------:R-:W-:Y:S05]  /*7c20*/  BRA `(.L_x_84) ;  /* 0x0000003400187947 */ /* 0x000fea0003800000 */
.L_x_196:
[----:B------:R-:W-:-:S04]  /*7c30*/  ISETP.NE.U32.AND P0, PT, RZ, UR6, PT ;  /* 0x00000006ff007c0c */ /* 0x000fc8000bf05070 */
[----:B------:R-:W-:-:S13]  /*7c40*/  ISETP.NE.AND.EX P0, PT, RZ, UR7, PT, P0 ;  /* 0x00000007ff007c0c */ /* 0x000fda000bf05300 */
[----:B------:R-:W-:Y:S05]  /*7c50*/  @!P0 BREAK B0 ;  /* 0x0000000000008942 */ /* 0x000fea0003800000 */
[----:B------:R-:W-:Y:S05]  /*7c60*/  @P0 BRA `(.L_x_194) ;  /* 0x0000000000100947 */ /* 0x000fea0003800000 */
[----:B------:R-:W-:Y:S05]  /*7c70*/  BRA `(.L_x_84) ;  /* 0x0000003400047947 */ /* 0x000fea0003800000 */
.L_x_195:
[----:B-----5:R-:W-:-:S13]  /*7c80*/  FSETP.NEU.AND P0, PT, R89, RZ, PT ;  /* 0x000000ff5900720b */ /* 0x020fda0003f0d000 */
[----:B------:R-:W-:Y:S05]  /*7c90*/  @!P0 BREAK B0 ;  /* 0x0000000000008942 */ /* 0x000fea0003800000 */
[----:B------:R-:W-:Y:S05]  /*7ca0*/  @!P0 BRA `(.L_x_84) ;  /* 0x0000003000f88947 */ /* 0x000fea0003800000 */
.L_x_194:
[----:B------:R-:W-:Y:S05]  /*7cb0*/  BSYNC B0 ;  /* 0x0000000000007941 */ /* 0x000fea0003800000 */
.L_x_193:
[----:B------:R-:W-:-:S04]  /*7cc0*/  LOP3.LUT R19, R19, 0x1, RZ, 0xfc, !PT ;  /* 0x0000000113137812 */ /* 0x000fc800078efcff */
[----:B------:R-:W-:-:S13]  /*7cd0*/  ISETP.NE.AND P0, PT, R19, 0x3, PT ;  /* 0x000000031300780c */ /* 0x000fda0003f05270 */
[----:B------:R-:W-:Y:S05]  /*7ce0*/  @!P0 BRA `(.L_x_197) ;  /* 0x0000000000048947 */ /* 0x000fea0003800000 */
[----:B------:R-:W-:Y:S01]  /*7cf0*/  BPT.TRAP 0x1 ;  /* 0x000000040000795c */ /* 0x000fe20000300000 */
.L_x_197:
[----:B------:R-:W3:Y:S01]  /*7d00*/  S2UR UR5, SR_CgaCtaId ;  /* 0x00000000000579c3 */ /* 0x000ee20000008800 */
[----:B------:R-:W-:Y:S02]  /*7d10*/  UMOV UR4, 0x400 ;  /* 0x0000040000047882 */ /* 0x000fe40000000000 */
[----:B---3--:R-:W-:-:S04]  /*7d20*/  ULEA UR4, UR5, UR4, 0x18 ;  /* 0x0000000405047291 */ /* 0x008fc8000f8ec03f */
[----:B------:R-:W-:-:S04]  /*7d30*/  ULEA UR4, UR39, UR4, 0x3 ;  /* 0x0000000427047291 */ /* 0x000fc8000f8e183f */
[----:B------:R-:W-:-:S04]  /*7d40*/  UIADD3 UR4, UR4, 0xb0, URZ ;  /* 0x000000b004047890 */ /* 0x000fc8000fffe03f */
[----:B------:R-:W-:-:S09]  /*7d50*/  UPRMT UR4, UR5, 0x654, UR4 ;  /* 0x0000065405047896 */ /* 0x000fd20008000004 */
[----:B------:R-:W-:Y:S01]  /*7d60*/  SYNCS.ARRIVE.TRANS64.RED.A1T0 RZ, [UR4], RZ ;  /* 0x000000ffffff79a7 */ /* 0x000fe20008100404 */
[----:B------:R-:W-:Y:S05]  /*7d70*/  BRA `(.L_x_84) ;  /* 0x0000003000c47947 */ /* 0x000fea0003800000 */
.L_x_83:
[----:B------:R-:W-:Y:S01]  /*7d80*/  ULDC.64 UR4, c[0x0][0xaf8] ;  /* 0x0002be0000047ab9 */ /* 0x000fe20000000a00 */
[----:B------:R-:W-:Y:S01]  /*7d90*/  PRMT R9, RZ, 0x7610, R9 ;  /* 0x00007610ff097816 */ /* 0x000fe20000000009 */
[----:B------:R-:W-:Y:S01]  /*7da0*/  IMAD.MOV.U32 R25, RZ, RZ, -0x1 ;  /* 0xffffffffff197424 */ /* 0x000fe200078e00ff */
[----:B------:R-:W-:Y:S01]  /*7db0*/  ISETP.GE.U32.AND P0, PT, R16, UR4, PT ;  /* 0x0000000410007c0c */ /* 0x000fe2000bf06070 */
[----:B------:R-:W-:Y:S01]  /*7dc0*/  IMAD.MOV.U32 R24, RZ, RZ, -0x1 ;  /* 0xffffffffff187424 */ /* 0x000fe200078e00ff */
[----:B------:R-:W-:Y:S02]  /*7dd0*/  MOV R26, 0xffffffff ;  /* 0xffffffff001a7802 */ /* 0x000fe40000000f00 */
[----:B------:R-:W-:-:S13]  /*7de0*/  ISETP.GE.U32.AND.EX P0, PT, R17, UR5, PT, P0 ;  /* 0x0000000511007c0c */ /* 0x000fda000bf06100 */
        /* <DEDUP_REMOVED lines=19> */
.L_x_199:
[-CC-:B------:R-:W-:Y:S01]  /*7f20*/  SHF.R.U64 R24, R14, R26.reuse, R15.reuse ;  /* 0x0000001a0e187219 */ /* 0x180fe2000000120f */
[----:B------:R-:W1:Y:S01]  /*7f30*/  LDC R20, c[0x0][0xac0] ;  /* 0x0002b000ff147b82 */ /* 0x000e620000000800 */
[----:B------:R-:W-:Y:S01]  /*7f40*/  SHF.R.U32.HI R7, RZ, R26, R15 ;  /* 0x0000001aff077219 */ /* 0x000fe2000001160f */
[----:B------:R-:W-:Y:S01]  /*7f50*/  ULDC UR4, c[0x0][0x150] ;  /* 0x0000540000047ab9 */ /* 0x000fe20000000800 */
[----:B------:R-:W-:-:S05]  /*7f60*/  IADD3 R9, P0, RZ, -R24, RZ ;  /* 0x80000018ff097210 */ /* 0x000fca0007f1e0ff */
[----:B------:R-:W2:Y:S01]  /*7f70*/  LDC.64 R32, c[0x0][0xae8] ;  /* 0x0002ba00ff207b82 */ /* 0x000ea20000000a00 */
[----:B------:R-:W-:Y:S02]  /*7f80*/  IMAD.X R7, RZ, RZ, ~R7, P0 ;  /* 0x000000ffff077224 */ /* 0x000fe400000e0e07 */
[----:B------:R-:W-:-:S04]  /*7f90*/  IMAD.WIDE.U32 R10, R9, R28, R16 ;  /* 0x0000001c090a7225 */ /* 0x000fc800078e0010 */
[----:B------:R-:W-:Y:S01]  /*7fa0*/  IMAD R12, R7, R28, RZ ;  /* 0x0000001c070c7224 */ /* 0x000fe200078e02ff */
[----:B------:R-:W3:Y:S03]  /*7fb0*/  LDC R26, c[0x0][0xab0] ;  /* 0x0002ac00ff1a7b82 */ /* 0x000ee60000000800 */
[----:B------:R-:W-:Y:S01]  /*7fc0*/  IMAD R7, R9, R29, R12 ;  /* 0x0000001d09077224 */ /* 0x000fe200078e020c */
[----:B------:R-:W-:Y:S01]  /*7fd0*/  I2FP.F32.U32 R9, R6 ;  /* 0x0000000600097245 */ /* 0x000fe20000201000 */
[----:B------:R-:W-:Y:S02]  /*7fe0*/  IMAD.MOV.U32 R12, RZ, RZ, -0x1 ;  /* 0xffffffffff0c7424 */ /* 0x000fe400078e00ff */
[----:B------:R-:W-:Y:S01]  /*7ff0*/  IMAD.IADD R7, R11, 0x1, R7 ;  /* 0x000000010b077824 */ /* 0x000fe200078e0207 */
[----:B------:R-:W4:Y:S01]  /*8000*/  LDC R25, c[0x0][0x148] ;  /* 0x00005200ff197b82 */ /* 0x000f220000000800 */
[----:B------:R-:W-:Y:S01]  /*8010*/  FMUL R9, R9, UR4 ;  /* 0x0000000409097c20 */ /* 0x000fe20008400000 */
[----:B------:R-:W-:-:S02]  /*8020*/  ULDC UR4, c[0x0][0x154] ;  /* 0x0000550000047ab9 */ /* 0x000fc40000000800 */
[--C-:B-1----:R-:W-:Y:S02]  /*8030*/  SHF.R.U64 R14, R10, R20, R7.reuse ;  /* 0x000000140a0e7219 */ /* 0x102fe40000001207 */
[----:B------:R-:W-:Y:S01]  /*8040*/  I2FP.F32.U32 R10, R8 ;  /* 0x00000008000a7245 */ /* 0x000fe20000201000 */
[----:B------:R-:W1:Y:S01]  /*8050*/  F2I.U32.TRUNC.NTZ R9, R9 ;  /* 0x0000000900097305 */ /* 0x000e62000020f000 */
[----:B------:R-:W5:Y:S01]  /*8060*/  LDC R11, c[0x0][0x144] ;  /* 0x00005100ff0b7b82 */ /* 0x000f620000000800 */
[----:B--2---:R-:W-:Y:S02]  /*8070*/  ISETP.NE.U32.AND P0, PT, R32, RZ, PT ;  /* 0x000000ff2000720c */ /* 0x004fe40003f05070 */
[----:B------:R-:W-:Y:S01]  /*8080*/  FMUL R10, R10, UR4 ;  /* 0x000000040a0a7c20 */ /* 0x000fe20008400000 */
[----:B------:R-:W-:Y:S01]  /*8090*/  SHF.R.U32.HI R7, RZ, R20, R7 ;  /* 0x00000014ff077219 */ /* 0x000fe20000011607 */
[----:B------:R-:W-:Y:S01]  /*80a0*/  ULDC UR4, c[0x0][0xb00] ;  /* 0x0002c00000047ab9 */ /* 0x000fe20000000800 */
[----:B------:R-:W-:Y:S01]  /*80b0*/  ISETP.NE.AND.EX P0, PT, R33, RZ, PT, P0 ;  /* 0x000000ff2100720c */ /* 0x000fe20003f05300 */
[----:B------:R2:W2:Y:S01]  /*80c0*/  F2I.U32.TRUNC.NTZ R21, R10 ;  /* 0x0000000a00157305 */ /* 0x0004a2000020f000 */
[----:B------:R-:W2:Y:S01]  /*80d0*/  LDC R29, c[0x0][0xaa8] ;  /* 0x0002aa00ff1d7b82 */ /* 0x000ea20000000800 */
[----:B---3--:R-:W-:-:S02]  /*80e0*/  SHF.R.U64 R20, R14, R26, R7 ;  /* 0x0000001a0e147219 */ /* 0x008fc40000001207 */
[----:B------:R-:W-:Y:S02]  /*80f0*/  SHF.R.U32.HI R7, RZ, R26, R7 ;  /* 0x0000001aff077219 */ /* 0x000fe40000011607 */
[----:B------:R-:W-:Y:S01]  /*8100*/  SHF.L.U32 R26, R12, UR4, RZ ;  /* 0x000000040c1a7c19 */ /* 0x000fe200080006ff */
[----:B-1----:R-:W-:Y:S01]  /*8110*/  IMAD.MOV R9, RZ, RZ, -R9 ;  /* 0x000000ffff097224 */ /* 0x002fe200078e0a09 */
[--C-:B------:R-:W-:Y:S01]  /*8120*/  SHF.R.U64 R28, R20, UR4, R7.reuse ;  /* 0x00000004141c7c19 */ /* 0x100fe20008001207 */
[----:B------:R-:W1:Y:S01]  /*8130*/  LDC R30, c[0x0][0xaf0] ;  /* 0x0002bc00ff1e7b82 */ /* 0x000e620000000800 */
[----:B------:R-:W-:-:S07]  /*8140*/  SHF.R.U32.HI R7, RZ, UR4, R7 ;  /* 0x00000004ff077c19 */ /* 0x000fce0008011607 */
[----:B------:R-:W3:Y:S01]  /*8150*/  LDC R34, c[0x0][0xae0] ;  /* 0x0002b800ff227b82 */ /* 0x000ee20000000800 */
[----:B-----5:R-:W-:Y:S02]  /*8160*/  IMAD R31, R11, R9, R6 ;  /* 0x000000090b1f7224 */ /* 0x020fe400078e0206 */
[----:B------:R-:W-:-:S05]  /*8170*/  IMAD.MOV.U32 R6, RZ, RZ, R28 ;  /* 0x000000ffff067224 */ /* 0x000fca00078e001c */
[----:B------:R-:W1:Y:S01]  /*8180*/  LDC R35, c[0x0][0xab8] ;  /* 0x0002ae00ff237b82 */ /* 0x000e620000000800 */
[----:B----4-:R-:W-:Y:S05]  /*8190*/  @!P0 BRA `(.L_x_200) ;  /* 0x0000000000288947 */ /* 0x010fea0003800000 */
[----:B------:R-:W4:Y:S02]  /*81a0*/  LDC R9, c[0x0][0xaf4] ;  /* 0x0002bd00ff097b82 */ /* 0x000f240000000800 */
[----:B----4-:R-:W-:-:S05]  /*81b0*/  IADD3 R9, P0, R28, R9, RZ ;  /* 0x000000091c097210 */ /* 0x010fca0007f1e0ff */
[----:B------:R-:W-:-:S04]  /*81c0*/  IMAD.X R15, RZ, RZ, R7, P0 ;  /* 0x000000ffff0f7224 */ /* 0x000fc800000e0607 */
[----:B------:R-:W-:-:S04]  /*81d0*/  IMAD.WIDE.U32 R6, R15, R32, RZ ;  /* 0x000000200f067225 */ /* 0x000fc800078e00ff */
[----:B--2---:R-:W-:-:S04]  /*81e0*/  IMAD.WIDE.U32 R10, P0, R9, R33, R6 ;  /* 0x00000021090a7225 */ /* 0x004fc80007800006 */
[----:B------:R-:W-:-:S04]  /*81f0*/  IMAD.WIDE.U32 R6, R9, R32, RZ ;  /* 0x0000002009067225 */ /* 0x000fc800078e00ff */
[----:B------:R-:W-:Y:S01]  /*8200*/  IMAD.X R13, RZ, RZ, RZ, P0 ;  /* 0x000000ffff0d7224 */ /* 0x000fe200000e06ff */
[----:B------:R-:W-:Y:S01]  /*8210*/  IADD3 RZ, P0, R7, R10, RZ ;  /* 0x0000000a07ff7210 */ /* 0x000fe20007f1e0ff */
[----:B------:R-:W-:-:S04]  /*8220*/  IMAD.MOV.U32 R12, RZ, RZ, R11 ;  /* 0x000000ffff0c7224 */ /* 0x000fc800078e000b */
[----:B------:R-:W-:-:S08]  /*8230*/  IMAD.WIDE.U32.X R6, R15, R33, R12, P0 ;  /* 0x000000210f067225 */ /* 0x000fd000000e040c */
.L_x_200:
[----:B------:R-:W-:Y:S01]  /*8240*/  ISETP.NE.AND P0, PT, R2, 0x1, PT ;  /* 0x000000010200780c */ /* 0x000fe20003f05270 */
[----:B------:R-:W-:Y:S01]  /*8250*/  USHF.L.U32 UR4, UR37, UR4, URZ ;  /* 0x0000000425047299 */ /* 0x000fe2000800063f */
[----:B------:R-:W-:Y:S01]  /*8260*/  LOP3.LUT R9, RZ, R26, RZ, 0x33, !PT ;  /* 0x0000001aff097212 */ /* 0x000fe200078e33ff */
[----:B--2---:R-:W-:Y:S01]  /*8270*/  VIADD R11, R29, 0xffffffff ;  /* 0xffffffff1d0b7836 */ /* 0x004fe20000000000 */
[----:B-1----:R-:W-:Y:S01]  /*8280*/  SHF.R.U64 R7, R6, R30, R7 ;  /* 0x0000001e06077219 */ /* 0x002fe20000001207 */
[----:B------:R-:W-:Y:S01]  /*8290*/  IMAD.MOV R21, RZ, RZ, -R21 ;  /* 0x000000ffff157224 */ /* 0x000fe200078e0a15 */
[----:B------:R-:W-:-:S03]  /*82a0*/  LOP3.LUT R6, R20, R9, RZ, 0xc0, !PT ;  /* 0x0000000914067212 */ /* 0x000fc600078ec0ff */
[----:B------:R-:W-:Y:S02]  /*82b0*/  IMAD.MOV R9, RZ, RZ, -R7 ;  /* 0x000000ffff097224 */ /* 0x000fe400078e0a07 */
[----:B------:R-:W-:Y:S01]  /*82c0*/  IMAD R26, R7, UR4, R6 ;  /* 0x00000004071a7c24 */ /* 0x000fe2000f8e0206 */
[----:B------:R-:W-:Y:S01]  /*82d0*/  LOP3.LUT R7, R14, R11, RZ, 0xc0, !PT ;  /* 0x0000000b0e077212 */ /* 0x000fe200078ec0ff */
[----:B------:R-:W-:Y:S02]  /*82e0*/  @P0 IMAD R31, R25, R21, R8 ;  /* 0x00000015191f0224 */ /* 0x000fe400078e0208 */
[----:B---3--:R-:W-:Y:S02]  /*82f0*/  IMAD R6, R9, R34, R28 ;  /* 0x0000002209067224 */ /* 0x008fe400078e021c */
[----:B------:R-:W-:Y:S02]  /*8300*/  IMAD R26, R26, R35, R31 ;  /* 0x000000231a1a7224 */ /* 0x000fe400078e021f */
[----:B------:R-:W-:-:S02]  /*8310*/  IMAD R7, R6, R29, R7 ;  /* 0x0000001d06077224 */ /* 0x000fc400078e0207 */
[----:B------:R-:W-:-:S03]  /*8320*/  IMAD.MOV.U32 R9, RZ, RZ, 0x1 ;  /* 0x00000001ff097424 */ /* 0x000fc600078e00ff */
[----:B------:R-:W-:Y:S02]  /*8330*/  SEL R25, R7, R26, !P0 ;  /* 0x0000001a07197207 */ /* 0x000fe40004000000 */
[----:B------:R-:W-:-:S07]  /*8340*/  SEL R26, R26, R7, !P0 ;  /* 0x000000071a1a7207 */ /* 0x000fce0004000000 */
.L_x_198:
[----:B------:R-:W-:-:S08]  /*8350*/  NOP ;  /* 0x0000000000007918 */ /* 0x000fd00000000000 */
[----:B------:R-:W1:-:S00]  /*8360*/  USETMAXREG.DEALLOC.CTAPOOL 0x28 ;  /* 0x00000028000079c8 */ /* 0x000e4000080e0500 */
[----:B-1----:R-:W-:-:S13]  /*8370*/  ISETP.NE.AND P0, PT, R0, 0x1, PT ;  /* 0x000000010000780c */ /* 0x002fda0003f05270 */
[----:B------:R-:W-:Y:S05]  /*8380*/  @!P0 BRA `(.L_x_84) ;  /* 0x0000002c00408947 */ /* 0x000fea0003800000 */
[----:B------:R-:W-:Y:S05]  /*8390*/  @!P3 BRA `(.L_x_201) ;  /* 0x00000014000cb947 */ /* 0x000fea0003800000 */
[----:B------:R-:W-:-:S04]  /*83a0*/  PRMT R3, R3, 0x9910, RZ ;  /* 0x0000991003037816 */ /* 0x000fc800000000ff */
[----:B------:R-:W-:-:S04]  /*83b0*/  ISETP.NE.AND P0, PT, R3, RZ, PT ;  /* 0x000000ff0300720c */ /* 0x000fc80003f05270 */
[----:B------:R-:W-:-:S13]  /*83c0*/  ISETP.NE.OR P0, PT, R0, 0x2, !P0 ;  /* 0x000000020000780c */ /* 0x000fda0004705670 */
[----:B------:R-:W-:Y:S05]  /*83d0*/  @P0 BRA `(.L_x_84) ;  /* 0x0000002c002c0947 */ /* 0x000fea0003800000 */
[----:B------:R-:W-:-:S13]  /*83e0*/  LOP3.LUT P1, RZ, R9, 0xff, RZ, 0xc0, !PT ;  /* 0x000000ff09ff7812 */ /* 0x000fda000782c0ff */
[----:B------:R-:W-:Y:S05]  /*83f0*/  @!P1 BRA `(.L_x_202) ;  /* 0x0000000000189947 */ /* 0x000fea0003800000 */
[----:B------:R-:W-:Y:S01]  /*8400*/  UMOV UR4, 0x400 ;  /* 0x0000040000047882 */ /* 0x000fe20000000000 */
[----:B------:R-:W-:Y:S01]  /*8410*/  MOV R0, RZ ;  /* 0x000000ff00007202 */ /* 0x000fe20000000f00 */
[----:B------:R-:W-:-:S03]  /*8420*/  ULEA UR4, UR36, UR4, 0x18 ;  /* 0x0000000424047291 */ /* 0x000fc6000f8ec03f */
[----:B------:R-:W-:-:S06]  /*8430*/  SHF.L.U32 R0, R0, 0x1f, RZ ;  /* 0x0000001f00007819 */ /* 0x000fcc00000006ff */
[----:B------:R-:W1:Y:S02]  /*8440*/  SYNCS.PHASECHK.TRANS64.TRYWAIT P0, [UR4+0xd8], R0 ;  /* 0x0000d800ff0075a7 */ /* 0x000e640008000144 */
[----:B-1----:R-:W-:Y:S05]  /*8450*/  @!P0 BRA `(.L_x_203) ;  /* 0x0000002c00c48947 */ /* 0x002fea0003800000 */
.L_x_202:
[----:B-1----:R-:W-:Y:S01]  /*8460*/  PRMT R0, RZ, 0x7610, R0 ;  /* 0x00007610ff007816 */ /* 0x002fe20000000000 */
[----:B------:R-:W-:Y:S06]  /*8470*/  @P2 BRA `(.L_x_204) ;  /* 0x0000000000242947 */ /* 0x000fec0003800000 */
[----:B------:R-:W-:Y:S02]  /*8480*/  ULDC.64 UR4, c[0x0][0x788] ;  /* 0x0001e20000047ab9 */ /* 0x000fe40000000a00 */
[----:B------:R-:W-:-:S04]  /*8490*/  ISETP.NE.U32.AND P0, PT, RZ, UR4, PT ;  /* 0x00000004ff007c0c */ /* 0x000fc8000bf05070 */
[----:B------:R-:W-:-:S13]  /*84a0*/  ISETP.NE.AND.EX P0, PT, RZ, UR5, PT, P0 ;  /* 0x00000005ff007c0c */ /* 0x000fda000bf05300 */
[----:B------:R-:W-:Y:S05]  /*84b0*/  @!P0 BRA `(.L_x_205) ;  /* 0x00000000000c8947 */ /* 0x000fea0003800000 */
[----:B------:R1:W5:Y:S01]  /*84c0*/  LDG.E R11, desc[UR42][R4.64] ;  /* 0x0000002a040b7981 */ /* 0x000362000c1e1900 */
[----:B------:R-:W-:Y:S01]  /*84d0*/  IMAD.MOV.U32 R0, RZ, RZ, 0x1 ;  /* 0x00000001ff007424 */ /* 0x000fe200078e00ff */
[----:B------:R-:W-:Y:S06]  /*84e0*/  BRA `(.L_x_204) ;  /* 0x0000000000087947 */ /* 0x000fec0003800000 */
.L_x_205:
[----:B------:R-:W2:Y:S01]  /*84f0*/  LDC R11, c[0x0][0x780] ;  /* 0x0001e000ff0b7b82 */ /* 0x000ea20000000800 */
[----:B------:R-:W-:-:S07]  /*8500*/  IMAD.MOV.U32 R0, RZ, RZ, 0x1 ;  /* 0x00000001ff007424 */ /* 0x000fce00078e00ff */
.L_x_204:
[----:B------:R-:W-:Y:S01]  /*8510*/  IMAD.MOV.U32 R3, RZ, RZ, 0x1 ;  /* 0x00000001ff037424 */ /* 0x000fe200078e00ff */
[----:B------:R-:W-:Y:S06]  /*8520*/  @!P1 BRA `(.L_x_206) ;  /* 0x0000001000389947 */ /* 0x000fec0003800000 */
[----:B------:R-:W3:Y:S01]  /*8530*/  LDC R9, c[0x0][0xaa8] ;  /* 0x0002aa00ff097b82 */ /* 0x000ee20000000800 */
[----:B------:R-:W-:Y:S01]  /*8540*/  IMAD.MOV.U32 R3, RZ, RZ, -0x1 ;  /* 0xffffffffff037424 */ /* 0x000fe200078e00ff */
[----:B------:R-:W-:Y:S01]  /*8550*/  ULDC UR4, c[0x0][0xb00] ;  /* 0x0002c00000047ab9 */ /* 0x000fe20000000800 */
[----:B------:R-:W-:Y:S01]  /*8560*/  LOP3.LUT R8, R19, 0x2, RZ, 0xfc, !PT ;  /* 0x0000000213087812 */ /* 0x000fe200078efcff */
[----:B------:R-:W-:Y:S02]  /*8570*/  USHF.L.U32 UR21, UR37, UR4, URZ ;  /* 0x0000000425157299 */ /* 0x000fe4000800063f */
[----:B------:R-:W-:Y:S01]  /*8580*/  SHF.L.U32 R10, R3, UR4, RZ ;  /* 0x00000004030a7c19 */ /* 0x000fe200080006ff */
[----:B------:R-:W-:Y:S01]  /*8590*/  IMAD.MOV.U32 R3, RZ, RZ, 0x1 ;  /* 0x00000001ff037424 */ /* 0x000fe200078e00ff */
[----:B------:R-:W-:Y:S01]  /*85a0*/  ULDC.64 UR22, c[0x0][0x198] ;  /* 0x0000660000167ab9 */ /* 0x000fe20000000a00 */
[----:B------:R-:W-:Y:S01]  /*85b0*/  ULDC.64 UR4, c[0x0][0x788] ;  /* 0x0001e20000047ab9 */ /* 0x000fe20000000a00 */
[----:B------:R-:W-:Y:S01]  /*85c0*/  LOP3.LUT R10, RZ, R10, RZ, 0x33, !PT ;  /* 0x0000000aff0a7212 */ /* 0x000fe200078e33ff */
[----:B------:R-:W-:Y:S01]  /*85d0*/  ULDC.64 UR6, c[0x0][0xaf8] ;  /* 0x0002be0000067ab9 */ /* 0x000fe20000000a00 */
[----:B------:R-:W-:Y:S01]  /*85e0*/  ULDC.64 UR14, c[0x0][0x790] ;  /* 0x0001e400000e7ab9 */ /* 0x000fe20000000a00 */
[----:B---3--:R-:W-:-:S07]  /*85f0*/  VIADD R9, R9, 0xffffffff ;  /* 0xffffffff09097836 */ /* 0x008fce0000000000 */
.L_x_238:
[----:B------:R-:W-:Y:S02]  /*8600*/  ISETP.NE.U32.AND P0, PT, RZ, UR14, PT ;  /* 0x0000000eff007c0c */ /* 0x000fe4000bf05070 */
[----:B------:R-:W-:Y:S02]  /*8610*/  R2UR UR26, R26 ;  /* 0x000000001a1a72ca */ /* 0x000fe400000e0000 */
[----:B------:R-:W-:Y:S02]  /*8620*/  R2UR UR27, R25 ;  /* 0x00000000191b72ca */ /* 0x000fe400000e0000 */
[----:B------:R-:W-:-:S09]  /*8630*/  ISETP.NE.AND.EX P0, PT, RZ, UR15, PT, P0 ;  /* 0x0000000fff007c0c */ /* 0x000fd2000bf05300 */
[----:B------:R-:W-:Y:S02]  /*8640*/  USHF.L.U32 UR26, UR26, 0x7, URZ ;  /* 0x000000071a1a7899 */ /* 0x000fe4000800063f */
[----:B------:R-:W-:Y:S02]  /*8650*/  USHF.L.U32 UR27, UR27, 0x7, URZ ;  /* 0x000000071b1b7899 */ /* 0x000fe4000800063f */
[----:B--234-:R-:W-:Y:S10]  /*8660*/  @!P0 BRA `(.L_x_207) ;  /* 0x00000000002c8947 */ /* 0x01cff40003800000 */
[----:B------:R-:W-:-:S04]  /*8670*/  ISETP.NE.U32.AND P1, PT, RZ, UR4, PT ;  /* 0x00000004ff007c0c */ /* 0x000fc8000bf25070 */
[----:B------:R-:W-:-:S13]  /*8680*/  ISETP.NE.AND.EX P1, PT, RZ, UR5, PT, P1 ;  /* 0x00000005ff007c0c */ /* 0x000fda000bf25310 */
[----:B------:R-:W-:Y:S05]  /*8690*/  @!P1 BRA `(.L_x_208) ;  /* 0x0000000000189947 */ /* 0x000fea0003800000 */
[----:B-1----:R-:W1:Y:S01]  /*86a0*/  LDC.64 R4, c[0x0][0x788] ;  /* 0x0001e200ff047b82 */ /* 0x002e620000000a00 */
[----:B------:R-:W-:-:S04]  /*86b0*/  IMAD R7, R24, UR14, RZ ;  /* 0x0000000e18077c24 */ /* 0x000fc8000f8e02ff */
[----:B-1----:R-:W-:-:S05]  /*86c0*/  IMAD.WIDE R4, R7, 0x4, R4 ;  /* 0x0000000407047825 */ /* 0x002fca00078e0204 */
[----:B--2--5:R3:W5:Y:S01]  /*86d0*/  LDG.E R11, desc[UR42][R4.64] ;  /* 0x0000002a040b7981 */ /* 0x024762000c1e1900 */
[----:B------:R-:W-:Y:S01]  /*86e0*/  IMAD.MOV.U32 R0, RZ, RZ, 0x1 ;  /* 0x00000001ff007424 */ /* 0x000fe200078e00ff */
[----:B------:R-:W-:Y:S06]  /*86f0*/  BRA `(.L_x_207) ;  /* 0x0000000000087947 */ /* 0x000fec0003800000 */
.L_x_208:
[----:B--2--5:R-:W4:Y:S01]  /*8700*/  LDC R11, c[0x0][0x780] ;  /* 0x0001e000ff0b7b82 */ /* 0x024f220000000800 */
[----:B------:R-:W-:-:S07]  /*8710*/  IMAD.MOV.U32 R0, RZ, RZ, 0x1 ;  /* 0x00000001ff007424 */ /* 0x000fce00078e00ff */
.L_x_207:
[----:B------:R-:W-:Y:S05]  /*8720*/  @!P0 BRA `(.L_x_209) ;  /* 0x00000000001c8947 */ /* 0x000fea0003800000 */
[----:B------:R-:W-:-:S13]  /*8730*/  LOP3.LUT P2, RZ, R0, 0xff, RZ, 0xc0, !PT ;  /* 0x000000ff00ff7812 */ /* 0x000fda000784c0ff */
[----:B-1-3--:R-:W1:Y:S02]  /*8740*/  @!P2 LDC.64 R4, c[0x0][0x788] ;  /* 0x0001e200ff04ab82 */ /* 0x00ae640000000a00 */
[----:B-1----:R-:W-:-:S04]  /*8750*/  @!P2 ISETP.NE.U32.AND P0, PT, R4, RZ, PT ;  /* 0x000000ff0400a20c */ /* 0x002fc80003f05070 */
[----:B------:R-:W-:Y:S02]  /*8760*/  @!P2 ISETP.NE.AND.EX P1, PT, R5, RZ, PT, P0 ;  /* 0x000000ff0500a20c */ /* 0x000fe40003f25300 */
[----:B--2-45:R-:W-:Y:S02]  /*8770*/  @P2 FSETP.EQ.AND P0, PT, R11, RZ, PT ;  /* 0x000000ff0b00220b */ /* 0x034fe40003f02000 */
[----:B------:R-:W-:Y:S01]  /*8780*/  @!P2 PLOP3.LUT P0, PT, P1, PT, PT, 0x8, 0x0 ;  /* 0x000000000000a81c */ /* 0x000fe20000f0e170 */
[----:B------:R-:W-:-:S12]  /*8790*/  BRA `(.L_x_210) ;  /* 0x0000000000047947 */ /* 0x000fd80003800000 */
.L_x_209:
[----:B--2-45:R-:W-:-:S13]  /*87a0*/  FSETP.EQ.AND P0, PT, R11, RZ, PT ;  /* 0x000000ff0b00720b */ /* 0x034fda0003f02000 */
.L_x_210:
[----:B------:R-:W-:Y:S02]  /*87b0*/  ISETP.NE.AND P2, PT, R8, 0x3, PT ;  /* 0x000000030800780c */ /* 0x000fe40003f45270 */
[----:B------:R-:W-:-:S04]  /*87c0*/  ELECT P1, URZ, PT ;  /* 0x00000000003f782f */ /* 0x000fc80003820000 */
[----:B------:R-:W-:-:S07]  /*87d0*/  PLOP3.LUT P0, PT, P1, P0, PT, 0x20, 0x0 ;  /* 0x000000000000781c */ /* 0x000fce0000f00470 */
[----:B------:R-:W-:Y:S06]  /*87e0*/  @!P2 BRA `(.L_x_211) ;  /* 0x000000000004a947 */ /* 0x000fec0003800000 */
[----:B------:R-:W-:Y:S01]  /*87f0*/  BPT.TRAP 0x1 ;  /* 0x000000040000795c */ /* 0x000fe20000300000 */
.L_x_211:
[----:B------:R-:W2:Y:S01]  /*8800*/  S2UR UR36, SR_CgaCtaId ;  /* 0x00000000002479c3 */ /* 0x000ea20000008800 */
[----:B------:R-:W-:Y:S01]  /*8810*/  UMOV UR13, 0x400 ;  /* 0x00000400000d7882 */ /* 0x000fe20000000000 */
[----:B-1-3--:R-:W-:Y:S01]  /*8820*/  SHF.L.U32 R4, R3, 0x1f, RZ ;  /* 0x0000001f03047819 */ /* 0x00afe200000006ff */
[----:B--2---:R-:W-:-:S09]  /*8830*/  ULEA UR13, UR36, UR13, 0x18 ;  /* 0x0000000d240d7291 */ /* 0x004fd2000f8ec03f */
[----:B------:R-:W1:Y:S02]  /*8840*/  SYNCS.PHASECHK.TRANS64.TRYWAIT P1, [UR13+0xb0], R4 ;  /* 0x0000b004ff0075a7 */ /* 0x000e64000802014d */
[----:B-1----:R-:W-:Y:S05]  /*8850*/  @!P1 BRA `(.L_x_212) ;  /* 0x0000002800dc9947 */ /* 0x002fea0003800000 */
.L_x_283:
[----:B------:R-:W-:Y:S04]  /*8860*/  BSSY B0, `(.L_x_213) ;  /* 0x0000014000007945 */ /* 0x000fe80003800000 */
[----:B------:R-:W-:Y:S05]  /*8870*/  @!P0 BRA `(.L_x_214) ;  /* 0x0000000000488947 */ /* 0x000fea0003800000 */
[----:B------:R-:W-:Y:S01]  /*8880*/  R2UR UR28, R24 ;  /* 0x00000000181c72ca */ /* 0x000fe200000e0000 */
[----:B------:R-:W-:Y:S02]  /*8890*/  UIADD3 UR16, UP0, UR22, 0x5f0, URZ ;  /* 0x000005f016107890 */ /* 0x000fe4000ff1e03f */
[----:B------:R-:W-:Y:S02]  /*88a0*/  UIADD3 UR24, UR13, 0x400, URZ ;  /* 0x000004000d187890 */ /* 0x000fe4000fffe03f */
[----:B------:R-:W-:Y:S02]  /*88b0*/  UIADD3 UR25, UR13, 0x90, URZ ;  /* 0x000000900d197890 */ /* 0x000fe4000fffe03f */
[----:B------:R-:W-:Y:S02]  /*88c0*/  UIADD3.X UR17, URZ, UR23, URZ, UP0, !UPT ;  /* 0x000000173f117290 */ /* 0x000fe400087fe43f */
[----:B------:R-:W-:Y:S02]  /*88d0*/  UIADD3 UR10, UR26, 0x40, URZ ;  /* 0x000000401a0a7890 */ /* 0x000fe4000fffe03f */
[----:B------:R-:W-:Y:S01]  /*88e0*/  UIADD3 UR8, UR13, 0x1400, URZ ;  /* 0x000014000d087890 */ /* 0x000fe2000fffe03f */
[----:B------:R-:W-:Y:S01]  /*88f0*/  UMOV UR18, 0x0 ;  /* 0x0000000000127882 */ /* 0x000fe20000000000 */
[----:B------:R-:W-:Y:S01]  /*8900*/  UMOV UR19, 0x10000000 ;  /* 0x1000000000137882 */ /* 0x000fe20000000000 */
[----:B------:R-:W-:Y:S01]  /*8910*/  UMOV UR11, UR27 ;  /* 0x0000001b000b7c82 */ /* 0x000fe20008000000 */
[----:B------:R-:W-:Y:S01]  /*8920*/  UMOV UR9, UR25 ;  /* 0x0000001900097c82 */ /* 0x000fe20008000000 */
[----:B------:R-:W-:Y:S01]  /*8930*/  UMOV UR12, UR28 ;  /* 0x0000001c000c7c82 */ /* 0x000fe20008000000 */
[----:B------:R2:W-:Y:S03]  /*8940*/  UTMALDG.3D [UR24], [UR16], desc[UR18] ;  /* 0x00001218100075b4 */ /* 0x0005e60008011000 */
[----:B------:R2:W-:Y:S02]  /*8950*/  UTMALDG.3D [UR8], [UR16], desc[UR18] ;  /* 0x00001208100075b4 */ /* 0x0005e40008011000 */
[----:B--2---:R-:W-:Y:S05]  /*8960*/  @!P2 BRA `(.L_x_215) ;  /* 0x000000000004a947 */ /* 0x004fea0003800000 */
[----:B------:R-:W-:Y:S01]  /*8970*/  BPT.TRAP 0x1 ;  /* 0x000000040000795c */ /* 0x000fe20000300000 */
.L_x_215:
[----:B-1----:R-:W1:Y:S02]  /*8980*/  LDC R5, c[0x0][0xa00] ;  /* 0x00028000ff057b82 */ /* 0x002e640000000800 */
[----:B-1----:R2:W-:Y:S02]  /*8990*/  SYNCS.ARRIVE.TRANS64.RED.A0TR RZ, [UR13+0x90], R5 ;  /* 0x00009005ffff79a7 */ /* 0x0025e4000830040d */
.L_x_214:
[----:B------:R-:W-:Y:S05]  /*89a0*/  BSYNC B0 ;  /* 0x0000000000007941 */ /* 0x000fea0003800000 */
.L_x_213:
[----:B------:R-:W-:Y:S05]  /*89b0*/  @!P2 BRA `(.L_x_216) ;  /* 0x000000000004a947 */ /* 0x000fea0003800000 */
[----:B------:R-:W-:Y:S01]  /*89c0*/  BPT.TRAP 0x1 ;  /* 0x000000040000795c */ /* 0x000fe20000300000 */
.L_x_216:
[----:B------:R-:W-:-:S04]  /*89d0*/  UIADD3 UR8, UR13, 0x90, URZ ;  /* 0x000000900d087890 */ /* 0x000fc8000fffe03f */
[----:B------:R-:W-:-:S09]  /*89e0*/  UPRMT UR8, UR36, 0x654, UR8 ;  /* 0x0000065424087896 */ /* 0x000fd20008000008 */
[----:B------:R-:W-:Y:S01]  /*89f0*/  SYNCS.ARRIVE.TRANS64.RED.A1T0 RZ, [UR8], RZ ;  /* 0x000000ffffff79a7 */ /* 0x000fe20008100408 */
[----:B------:R-:W-:Y:S05]  /*8a00*/  @!P2 BRA `(.L_x_217) ;  /* 0x000000000004a947 */ /* 0x000fea0003800000 */
[----:B------:R-:W-:Y:S01]  /*8a10*/  BPT.TRAP 0x1 ;  /* 0x000000040000795c */ /* 0x000fe20000300000 */
.L_x_217:
[----:B------:R-:W3:Y:S02]  /*8a20*/  SYNCS.PHASECHK.TRANS64.TRYWAIT P1, [UR13+0xb8], R4 ;  /* 0x0000b804ff0075a7 */ /* 0x000ee4000802014d */
[----:B---3--:R-:W-:Y:S05]  /*8a30*/  @!P1 BRA `(.L_x_218) ;  /* 0x00000028007c9947 */ /* 0x008fea0003800000 */
.L_x_284:
[----:B------:R-:W-:Y:S04]  /*8a40*/  BSSY B0, `(.L_x_219) ;  /* 0x0000016000007945 */ /* 0x000fe80003800000 */
[----:B------:R-:W-:Y:S05]  /*8a50*/  @!P0 BRA `(.L_x_220) ;  /* 0x0000000000508947 */ /* 0x000fea0003800000 */
[----:B------:R-:W-:Y:S01]  /*8a60*/  R2UR UR20, R24 ;  /* 0x00000000181472ca */ /* 0x000fe200000e0000 */
[----:B------:R-:W-:Y:S02]  /*8a70*/  UIADD3 UR24, UP0, UR22, 0x5f0, URZ ;  /* 0x000005f016187890 */ /* 0x000fe4000ff1e03f */
[----:B------:R-:W-:Y:S02]  /*8a80*/  UIADD3 UR19, UR27, 0x20, URZ ;  /* 0x000000201b137890 */ /* 0x000fe4000fffe03f */
[----:B------:R-:W-:Y:S02]  /*8a90*/  UIADD3 UR16, UR13, 0x2400, URZ ;  /* 0x000024000d107890 */ /* 0x000fe4000fffe03f */
[----:B------:R-:W-:Y:S02]  /*8aa0*/  UIADD3 UR17, UR13, 0x98, URZ ;  /* 0x000000980d117890 */ /* 0x000fe4000fffe03f */
[----:B------:R-:W-:Y:S02]  /*8ab0*/  UIADD3.X UR25, URZ, UR23, URZ, UP0, !UPT ;  /* 0x000000173f197290 */ /* 0x000fe400087fe43f */
[----:B------:R-:W-:-:S02]  /*8ac0*/  UIADD3 UR10, UR26, 0x40, URZ ;  /* 0x000000401a0a7890 */ /* 0x000fc4000fffe03f */
[----:B------:R-:W-:Y:S01]  /*8ad0*/  UIADD3 UR8, UR13, 0x3400, URZ ;  /* 0x000034000d087890 */ /* 0x000fe2000fffe03f */
[----:B------:R-:W-:Y:S01]  /*8ae0*/  UMOV UR28, 0x0 ;  /* 0x00000000001c7882 */ /* 0x000fe20000000000 */
[----:B------:R-:W-:Y:S01]  /*8af0*/  UMOV UR29, 0x10000000 ;  /* 0x10000000001d7882 */ /* 0x000fe20000000000 */
[----:B------:R-:W-:Y:S01]  /*8b00*/  UMOV UR18, UR26 ;  /* 0x0000001a00127c82 */ /* 0x000fe20008000000 */
[----:B------:R-:W-:Y:S01]  /*8b10*/  UMOV UR9, UR17 ;  /* 0x0000001100097c82 */ /* 0x000fe20008000000 */
[----:B------:R-:W-:Y:S01]  /*8b20*/  UMOV UR11, UR19 ;  /* 0x00000013000b7c82 */ /* 0x000fe20008000000 */
[----:B------:R-:W-:Y:S01]  /*8b30*/  UMOV UR12, UR20 ;  /* 0x00000014000c7c82 */ /* 0x000fe20008000000 */
[----:B------:R3:W-:Y:S02]  /*8b40*/  UTMALDG.3D [UR16], [UR24], desc[UR28] ;  /* 0x00001c10180075b4 */ /* 0x0007e40008011000 */
[----:B------:R3:W-:Y:S02]  /*8b50*/  UTMALDG.3D [UR8], [UR24], desc[UR28] ;  /* 0x00001c08180075b4 */ /* 0x0007e40008011000 */
[----:B---3--:R-:W-:Y:S05]  /*8b60*/  @!P2 BRA `(.L_x_221) ;  /* 0x000000000004a947 */ /* 0x008fea0003800000 */
[----:B------:R-:W-:Y:S01]  /*8b70*/  BPT.TRAP 0x1 ;  /* 0x000000040000795c */ /* 0x000fe20000300000 */
.L_x_221:
[----:B-12---:R-:W1:Y:S02]  /*8b80*/  LDC R5, c[0x0][0xa00] ;  /* 0x00028000ff057b82 */ /* 0x006e640000000800 */
[----:B-1----:R3:W-:Y:S02]  /*8b90*/  SYNCS.ARRIVE.TRANS64.RED.A0TR RZ, [UR13+0x98], R5 ;  /* 0x00009805ffff79a7 */ /* 0x0027e4000830040d */
.L_x_220:
[----:B------:R-:W-:Y:S05]  /*8ba0*/  BSYNC B0 ;  /* 0x0000000000007941 */ /* 0x000fea0003800000 */
.L_x_219:
[----:B------:R-:W-:Y:S05]  /*8bb0*/  @!P2 BRA `(.L_x_222) ;  /* 0x000000000004a947 */ /* 0x000fea0003800000 */
[----:B------:R-:W-:Y:S01]  /*8bc0*/  BPT.TRAP 0x1 ;  /* 0x000000040000795c */ /* 0x000fe20000300000 */
.L_x_222:
[----:B------:R-:W-:-:S04]  /*8bd0*/  UIADD3 UR8, UR13, 0x98, URZ ;  /* 0x000000980d087890 */ /* 0x000fc8000fffe03f */
[----:B------:R-:W-:-:S09]  /*8be0*/  UPRMT UR8, UR36, 0x654, UR8 ;  /* 0x0000065424087896 */ /* 0x000fd20008000008 */
[----:B------:R-:W-:Y:S01]  /*8bf0*/  SYNCS.ARRIVE.TRANS64.RED.A1T0 RZ, [UR8], RZ ;  /* 0x000000ffffff79a7 */ /* 0x000fe20008100408 */
[----:B------:R-:W-:Y:S05]  /*8c00*/  @!P2 BRA `(.L_x_223) ;  /* 0x000000000004a947 */ /* 0x000fea0003800000 */
[----:B------:R-:W-:Y:S01]  /*8c10*/  BPT.TRAP 0x1 ;  /* 0x000000040000795c */ /* 0x000fe20000300000 */
.L_x_223:
[----:B------:R-:W4:Y:S02]  /*8c20*/  SYNCS.PHASECHK.TRANS64.TRYWAIT P1, [UR13+0xc0], R4 ;  /* 0x0000c004ff0075a7 */ /* 0x000f24000802014d */
[----:B----4-:R-:W-:Y:S05]  /*8c30*/  @!P1 BRA `(.L_x_224) ;  /* 0x0000002800149947 */ /* 0x010fea0003800000 */
.L_x_285:
        /* <DEDUP_REMOVED lines=18> */
[----:B----4-:R-:W-:Y:S05]  /*8d60*/  @!P2 BRA `(.L_x_227) ;  /* 0x000000000004a947 */ /* 0x010fea0003800000 */
[----:B------:R-:W-:Y:S01]  /*8d70*/  BPT.TRAP 0x1 ;  /* 0x000000040000795c */ /* 0x000fe20000300000 */
.L_x_227:
[----:B-123--:R-:W1:Y:S02]  /*8d80*/  LDC R5, c[0x0][0xa00] ;  /* 0x00028000ff057b82 */ /* 0x00ee640000000800 */
[----:B-1----:R4:W-:Y:S02]  /*8d90*/  SYNCS.ARRIVE.TRANS64.RED.A0TR RZ, [UR13+0xa0], R5 ;  /* 0x0000a005ffff79a7 */ /* 0x0029e4000830040d */
.L_x_226:
[----:B------:R-:W-:Y:S05]  /*8da0*/  BSYNC B0 ;  /* 0x0000000000007941 */ /* 0x000fea0003800000 */
.L_x_225:
[----:B------:R-:W-:Y:S05]  /*8db0*/  @!P2 BRA `(.L_x_228) ;  /* 0x000000000004a947 */ /* 0x000fea0003800000 */
[----:B------:R-:W-:Y:S01]  /*8dc0*/  BPT.TRAP 0x1 ;  /* 0x000000040000795c */ /* 0x000fe20000300000 */
.L_x_228:
[----:B------:R-:W-:-:S04]  /*8dd0*/  UIADD3 UR8, UR13, 0xa0, URZ ;  /* 0x000000a00d087890 */ /* 0x000fc8000fffe03f */
[----:B------:R-:W-:-:S09]  /*8de0*/  UPRMT UR8, UR36, 0x654, UR8 ;  /* 0x0000065424087896 */ /* 0x000fd20008000008 */
[----:B------:R-:W-:Y:S01]  /*8df0*/  SYNCS.ARRIVE.TRANS64.RED.A1T0 RZ, [UR8], RZ ;  /* 0x000000ffffff79a7 */ /* 0x000fe20008100408 */
[----:B------:R-:W-:Y:S05]  /*8e00*/  @!P2 BRA `(.L_x_229) ;  /* 0x000000000004a947 */ /* 0x000fea0003800000 */
[----:B------:R-:W-:Y:S01]  /*8e10*/  BPT.TRAP 0x1 ;  /* 0x000000040000795c */ /* 0x000fe20000300000 */
.L_x_229:
[----:B------:R-:W5:Y:S02]  /*8e20*/  SYNCS.PHASECHK.TRANS64.TRYWAIT P1, [UR13+0xc8], R4 ;  /* 0x0000c804ff0075a7 */ /* 0x000f64000802014d */
[----:B-----5:R-:W-:Y:S05]  /*8e30*/  @!P1 BRA `(.L_x_230) ;  /* 0x0000002400ac9947 */ /* 0x020fea0003800000 */
.L_x_286:
        /* <DEDUP_REMOVED lines=18> */
[----:B-1----:R-:W-:Y:S05]  /*8f60*/  @!P2 BRA `(.L_x_233) ;  /* 0x000000000004a947 */ /* 0x002fea0003800000 */
[----:B------:R-:W-:Y:S01]  /*8f70*/  BPT.TRAP 0x1 ;  /* 0x000000040000795c */ /* 0x000fe20000300000 */
.L_x_233:
[----:B------:R-:W1:Y:S02]  /*8f80*/  LDC R4, c[0x0][0xa00] ;  /* 0x00028000ff047b82 */ /* 0x000e640000000800 */
[----:B-1----:R1:W-:Y:S02]  /*8f90*/  SYNCS.ARRIVE.TRANS64.RED.A0TR RZ, [UR13+0xa8], R4 ;  /* 0x0000a804ffff79a7 */ /* 0x0023e4000830040d */
.L_x_232:
[----:B------:R-:W-:Y:S05]  /*8fa0*/  BSYNC B0 ;  /* 0x0000000000007941 */ /* 0x000fea0003800000 */
.L_x_231:
[----:B------:R-:W-:Y:S05]  /*8fb0*/  @!P2 BRA `(.L_x_234) ;  /* 0x000000000004a947 */ /* 0x000fea0003800000 */
[----:B------:R-:W-:Y:S01]  /*8fc0*/  BPT.TRAP 0x1 ;  /* 0x000000040000795c */ /* 0x000fe20000300000 */
.L_x_234:
[----:B------:R-:W-:Y:S01]  /*8fd0*/  IADD3 R16, P0, R16, UR40, RZ ;  /* 0x0000002810107c10 */ /* 0x000fe2000ff1e0ff */
[----:B------:R-:W-:Y:S01]  /*8fe0*/  UIADD3 UR8, UR13, 0xa8, URZ ;  /* 0x000000a80d087890 */ /* 0x000fe2000fffe03f */
[----:B------:R-:W-:Y:S01]  /*8ff0*/  LOP3.LUT R3, R3, 0x1, RZ, 0x3c, !PT ;  /* 0x0000000103037812 */ /* 0x000fe200078e3cff */
[----:B------:R-:W-:Y:S01]  /*9000*/  IMAD.MOV.U32 R26, RZ, RZ, -0x1 ;  /* 0xffffffffff1a7424 */ /* 0x000fe200078e00ff */
[----:B------:R-:W-:Y:S01]  /*9010*/  IADD3.X R17, R17, UR38, RZ, P0, !PT ;  /* 0x0000002611117c10 */ /* 0x000fe200087fe4ff */
[----:B------:R-:W-:Y:S01]  /*9020*/  UPRMT UR8, UR36, 0x654, UR8 ;  /* 0x0000065424087896 */ /* 0x000fe20008000008 */
[----:B------:R-:W-:Y:S01]  /*9030*/  ISETP.GE.U32.AND P0, PT, R16, UR6, PT ;  /* 0x0000000610007c0c */ /* 0x000fe2000bf06070 */
[----:B------:R-:W-:Y:S01]  /*9040*/  IMAD.MOV.U32 R25, RZ, RZ, -0x1 ;  /* 0xffffffffff197424 */ /* 0x000fe200078e00ff */
[----:B-1----:R-:W-:Y:S01]  /*9050*/  PRMT R4, RZ, 0x7610, R4 ;  /* 0x00007610ff047816 */ /* 0x002fe20000000004 */
[----:B------:R-:W-:Y:S01]  /*9060*/  IMAD.MOV.U32 R24, RZ, RZ, -0x1 ;  /* 0xffffffffff187424 */ /* 0x000fe200078e00ff */
[----:B------:R-:W-:-:S04]  /*9070*/  ISETP.GE.U32.AND.EX P0, PT, R17, UR7, PT, P0 ;  /* 0x0000000711007c0c */ /* 0x000fc8000bf06100 */
[----:B------:R-:W-:Y:S09]  /*9080*/  SYNCS.ARRIVE.TRANS64.RED.A1T0 RZ, [UR8], RZ ;  /* 0x000000ffffff79a7 */ /* 0x000ff20008100408 */
[----:B------:R-:W-:Y:S05]  /*9090*/  @P0 BRA `(.L_x_235) ;  /* 0x0000000400540947 */ /* 0x000fea0003800000 */
[----:B------:R-:W1:Y:S01]  /*90a0*/  S2R R14, SR_CTAID.X ;  /* 0x00000000000e7919 */ /* 0x000e620000002500 */
[----:B------:R-:W5:Y:S01]  /*90b0*/  LDC.64 R12, c[0x0][0xad0] ;  /* 0x0002b400ff0c7b82 */ /* 0x000f620000000a00 */
[----:B------:R-:W-:Y:S01]  /*90c0*/  ULDC UR8, c[0x0][0x150] ;  /* 0x0000540000087ab9 */ /* 0x000fe20000000800 */
[----:B------:R-:W-:Y:S01]  /*90d0*/  IMAD.MOV.U32 R7, RZ, RZ, R16 ;  /* 0x000000ffff077224 */ /* 0x000fe200078e0010 */
[----:B------:R-:W2:Y:S01]  /*90e0*/  S2R R15, SR_CTAID.Y ;  /* 0x00000000000f7919 */ /* 0x000ea20000002600 */
[----:B------:R-:W-:-:S04]  /*90f0*/  IMAD.MOV.U32 R23, RZ, RZ, R17 ;  /* 0x000000ffff177224 */ /* 0x000fc800078e0011 */
[----:B------:R-:W2:Y:S08]  /*9100*/  LDC R21, c[0x0][0x144] ;  /* 0x00005100ff157b82 */ /* 0x000eb00000000800 */
[----:B------:R-:W3:Y:S01]  /*9110*/  LDC R18, c[0x0][0xad8] ;  /* 0x0002b600ff127b82 */ /* 0x000ee20000000800 */
[----:B-----5:R-:W-:-:S04]  /*9120*/  ISETP.NE.U32.AND P0, PT, R12, RZ, PT ;  /* 0x000000ff0c00720c */ /* 0x020fc80003f05070 */
[----:B------:R-:W-:Y:S02]  /*9130*/  ISETP.NE.AND.EX P0, PT, R13, RZ, PT, P0 ;  /* 0x000000ff0d00720c */ /* 0x000fe40003f05300 */
[----:B-1----:R-:W-:Y:S02]  /*9140*/  I2FP.F32.U32 R4, R14 ;  /* 0x0000000e00047245 */ /* 0x002fe40000201000 */
[----:B--2---:R-:W-:-:S03]  /*9150*/  I2FP.F32.U32 R22, R15 ;  /* 0x0000000f00167245 */ /* 0x004fc60000201000 */
[----:B------:R-:W-:-:S04]  /*9160*/  FMUL R4, R4, UR8 ;  /* 0x0000000804047c20 */ /* 0x000fc80008400000 */
[----:B------:R1:W2:Y:S02]  /*9170*/  F2I.U32.TRUNC.NTZ R20, R4 ;  /* 0x0000000400147305 */ /* 0x0002a4000020f000 */
[----:B---3--:R-:W-:Y:S05]  /*9180*/  @!P0 BRA `(.L_x_236) ;  /* 0x0000000000308947 */ /* 0x008fea0003800000 */
[----:B----4-:R-:W3:Y:S02]  /*9190*/  LDC R5, c[0x0][0xadc] ;  /* 0x0002b700ff057b82 */ /* 0x010ee40000000800 */
[----:B---3--:R-:W-:-:S05]  /*91a0*/  IADD3 R5, P0, R16, R5, RZ ;  /* 0x0000000510057210 */ /* 0x008fca0007f1e0ff */
[----:B------:R-:W-:-:S04]  /*91b0*/  IMAD.X R23, RZ, RZ, R17, P0 ;  /* 0x000000ffff177224 */ /* 0x000fc800000e0611 */
[----:B------:R-:W-:-:S04]  /*91c0*/  IMAD.WIDE.U32 R6, R23, R12, RZ ;  /* 0x0000000c17067225 */ /* 0x000fc800078e00ff */
[----:B------:R-:W-:-:S04]  /*91d0*/  IMAD.WIDE.U32 R6, P0, R5, R13, R6 ;  /* 0x0000000d05067225 */ /* 0x000fc80007800006 */
[----:B-1----:R-:W-:-:S04]  /*91e0*/  IMAD.WIDE.U32 R4, R5, R12, RZ ;  /* 0x0000000c05047225 */ /* 0x002fc800078e00ff */
[----:B------:R-:W-:Y:S01]  /*91f0*/  IMAD.MOV.U32 R4, RZ, RZ, R7 ;  /* 0x000000ffff047224 */ /* 0x000fe200078e0007 */
[----:B------:R-:W-:Y:S01]  /*9200*/  IADD3 RZ, P1, R5, R6, RZ ;  /* 0x0000000605ff7210 */ /* 0x000fe20007f3e0ff */
[----:B------:R-:W-:-:S04]  /*9210*/  IMAD.X R5, RZ, RZ, RZ, P0 ;  /* 0x000000ffff057224 */ /* 0x000fc800000e06ff */
[----:B------:R-:W-:-:S04]  /*9220*/  IMAD.WIDE.U32.X R4, R23, R13, R4, P1 ;  /* 0x0000000d17047225 */ /* 0x000fc800008e0404 */
[----:B------:R-:W-:Y:S02]  /*9230*/  IMAD.MOV.U32 R7, RZ, RZ, R4 ;  /* 0x000000ffff077224 */ /* 0x000fe400078e0004 */
[----:B------:R-:W-:-:S07]  /*9240*/  IMAD.MOV.U32 R23, RZ, RZ, R5 ;  /* 0x000000ffff177224 */ /* 0x000fce00078e0005 */
.L_x_236:
[----:B------:R-:W-:Y:S01]  /*9250*/  ULDC UR8, c[0x0][0x154] ;  /* 0x0000550000087ab9 */ /* 0x000fe20000000800 */
[----:B------:R-:W3:Y:S01]  /*9260*/  LDC R26, c[0x0][0x148] ;  /* 0x00005200ff1a7b82 */ /* 0x000ee20000000800 */
[----:B------:R-:W-:Y:S01]  /*9270*/  FMUL R12, R22, UR8 ;  /* 0x00000008160c7c20 */ /* 0x000fe20008400000 */
[----:B------:R-:W-:Y:S01]  /*9280*/  ISETP.NE.AND P2, PT, R2, 0x1, PT ;  /* 0x000000010200780c */ /* 0x000fe20003f45270 */
[----:B--2---:R-:W-:Y:S01]  /*9290*/  IMAD.MOV R20, RZ, RZ, -R20 ;  /* 0x000000ffff147224 */ /* 0x004fe200078e0a14 */
[-CC-:B------:R-:W-:Y:S02]  /*92a0*/  SHF.R.U64 R24, R7, R18.reuse, R23.reuse ;  /* 0x0000001207187219 */ /* 0x180fe40000001217 */
[----:B------:R-:W-:Y:S01]  /*92b0*/  SHF.R.U32.HI R18, RZ, R18, R23 ;  /* 0x00000012ff127219 */ /* 0x000fe20000011617 */
[----:B------:R-:W2:Y:S01]  /*92c0*/  F2I.U32.TRUNC.NTZ R12, R12 ;  /* 0x0000000c000c7305 */ /* 0x000ea2000020f000 */
[----:B-1--4-:R-:W1:Y:S01]  /*92d0*/  LDC.64 R4, c[0x0][0xac8] ;  /* 0x0002b200ff047b82 */ /* 0x012e620000000a00 */
[----:B------:R-:W-:Y:S01]  /*92e0*/  IMAD R14, R21, R20, R14 ;  /* 0x00000014150e7224 */ /* 0x000fe200078e020e */
[----:B------:R-:W-:-:S04]  /*92f0*/  IADD3 R21, P0, RZ, -R24, RZ ;  /* 0x80000018ff157210 */ /* 0x000fc80007f1e0ff */
[----:B------:R-:W-:Y:S02]  /*9300*/  IADD3.X R7, RZ, ~R18, RZ, P0, !PT ;  /* 0x80000012ff077210 */ /* 0x000fe400007fe4ff */
[----:B------:R-:W4:Y:S01]  /*9310*/  LDC R22, c[0x0][0xac0] ;  /* 0x0002b000ff167b82 */ /* 0x000f220000000800 */
[----:B--2---:R-:W-:-:S07]  /*9320*/  IMAD.MOV R13, RZ, RZ, -R12 ;  /* 0x000000ffff0d7224 */ /* 0x004fce00078e0a0c */
[----:B------:R-:W2:Y:S01]  /*9330*/  LDC R27, c[0x0][0xb00] ;  /* 0x0002c000ff1b7b82 */ /* 0x000ea20000000800 */
[----:B---3--:R-:W-:-:S07]  /*9340*/  @P2 IMAD R14, R26, R13, R15 ;  /* 0x0000000d1a0e2224 */ /* 0x008fce00078e020f */
[----:B------:R-:W3:Y:S01]  /*9350*/  LDC.64 R12, c[0x0][0xae8] ;  /* 0x0002ba00ff0c7b82 */ /* 0x000ee20000000a00 */
[----:B-1----:R-:W-:-:S04]  /*9360*/  IMAD R6, R7, R4, RZ ;  /* 0x0000000407067224 */ /* 0x002fc800078e02ff */
[C---:B------:R-:W-:Y:S02]  /*9370*/  IMAD R7, R21.reuse, R5, R6 ;  /* 0x0000000515077224 */ /* 0x040fe400078e0206 */
[----:B------:R-:W-:Y:S01]  /*9380*/  IMAD.WIDE.U32 R4, R21, R4, R16 ;  /* 0x0000000415047225 */ /* 0x000fe200078e0010 */
[----:B------:R-:W1:Y:S03]  /*9390*/  LDC R6, c[0x0][0xab0] ;  /* 0x0002ac00ff067b82 */ /* 0x000e660000000800 */
[----:B------:R-:W-:-:S05]  /*93a0*/  IMAD.IADD R5, R5, 0x1, R7 ;  /* 0x0000000105057824 */ /* 0x000fca00078e0207 */
[-CC-:B----4-:R-:W-:Y:S01]  /*93b0*/  SHF.R.U64 R20, R4, R22.reuse, R5.reuse ;  /* 0x0000001604147219 */ /* 0x190fe20000001205 */
[----:B------:R-:W4:Y:S01]  /*93c0*/  LDC R18, c[0x0][0xae0] ;  /* 0x0002b800ff127b82 */ /* 0x000f220000000800 */
[----:B------:R-:W-:Y:S02]  /*93d0*/  SHF.R.U32.HI R5, RZ, R22, R5 ;  /* 0x00000016ff057219 */ /* 0x000fe40000011605 */
[----:B---3--:R-:W-:-:S05]  /*93e0*/  ISETP.NE.U32.AND P0, PT, R12, RZ, PT ;  /* 0x000000ff0c00720c */ /* 0x008fca0003f05070 */
[----:B------:R-:W3:Y:S01]  /*93f0*/  LDC R22, c[0x0][0xaf0] ;  /* 0x0002bc00ff167b82 */ /* 0x000ee20000000800 */
[----:B------:R-:W-:Y:S02]  /*9400*/  ISETP.NE.AND.EX P0, PT, R13, RZ, PT, P0 ;  /* 0x000000ff0d00720c */ /* 0x000fe40003f05300 */
[----:B-1----:R-:W-:-:S05]  /*9410*/  SHF.R.U64 R25, R20, R6, R5 ;  /* 0x0000000614197219 */ /* 0x002fca0000001205 */
[----:B------:R-:W1:Y:S01]  /*9420*/  LDC R21, c[0x0][0xab8] ;  /* 0x0002ae00ff157b82 */ /* 0x000e620000000800 */
[----:B------:R-:W-:-:S04]  /*9430*/  SHF.R.U32.HI R4, RZ, R6, R5 ;  /* 0x00000006ff047219 */ /* 0x000fc80000011605 */
[-CC-:B--2---:R-:W-:Y:S02]  /*9440*/  SHF.R.U64 R23, R25, R27.reuse, R4.reuse ;  /* 0x0000001b19177219 */ /* 0x184fe40000001204 */
[----:B------:R-:W-:Y:S01]  /*9450*/  SHF.R.U32.HI R27, RZ, R27, R4 ;  /* 0x0000001bff1b7219 */ /* 0x000fe20000011604 */
[----:B------:R-:W2:Y:S02]  /*9460*/  LDC R15, c[0x0][0xaa8] ;  /* 0x0002aa00ff0f7b82 */ /* 0x000ea40000000800 */
[----:B------:R-:W-:Y:S02]  /*9470*/  IMAD.MOV.U32 R4, RZ, RZ, R23 ;  /* 0x000000ffff047224 */ /* 0x000fe400078e0017 */
[----:B------:R-:W-:Y:S01]  /*9480*/  IMAD.MOV.U32 R5, RZ, RZ, R27 ;  /* 0x000000ffff057224 */ /* 0x000fe200078e001b */
[----:B----4-:R-:W-:Y:S06]  /*9490*/  @!P0 BRA `(.L_x_237) ;  /* 0x0000000000288947 */ /* 0x010fec0003800000 */
[----:B------:R-:W4:Y:S02]  /*94a0*/  LDC R4, c[0x0][0xaf4] ;  /* 0x0002bd00ff047b82 */ /* 0x000f240000000800 */
[----:B----4-:R-:W-:-:S05]  /*94b0*/  IADD3 R5, P0, R23, R4, RZ ;  /* 0x0000000417057210 */ /* 0x010fca0007f1e0ff */
[----:B------:R-:W-:-:S04]  /*94c0*/  IMAD.X R27, RZ, RZ, R27, P0 ;  /* 0x000000ffff1b7224 */ /* 0x000fc800000e061b */
[----:B------:R-:W-:-:S04]  /*94d0*/  IMAD.WIDE.U32 R6, R27, R12, RZ ;  /* 0x0000000c1b067225 */ /* 0x000fc800078e00ff */
[----:B------:R-:W-:-:S04]  /*94e0*/  IMAD.WIDE.U32 R6, P0, R5, R13, R6 ;  /* 0x0000000d05067225 */ /* 0x000fc80007800006 */
[----:B------:R-:W-:-:S04]  /*94f0*/  IMAD.WIDE.U32 R4, R5, R12, RZ ;  /* 0x0000000c05047225 */ /* 0x000fc800078e00ff */
[----:B------:R-:W-:Y:S01]  /*9500*/  IMAD.MOV.U32 R4, RZ, RZ, R7 ;  /* 0x000000ffff047224 */ /* 0x000fe200078e0007 */
[----:B------:R-:W-:Y:S01]  /*9510*/  IADD3 RZ, P1, R5, R6, RZ ;  /* 0x0000000605ff7210 */ /* 0x000fe20007f3e0ff */
[----:B------:R-:W-:-:S04]  /*9520*/  IMAD.X R5, RZ, RZ, RZ, P0 ;  /* 0x000000ffff057224 */ /* 0x000fc800000e06ff */
[----:B------:R-:W-:-:S08]  /*9530*/  IMAD.WIDE.U32.X R4, R27, R13, R4, P1 ;  /* 0x0000000d1b047225 */ /* 0x000fd000008e0404 */
.L_x_237:
[----:B---3--:R-:W-:Y:S02]  /*9540*/  SHF.R.U64 R22, R4, R22, R5 ;  /* 0x0000001604167219 */ /* 0x008fe40000001205 */
[----:B------:R-:W-:Y:S02]  /*9550*/  LOP3.LUT R25, R25, R10, RZ, 0xc0, !PT ;  /* 0x0000000a19197212 */ /* 0x000fe400078ec0ff */
[----:B------:R-:W-:Y:S01]  /*9560*/  LOP3.LUT R20, R20, R9, RZ, 0xc0, !PT ;  /* 0x0000000914147212 */ /* 0x000fe200078ec0ff */
[----:B------:R-:W-:Y:S02]  /*9570*/  IMAD.MOV R4, RZ, RZ, -R22 ;  /* 0x000000ffff047224 */ /* 0x000fe400078e0a16 */
[----:B------:R-:W-:Y:S02]  /*9580*/  IMAD R25, R22, UR21, R25 ;  /* 0x0000001516197c24 */ /* 0x000fe4000f8e0219 */
[----:B------:R-:W-:Y:S02]  /*9590*/  IMAD R18, R4, R18, R23 ;  /* 0x0000001204127224 */ /* 0x000fe400078e0217 */
[----:B-1----:R-:W-:-:S02]  /*95a0*/  IMAD R14, R25, R21, R14 ;  /* 0x00000015190e7224 */ /* 0x002fc400078e020e */
[----:B--2---:R-:W-:Y:S02]  /*95b0*/  IMAD R15, R18, R15, R20 ;  /* 0x0000000f120f7224 */ /* 0x004fe400078e0214 */
[----:B------:R-:W-:-:S03]  /*95c0*/  IMAD.MOV.U32 R4, RZ, RZ, 0x1 ;  /* 0x00000001ff047424 */ /* 0x000fc600078e00ff */
[----:B------:R-:W-:Y:S02]  /*95d0*/  SEL R25, R15, R14, !P2 ;  /* 0x0000000e0f197207 */ /* 0x000fe40005000000 */
[----:B------:R-:W-:-:S07]  /*95e0*/  SEL R26, R14, R15, !P2 ;  /* 0x0000000f0e1a7207 */ /* 0x000fce0005000000 */
.L_x_235:
[----:B------:R-:W-:-:S13]  /*95f0*/  LOP3.LUT P0, RZ, R4, 0xff, RZ, 0xc0, !PT ;  /* 0x000000ff04ff7812 */ /* 0x000fda000780c0ff */
[----:B------:R-:W-:Y:S05]  /*9600*/  @P0 BRA `(.L_x_238) ;  /* 0xffffffec00fc0947 */ /* 0x000fea000383ffff */
.L_x_206:
[----:B------:R-:W-:-:S13]  /*9610*/  ELECT P0, URZ, PT ;  /* 0x00000000003f782f */ /* 0x000fda0003800000 */
[----:B------:R-:W-:Y:S05]  /*9620*/  @!P0 BRA `(.L_x_84) ;  /* 0x0000001800988947 */ /* 0x000fea0003800000 */
[----:B------:R-:W-:-:S04]  /*9630*/  LOP3.LUT R19, R19, 0x2, RZ, 0xfc, !PT ;  /* 0x0000000213137812 */ /* 0x000fc800078efcff */
[----:B------:R-:W-:-:S13]  /*9640*/  ISETP.NE.AND P1, PT, R19, 0x3, PT ;  /* 0x000000031300780c */ /* 0x000fda0003f25270 */
[----:B------:R-:W-:Y:S05]  /*9650*/  @!P1 BRA `(.L_x_239) ;  /* 0x0000000000049947 */ /* 0x000fea0003800000 */
[----:B------:R-:W-:Y:S01]  /*9660*/  BPT.TRAP 0x1 ;  /* 0x000000040000795c */ /* 0x000fe20000300000 */
.L_x_239:
[----:B-1234-:R-:W-:Y:S01]  /*9670*/  IMAD.U32 R5, RZ, RZ, UR36 ;  /* 0x00000024ff057e24 */ /* 0x01efe2000f8e00ff */
[----:B------:R-:W-:Y:S02]  /*9680*/  MOV R2, 0x400 ;  /* 0x0000040000027802 */ /* 0x000fe40000000f00 */
[----:B------:R-:W-:Y:S02]  /*9690*/  SHF.L.U32 R0, R3, 0x1f, RZ ;  /* 0x0000001f03007819 */ /* 0x000fe400000006ff */
[----:B------:R-:W-:-:S04]  /*96a0*/  LEA R5, R5, R2, 0x18 ;  /* 0x0000000205057211 */ /* 0x000fc800078ec0ff */
[----:B------:R-:W1:Y:S02]  /*96b0*/  SYNCS.PHASECHK.TRANS64.TRYWAIT P0, [R5+URZ+0xb0], R0 ;  /* 0x0000b000050075a7 */ /* 0x000e64000800017f */
[----:B-1----:R-:W-:Y:S05]  /*96c0*/  @!P0 BRA `(.L_x_240) ;  /* 0x0000001c00a08947 */ /* 0x002fea0003800000 */
.L_x_287:
[----:B------:R-:W-:Y:S05]  /*96d0*/  @!P1 BRA `(.L_x_241) ;  /* 0x0000000000049947 */ /* 0x000fea0003800000 */
[----:B------:R-:W-:Y:S01]  /*96e0*/  BPT.TRAP 0x1 ;  /* 0x000000040000795c */ /* 0x000fe20000300000 */
.L_x_241:
[----:B------:R-:W2:Y:S02]  /*96f0*/  SYNCS.PHASECHK.TRANS64.TRYWAIT P0, [R5+URZ+0xb8], R0 ;  /* 0x0000b800050075a7 */ /* 0x000ea4000800017f */
[----:B--2---:R-:W-:Y:S05]  /*9700*/  @!P0 BRA `(.L_x_242) ;  /* 0x0000001c00a48947 */ /* 0x004fea0003800000 */
.L_x_288:
[----:B------:R-:W-:Y:S05]  /*9710*/  @!P1 BRA `(.L_x_243) ;  /* 0x0000000000049947 */ /* 0x000fea0003800000 */
[----:B------:R-:W-:Y:S01]  /*9720*/  BPT.TRAP 0x1 ;  /* 0x000000040000795c */ /* 0x000fe20000300000 */
.L_x_243:
[----:B------:R-:W3:Y:S02]  /*9730*/  SYNCS.PHASECHK.TRANS64.TRYWAIT P0, [R5+URZ+0xc0], R0 ;  /* 0x0000c000050075a7 */ /* 0x000ee4000800017f */
[----:B---3--:R-:W-:Y:S05]  /*9740*/  @!P0 BRA `(.L_x_244) ;  /* 0x0000001c00a88947 */ /* 0x008fea0003800000 */
.L_x_289:
[----:B------:R-:W-:Y:S05]  /*9750*/  @!P1 BRA `(.L_x_245) ;  /* 0x0000000000049947 */ /* 0x000fea0003800000 */
[----:B------:R-:W-:Y:S01]  /*9760*/  BPT.TRAP 0x1 ;  /* 0x000000040000795c */ /* 0x000fe20000300000 */
.L_x_245:
[----:B-123--:R-:W-:-:S07]  /*9770*/  SHF.L.U32 R0, R3, 0x1f, RZ ;  /* 0x0000001f03007819 */ /* 0x00efce00000006ff */
.L_x_246:
[----:B-1----:R1:W2:Y:S02]  /*9780*/  SYNCS.PHASECHK.TRANS64.TRYWAIT P0, [R5+URZ+0xc8], R0 ;  /* 0x0000c800050075a7 */ /* 0x0022a4000800017f */
[----:B--2---:R-:W-:Y:S05]  /*9790*/  @!P0 NANOSLEEP.SYNCS 0x989680 ;  /* 0x009896800000895d */ /* 0x004fea0003900000 */
[----:B------:R-:W2:Y:S02]  /*97a0*/  @!P0 SYNCS.PHASECHK.TRANS64 P0, [R5+URZ+0xc8], R0 ;  /* 0x0000c800050085a7 */ /* 0x000ea4000800007f */
[----:B--2---:R-:W-:Y:S05]  /*97b0*/  @P0 BRA `(.L_x_84) ;  /* 0x0000001800340947 */ /* 0x004fea0003800000 */
[----:B------:R-:W-:Y:S05]  /*97c0*/  BRA `(.L_x_246) ;  /* 0xfffffffc00ec7947 */ /* 0x000fea000383ffff */
.L_x_201:
[----:B------:R-:W-:Y:S01]  /*97d0*/  LOP3.LUT P0, RZ, R9, 0xff, RZ, 0xc0, !PT ;  /* 0x000000ff09ff7812 */ /* 0x000fe2000780c0ff */
[----:B------:R-:W-:Y:S02]  /*97e0*/  IMAD.MOV.U32 R28, RZ, RZ, 0x1 ;  /* 0x00000001ff1c7424 */ /* 0x000fe400078e00ff */
[----:B------:R-:W-:-:S10]  /*97f0*/  IMAD.MOV.U32 R19, RZ, RZ, RZ ;  /* 0x000000ffff137224 */ /* 0x000fd400078e00ff */
[----:B------:R-:W-:Y:S05]  /*9800*/  @!P0 BRA `(.L_x_247) ;  /* 0x0000001000b88947 */ /* 0x000fea0003800000 */
[----:B------:R-:W1:Y:S01]  /*9810*/  LDC R0, c[0x0][0x28c] ;  /* 0x0000a300ff007b82 */ /* 0x000e620000000800 */
[----:B------:R-:W-:Y:S01]  /*9820*/  ISETP.NE.AND P1, PT, R27, RZ, PT ;  /* 0x000000ff1b00720c */ /* 0x000fe20003f25270 */
[----:B------:R-:W-:Y:S01]  /*9830*/  ULDC UR39, c[0x0][0xb00] ;  /* 0x0002c00000277ab9 */ /* 0x000fe20000000800 */
[----:B------:R-:W-:Y:S01]  /*9840*/  LOP3.LUT P0, RZ, R18, 0x1f, RZ, 0xc0, !PT ;  /* 0x0000001f12ff7812 */ /* 0x000fe2000780c0ff */
[----:B------:R-:W-:Y:S01]  /*9850*/  UMOV UR4, 0xffffffff ;  /* 0xffffffff00047882 */ /* 0x000fe20000000000 */
[----:B------:R-:W-:Y:S01]  /*9860*/  LOP3.LUT R23, R23, 0xfffffffe, RZ, 0xc0, !PT ;  /* 0xfffffffe17177812 */ /* 0x000fe200078ec0ff */
[----:B------:R-:W-:Y:S01]  /*9870*/  BSSY B6, `(.L_x_247) ;  /* 0x0000127000067945 */ /* 0x000fe20003800000 */
[----:B------:R-:W-:Y:S01]  /*9880*/  ISETP.NE.OR P0, PT, R27, RZ, !P0 ;  /* 0x000000ff1b00720c */ /* 0x000fe20004705670 */
[----:B------:R-:W-:Y:S01]  /*9890*/  USHF.L.U32 UR4, UR4, UR39, URZ ;  /* 0x0000002704047299 */ /* 0x000fe2000800063f */
[----:B------:R-:W-:Y:S01]  /*98a0*/  IMAD.MOV.U32 R30, RZ, RZ, 0x1 ;  /* 0x00000001ff1e7424 */ /* 0x000fe200078e00ff */
[----:B------:R-:W-:Y:S01]  /*98b0*/  LOP3.LUT R31, R22, 0x2, RZ, 0xfc, !PT ;  /* 0x00000002161f7812 */ /* 0x000fe200078efcff */
[----:B------:R-:W-:Y:S01]  /*98c0*/  IMAD.MOV.U32 R19, RZ, RZ, RZ ;  /* 0x000000ffff137224 */ /* 0x000fe200078e00ff */
[----:B------:R-:W-:Y:S01]  /*98d0*/  ULDC UR45, c[0x0][0xaa8] ;  /* 0x0002aa00002d7ab9 */ /* 0x000fe20000000800 */
[----:B------:R-:W-:Y:S01]  /*98e0*/  IMAD.MOV.U32 R28, RZ, RZ, 0x1 ;  /* 0x00000001ff1c7424 */ /* 0x000fe200078e00ff */
[----:B------:R-:W-:Y:S01]  /*98f0*/  @P1 LOP3.LUT R23, R23, 0x1, RZ, 0xfc, !PT ;  /* 0x0000000117171812 */ /* 0x000fe200078efcff */
[----:B------:R-:W-:-:S02]  /*9900*/  UIADD3 UR45, UR45, -0x1, URZ ;  /* 0xffffffff2d2d7890 */ /* 0x000fc4000fffe03f */
[----:B------:R-:W-:Y:S01]  /*9910*/  USHF.L.U32 UR39, UR37, UR39, URZ ;  /* 0x0000002725277299 */ /* 0x000fe2000800063f */
[----:B------:R-:W-:Y:S01]  /*9920*/  LOP3.LUT R23, R23, 0xfffffffb, RZ, 0xc0, !PT ;  /* 0xfffffffb17177812 */ /* 0x000fe200078ec0ff */
[----:B------:R-:W-:Y:S01]  /*9930*/  ULOP3.LUT UR44, URZ, UR4, URZ, 0x33, !UPT ;  /* 0x000000043f2c7292 */ /* 0x000fe2000f8e333f */
[----:B------:R-:W-:Y:S02]  /*9940*/  ULDC.64 UR48, c[0x0][0x198] ;  /* 0x0000660000307ab9 */ /* 0x000fe40000000a00 */
[----:B------:R-:W-:Y:S01]  /*9950*/  @P0 LOP3.LUT R23, R23, 0x4, RZ, 0xfc, !PT ;  /* 0x0000000417170812 */ /* 0x000fe200078efcff */
[----:B------:R-:W-:Y:S01]  /*9960*/  ULDC UR46, c[0x0][0x710] ;  /* 0x0001c400002e7ab9 */ /* 0x000fe20000000800 */
[----:B-1----:R-:W-:-:S05]  /*9970*/  VIADD R0, R0, 0x3f ;  /* 0x0000003f00007836 */ /* 0x002fca0000000000 */
[----:B------:R-:W-:-:S04]  /*9980*/  SHF.R.S32.HI R3, RZ, 0x1f, R0 ;  /* 0x0000001fff037819 */ /* 0x000fc80000011400 */
[----:B------:R-:W-:-:S04]  /*9990*/  LEA.HI R3, R3, R0, RZ, 0x6 ;  /* 0x0000000003037211 */ /* 0x000fc800078f30ff */
[----:B------:R-:W-:-:S05]  /*99a0*/  SHF.R.S32.HI R32, RZ, 0x6, R3 ;  /* 0x00000006ff207819 */ /* 0x000fca0000011403 */
[----:B------:R-:W-:-:S07]  /*99b0*/  VIADD R29, R32, 0x1 ;  /* 0x00000001201d7836 */ /* 0x000fce0000000000 */
.L_x_265:
[----:B------:R-:W1:Y:S01]  /*99c0*/  S2R R3, SR_CgaCtaId ;  /* 0x0000000000037919 */ /* 0x000e620000008800 */
[----:B------:R-:W-:-:S04]  /*99d0*/  MOV R18, 0x400 ;  /* 0x0000040000127802 */ /* 0x000fc80000000f00 */
[----:B-1----:R-:W-:-:S05]  /*99e0*/  LEA R18, R3, R18, 0x18 ;  /* 0x0000001203127211 */ /* 0x002fca00078ec0ff */
[----:B------:R-:W-:-:S05]  /*99f0*/  VIADD R0, R18, 0x8800 ;  /* 0x0000880012007836 */ /* 0x000fca0000000000 */
[----:B------:R-:W-:-:S13]  /*9a00*/  LOP3.LUT P0, RZ, R0, 0x9f, RZ, 0xc0, !PT ;  /* 0x0000009f00ff7812 */ /* 0x000fda000780c0ff */
[----:B------:R-:W-:Y:S05]  /*9a10*/  @!P0 BRA `(.L_x_248) ;  /* 0x0000000000408947 */ /* 0x000fea0003800000 */
[----:B------:R-:W-:Y:S01]  /*9a20*/  MOV R14, 0x110 ;  /* 0x00000110000e7802 */ /* 0x000fe20000000f00 */
[----:B------:R-:W-:Y:S01]  /*9a30*/  ULDC.64 UR4, c[0x4][0x100] ;  /* 0x0100400000047ab9 */ /* 0x000fe20000000a00 */
[----:B------:R-:W-:Y:S01]  /*9a40*/  ULDC.64 UR6, c[0x4][0x68] ;  /* 0x01001a0000067ab9 */ /* 0x000fe20000000a00 */
[----:B------:R-:W-:Y:S01]  /*9a50*/  IMAD.U32 R4, RZ, RZ, UR4 ;  /* 0x00000004ff047e24 */ /* 0x000fe2000f8e00ff */
[----:B------:R-:W-:Y:S01]  /*9a60*/  MOV R5, UR5 ;  /* 0x0000000500057c02 */ /* 0x000fe20008000f00 */
[----:B------:R-:W-:Y:S01]  /*9a70*/  ULDC.64 UR4, c[0x4][0x108] ;  /* 0x0100420000047ab9 */ /* 0x000fe20000000a00 */
[----:B------:R-:W1:Y:S01]  /*9a80*/  LDC.64 R14, c[0x4][R14] ;  /* 0x010000000e0e7b82 */ /* 0x000e620000000a00 */
[----:B------:R-:W-:Y:S02]  /*9a90*/  IMAD.U32 R6, RZ, RZ, UR4 ;  /* 0x00000004ff067e24 */ /* 0x000fe4000f8e00ff */
[----:B------:R-:W-:Y:S02]  /*9aa0*/  IMAD.U32 R7, RZ, RZ, UR5 ;  /* 0x00000005ff077e24 */ /* 0x000fe4000f8e00ff */
[----:B------:R-:W-:-:S02]  /*9ab0*/  IMAD.U32 R10, RZ, RZ, UR6 ;  /* 0x00000006ff0a7e24 */ /* 0x000fc4000f8e00ff */
[----:B------:R-:W-:Y:S02]  /*9ac0*/  IMAD.U32 R11, RZ, RZ, UR7 ;  /* 0x00000007ff0b7e24 */ /* 0x000fe4000f8e00ff */
[----:B------:R-:W-:Y:S02]  /*9ad0*/  IMAD.MOV.U32 R8, RZ, RZ, 0x70 ;  /* 0x00000070ff087424 */ /* 0x000fe400078e00ff */
[----:B------:R-:W-:Y:S02]  /*9ae0*/  IMAD.MOV.U32 R12, RZ, RZ, 0x1 ;  /* 0x00000001ff0c7424 */ /* 0x000fe400078e00ff */
[----:B------:R-:W-:-:S07]  /*9af0*/  IMAD.MOV.U32 R13, RZ, RZ, RZ ;  /* 0x000000ffff0d7224 */ /* 0x000fce00078e00ff */
[----:B------:R-:W-:-:S07]  /*9b00*/  LEPC R20, `(.L_x_248) ;  /* 0x000000001014794e */ /* 0x000fce0000000000 */
[----:B-1----:R-:W-:Y:S05]  /*9b10*/  CALL.ABS.NOINC R14 ;  /* 0x000000000e007343 */ /* 0x002fea0003c00000 */
.L_x_248:
[----:B------:R-:W-:-:S05]  /*9b20*/  VIADD R0, R18, 0x11800 ;  /* 0x0001180012007836 */ /* 0x000fca0000000000 */
[----:B------:R-:W-:-:S13]  /*9b30*/  LOP3.LUT P0, RZ, R0, 0x3ff, RZ, 0xc0, !PT ;  /* 0x000003ff00ff7812 */ /* 0x000fda000780c0ff */
[----:B------:R-:W-:Y:S05]  /*9b40*/  @!P0 BRA `(.L_x_249) ;  /* 0x0000000000408947 */ /* 0x000fea0003800000 */
[----:B------:R-:W-:Y:S01]  /*9b50*/  MOV R14, 0x110 ;  /* 0x00000110000e7802 */ /* 0x000fe20000000f00 */
[----:B------:R-:W-:Y:S01]  /*9b60*/  ULDC.64 UR4, c[0x4][0x100] ;  /* 0x0100400000047ab9 */ /* 0x000fe20000000a00 */
[----:B------:R-:W-:Y:S01]  /*9b70*/  ULDC.64 UR6, c[0x4][0x108] ;  /* 0x0100420000067ab9 */ /* 0x000fe20000000a00 */
[----:B------:R-:W-:Y:S02]  /*9b80*/  IMAD.U32 R4, RZ, RZ, UR4 ;  /* 0x00000004ff047e24 */ /* 0x000fe4000f8e00ff */
[----:B------:R-:W-:Y:S01]  /*9b90*/  IMAD.U32 R5, RZ, RZ, UR5 ;  /* 0x00000005ff057e24 */ /* 0x000fe2000f8e00ff */
[----:B------:R-:W1:Y:S01]  /*9ba0*/  LDC.64 R14, c[0x4][R14] ;  /* 0x010000000e0e7b82 */ /* 0x000e620000000a00 */
        /* <DEDUP_REMOVED lines=9> */
[----:B-1----:R-:W-:Y:S05]  /*9c40*/  CALL.ABS.NOINC R14 ;  /* 0x000000000e007343 */ /* 0x002fea0003c00000 */
.L_x_249:
[----:B------:R-:W1:Y:S02]  /*9c50*/  LDC R0, c[0x0][0x28c] ;  /* 0x0000a300ff007b82 */ /* 0x000e640000000800 */
[----:B-1----:R-:W-:-:S13]  /*9c60*/  ISETP.GE.AND P0, PT, R0, 0x1, PT ;  /* 0x000000010000780c */ /* 0x002fda0003f06270 */
[----:B------:R-:W-:Y:S05]  /*9c70*/  @!P0 BRA `(.L_x_250) ;  /* 0x0000000400e08947 */ /* 0x000fea0003800000 */
[----:B------:R-:W-:Y:S01]  /*9c80*/  BSSY B0, `(.L_x_250) ;  /* 0x0000077000007945 */ /* 0x000fe20003800000 */
[----:B------:R-:W-:Y:S01]  /*9c90*/  IMAD.SHL.U32 R26, R26, 0x80, RZ ;  /* 0x000000801a1a7824 */ /* 0x000fe200078e00ff */
[----:B------:R-:W-:Y:S01]  /*9ca0*/  MOV R12, RZ ;  /* 0x000000ff000c7202 */ /* 0x000fe20000000f00 */
[----:B------:R-:W-:Y:S02]  /*9cb0*/  IMAD.SHL.U32 R25, R25, 0x80, RZ ;  /* 0x0000008019197824 */ /* 0x000fe400078e00ff */
[----:B------:R-:W-:Y:S02]  /*9cc0*/  IMAD.MOV.U32 R11, RZ, RZ, RZ ;  /* 0x000000ffff0b7224 */ /* 0x000fe400078e00ff */
[----:B------:R-:W-:Y:S02]  /*9cd0*/  IMAD.MOV.U32 R6, RZ, RZ, R29 ;  /* 0x000000ffff067224 */ /* 0x000fe400078e001d */
[----:B------:R-:W-:Y:S02]  /*9ce0*/  IMAD.MOV.U32 R3, RZ, RZ, R28 ;  /* 0x000000ffff037224 */ /* 0x000fe400078e001c */
[----:B------:R-:W-:-:S02]  /*9cf0*/  IMAD.MOV.U32 R7, RZ, RZ, R19 ;  /* 0x000000ffff077224 */ /* 0x000fc400078e0013 */
[----:B------:R-:W-:-:S07]  /*9d00*/  IMAD.MOV.U32 R0, RZ, RZ, RZ ;  /* 0x000000ffff007224 */ /* 0x000fce00078e00ff */
.L_x_260:
[----:B------:R-:W-:Y:S01]  /*9d10*/  IMAD R8, R7, 0x8, R18 ;  /* 0x0000000807087824 */ /* 0x000fe200078e0212 */
[----:B------:R-:W-:Y:S01]  /*9d20*/  SHF.L.U32 R5, R3, 0x1f, RZ ;  /* 0x0000001f03057819 */ /* 0x000fe200000006ff */
[----:B------:R-:W-:Y:S01]  /*9d30*/  BSSY B1, `(.L_x_251) ;  /* 0x0000005000017945 */ /* 0x000fe20003800000 */
[----:B------:R-:W-:Y:S02]  /*9d40*/  ISETP.NE.AND P1, PT, R27, RZ, PT ;  /* 0x000000ff1b00720c */ /* 0x000fe40003f25270 */
[----:B------:R-:W1:Y:S11]  /*9d50*/  SYNCS.PHASECHK.TRANS64.TRYWAIT P0, [R8+URZ+0x48], R5 ;  /* 0x00004805080075a7 */ /* 0x000e76000800017f */
[----:B------:R-:W2:Y:S01]  /*9d60*/  @!P1 LDC R9, c[0x0][0x70c] ;  /* 0x0001c300ff099b82 */ /* 0x000ea20000000800 */
[----:B-1----:R-:W-:Y:S05]  /*9d70*/  @!P0 BRA `(.L_x_252) ;  /* 0x0000001800308947 */ /* 0x002fea0003800000 */
.L_x_290:
[----:B------:R-:W-:Y:S05]  /*9d80*/  BSYNC B1 ;  /* 0x0000000000017941 */ /* 0x000fea0003800000 */
.L_x_251:
[----:B------:R-:W-:Y:S02]  /*9d90*/  ISETP.NE.AND P0, PT, R27, RZ, PT ;  /* 0x000000ff1b00720c */ /* 0x000fe40003f05270 */
[----:B------:R-:W-:-:S11]  /*9da0*/  PRMT R4, R31, 0x9910, RZ ;  /* 0x000099101f047816 */ /* 0x000fd600000000ff */
[----:B--2---:R2:W-:Y:S01]  /*9db0*/  @!P0 SYNCS.ARRIVE.TRANS64 RZ, [R8+URZ], R9 ;  /* 0x0000000908ff89a7 */ /* 0x0045e2000800003f */
[----:B------:R-:W-:-:S13]  /*9dc0*/  ISETP.NE.AND P0, PT, R4, 0x2, PT ;  /* 0x000000020400780c */ /* 0x000fda0003f05270 */
[----:B--2---:R-:W-:Y:S05]  /*9dd0*/  @P0 BRA `(.L_x_253) ;  /* 0x0000000000040947 */ /* 0x004fea0003800000 */
[----:B------:R-:W-:Y:S01]  /*9de0*/  BPT.TRAP 0x1 ;  /* 0x000000040000795c */ /* 0x000fe20000300000 */
.L_x_253:
[----:B------:R-:W-:Y:S01]  /*9df0*/  LOP3.LUT P0, RZ, R23, 0x4, RZ, 0xc0, !PT ;  /* 0x0000000417ff7812 */ /* 0x000fe2000780c0ff */
[----:B------:R-:W-:-:S12]  /*9e00*/  BSSY B1, `(.L_x_254) ;  /* 0x0000003000017945 */ /* 0x000fd80003800000 */
[----:B------:R-:W-:Y:S05]  /*9e10*/  @P0 BRA `(.L_x_255) ;  /* 0x0000000000040947 */ /* 0x000fea0003800000 */
[----:B------:R-:W-:Y:S01]  /*9e20*/  BPT.TRAP 0x1 ;  /* 0x000000040000795c */ /* 0x000fe20000300000 */
.L_x_255:
[----:B------:R-:W-:Y:S05]  /*9e30*/  BSYNC B1 ;  /* 0x0000000000017941 */ /* 0x000fea0003800000 */
.L_x_254:
[----:B------:R-:W-:-:S03]  /*9e40*/  UMOV UR4, 0xffffffff ;  /* 0xffffffff00047882 */ /* 0x000fc60000000000 */
[----:B------:R-:W-:Y:S05]  /*9e50*/  BRA.DIV UR4, `(.L_x_256) ;  /* 0x0000001a040c7947 */ /* 0x000fea000b800000 */
[----:B------:R-:W-:-:S13]  /*9e60*/  ELECT P6, URZ, PT ;  /* 0x00000000003f782f */ /* 0x000fda00038c0000 */
.L_x_293:
[----:B------:R-:W2:Y:S01]  /*9e70*/  I2F.U32.RP R9, UR46 ;  /* 0x0000002e00097d06 */ /* 0x000ea20008209000 */
[----:B------:R-:W-:Y:S01]  /*9e80*/  BSSY B1, `(.L_x_257) ;  /* 0x0000029000017945 */ /* 0x000fe20003800000 */
[----:B------:R-:W-:-:S06]  /*9e90*/  ISETP.NE.U32.AND P2, PT, RZ, UR46, PT ;  /* 0x0000002eff007c0c */ /* 0x000fcc000bf45070 */
[----:B--2---:R-:W2:Y:S02]  /*9ea0*/  MUFU.RCP R9, R9 ;  /* 0x0000000900097308 */ /* 0x004ea40000001000 */
[----:B--2---:R-:W-:-:S06]  /*9eb0*/  VIADD R4, R9, 0xffffffe ;  /* 0x0ffffffe09047836 */ /* 0x004fcc0000000000 */
[----:B-1----:R1:W2:Y:S02]  /*9ec0*/  F2I.FTZ.U32.TRUNC.NTZ R5, R4 ;  /* 0x0000000400057305 */ /* 0x0022a4000021f000 */
[----:B-1----:R-:W-:Y:S02]  /*9ed0*/  IMAD.MOV.U32 R4, RZ, RZ, RZ ;  /* 0x000000ffff047224 */ /* 0x002fe400078e00ff */
[----:B--2---:R-:W-:-:S04]  /*9ee0*/  IMAD.MOV R13, RZ, RZ, -R5 ;  /* 0x000000ffff0d7224 */ /* 0x004fc800078e0a05 */
[----:B------:R-:W-:-:S04]  /*9ef0*/  IMAD R13, R13, UR46, RZ ;  /* 0x0000002e0d0d7c24 */ /* 0x000fc8000f8e02ff */
[----:B------:R-:W-:-:S06]  /*9f00*/  IMAD.HI.U32 R5, R5, R13, R4 ;  /* 0x0000000d05057227 */ /* 0x000fcc00078e0004 */
[----:B------:R-:W-:-:S04]  /*9f10*/  IMAD.HI.U32 R5, R5, R0, RZ ;  /* 0x0000000005057227 */ /* 0x000fc800078e00ff */
[----:B------:R-:W-:-:S04]  /*9f20*/  IMAD.MOV R13, RZ, RZ, -R5 ;  /* 0x000000ffff0d7224 */ /* 0x000fc800078e0a05 */
[----:B------:R-:W-:-:S05]  /*9f30*/  IMAD R10, R13, UR46, R0 ;  /* 0x0000002e0d0a7c24 */ /* 0x000fca000f8e0200 */
[----:B------:R-:W-:-:S13]  /*9f40*/  ISETP.GE.U32.AND P0, PT, R10, UR46, PT ;  /* 0x0000002e0a007c0c */ /* 0x000fda000bf06070 */
[----:B------:R-:W-:Y:S02]  /*9f50*/  @P0 VIADD R10, R10, -UR46 ;  /* 0x8000002e0a0a0c36 */ /* 0x000fe40008000000 */
[----:B------:R-:W-:-:S03]  /*9f60*/  @P0 VIADD R5, R5, 0x1 ;  /* 0x0000000105050836 */ /* 0x000fc60000000000 */
[----:B------:R-:W-:-:S13]  /*9f70*/  ISETP.GE.U32.AND P1, PT, R10, UR46, PT ;  /* 0x0000002e0a007c0c */ /* 0x000fda000bf26070 */
[----:B------:R-:W-:Y:S01]  /*9f80*/  @P1 VIADD R5, R5, 0x1 ;  /* 0x0000000105051836 */ /* 0x000fe20000000000 */
[----:B------:R-:W-:Y:S06]  /*9f90*/  @!P6 BRA `(.L_x_258) ;  /* 0x00000000005ce947 */ /* 0x000fec0003800000 */
[C-C-:B------:R-:W-:Y:S01]  /*9fa0*/  IMAD R4, R7.reuse, 0x1000, R18.reuse ;  /* 0x0000100007047824 */ /* 0x140fe200078e0212 */
[----:B------:R-:W-:Y:S01]  /*9fb0*/  R2UR UR17, R8 ;  /* 0x00000000081172ca */ /* 0x000fe200000e0000 */
[----:B------:R-:W-:Y:S01]  /*9fc0*/  UIADD3 UR4, UP0, UR48, 0xf0, URZ ;  /* 0x000000f030047890 */ /* 0x000fe2000ff1e03f */
[----:B------:R-:W-:Y:S01]  /*9fd0*/  R2UR UR20, R24 ;  /* 0x00000000181472ca */ /* 0x000fe200000e0000 */
[----:B------:R-:W-:Y:S01]  /*9fe0*/  UIADD3 UR14, UP1, UR48, 0x1f0, URZ ;  /* 0x000001f0300e7890 */ /* 0x000fe2000ff3e03f */
[----:B------:R-:W-:Y:S01]  /*9ff0*/  R2UR UR16, R4 ;  /* 0x00000000041072ca */ /* 0x000fe200000e0000 */
[----:B------:R-:W-:Y:S01]  /*a000*/  IMAD R4, R7, 0x4000, R18 ;  /* 0x0000400007047824 */ /* 0x000fe200078e0212 */
[----:B------:R-:W-:Y:S01]  /*a010*/  R2UR UR18, R11 ;  /* 0x000000000b1272ca */ /* 0x000fe200000e0000 */
[----:B------:R-:W-:Y:S01]  /*a020*/  UIADD3.X UR5, URZ, UR49, URZ, UP0, !UPT ;  /* 0x000000313f057290 */ /* 0x000fe200087fe43f */
[----:B------:R-:W-:Y:S01]  /*a030*/  R2UR UR19, R26 ;  /* 0x000000001a1372ca */ /* 0x000fe200000e0000 */
[----:B------:R-:W-:Y:S01]  /*a040*/  UIADD3.X UR15, URZ, UR49, URZ, UP1, !UPT ;  /* 0x000000313f0f7290 */ /* 0x000fe20008ffe43f */
[----:B------:R-:W-:Y:S01]  /*a050*/  R2UR UR8, R4 ;  /* 0x00000000040872ca */ /* 0x000fe200000e0000 */
[----:B------:R-:W-:Y:S01]  /*a060*/  UMOV UR6, 0x0 ;  /* 0x0000000000067882 */ /* 0x000fe20000000000 */
[----:B------:R-:W-:Y:S01]  /*a070*/  R2UR UR10, R12 ;  /* 0x000000000c0a72ca */ /* 0x000fe200000e0000 */
[----:B------:R-:W-:Y:S01]  /*a080*/  UMOV UR7, 0x10000000 ;  /* 0x1000000000077882 */ /* 0x000fe20000000000 */
[----:B------:R-:W-:Y:S01]  /*a090*/  R2UR UR11, R25 ;  /* 0x00000000190b72ca */ /* 0x000fe200000e0000 */
[----:B------:R-:W-:Y:S01]  /*a0a0*/  UMOV UR9, UR17 ;  /* 0x0000001100097c82 */ /* 0x000fe20008000000 */
[----:B------:R-:W-:Y:S01]  /*a0b0*/  UMOV UR12, UR20 ;  /* 0x00000014000c7c82 */ /* 0x000fe20008000000 */
[----:B------:R-:W-:-:S06]  /*a0c0*/  UIADD3 UR16, UR16, 0x8800, URZ ;  /* 0x0000880010107890 */ /* 0x000fcc000fffe03f */
[----:B------:R-:W-:-:S03]  /*a0d0*/  UIADD3 UR8, UR8, 0x11800, URZ ;  /* 0x0001180008087890 */ /* 0x000fc6000fffe03f */
[----:B------:R1:W-:Y:S06]  /*a0e0*/  UTMALDG.3D [UR16], [UR4], desc[UR6] ;  /* 0x00000610040075b4 */ /* 0x0003ec0008011000 */
[----:B------:R1:W-:Y:S02]  /*a0f0*/  UTMALDG.3D [UR8], [UR14], desc[UR6] ;  /* 0x000006080e0075b4 */ /* 0x0003e40008011000 */
[----:B-1----:R-:W-:Y:S01]  /*a100*/  NOP ;  /* 0x0000000000007918 */ /* 0x002fe20000000000 */
.L_x_258:
[----:B------:R-:W-:Y:S05]  /*a110*/  BSYNC B1 ;  /* 0x0000000000017941 */ /* 0x000fea0003800000 */
.L_x_257:
[----:B------:R-:W-:Y:S01]  /*a120*/  UMOV UR4, 0xffffffff ;  /* 0xffffffff00047882 */ /* 0x000fe20000000000 */
[----:B------:R-:W-:Y:S02]  /*a130*/  @!P2 LOP3.LUT R5, RZ, UR46, RZ, 0x33, !PT ;  /* 0x0000002eff05ac12 */ /* 0x000fe4000f8e33ff */
[----:B------:R-:W-:Y:S05]  /*a140*/  BRA.DIV UR4, `(.L_x_259) ;  /* 0x0000001604707947 */ /* 0x000fea000b800000 */
[----:B------:R-:W-:-:S13]  /*a150*/  ELECT P6, URZ, PT ;  /* 0x00000000003f782f */ /* 0x000fda00038c0000 */
[----:B------:R-:W-:Y:S01]  /*a160*/  @P6 R2UR UR12, R24 ;  /* 0x00000000180c62ca */ /* 0x000fe200000e0000 */
[----:B------:R-:W-:Y:S01]  /*a170*/  UMOV UR6, 0x0 ;  /* 0x0000000000067882 */ /* 0x000fe20000000000 */
[----:B------:R-:W-:Y:S01]  /*a180*/  @P6 R2UR UR11, R5 ;  /* 0x00000000050b62ca */ /* 0x000fe200000e0000 */
[----:B------:R-:W-:Y:S01]  /*a190*/  UMOV UR7, 0x10000000 ;  /* 0x1000000000077882 */ /* 0x000fe20000000000 */
[----:B------:R-:W-:Y:S02]  /*a1a0*/  @P6 R2UR UR10, R26 ;  /* 0x000000001a0a62ca */ /* 0x000fe400000e0000 */
[----:B------:R-:W-:Y:S01]  /*a1b0*/  @P6 R2UR UR9, R8 ;  /* 0x00000000080962ca */ /* 0x000fe200000e0000 */
[----:B------:R-:W-:Y:S01]  /*a1c0*/  @P6 IMAD R4, R7, 0x100, R18 ;  /* 0x0000010007046824 */ /* 0x000fe200078e0212 */
[----:B------:R-:W-:-:S03]  /*a1d0*/  VOTEU.ANY UP1, P6 ;  /* 0x00000000003f7886 */ /* 0x000fc60003020100 */
[----:B------:R-:W-:Y:S02]  /*a1e0*/  @P6 VIADD R4, R4, 0x35800 ;  /* 0x0003580004046836 */ /* 0x000fe40000000000 */
[----:B------:R-:W-:-:S03]  /*a1f0*/  @UP1 UIADD3 UR4, UP0, UR48, 0x2f0, URZ ;  /* 0x000002f030041890 */ /* 0x000fc6000ff1e03f */
[----:B------:R-:W-:Y:S01]  /*a200*/  @P6 R2UR UR8, R4 ;  /* 0x00000000040862ca */ /* 0x000fe200000e0000 */
[----:B------:R-:W-:-:S03]  /*a210*/  @UP1 UIADD3.X UR5, URZ, UR49, URZ, UP0, !UPT ;  /* 0x000000313f051290 */ /* 0x000fc600087fe43f */
[----:B------:R-:W-:Y:S01]  /*a220*/  VOTEU.ANY UP0, P6 ;  /* 0x00000000003f7886 */ /* 0x000fe20003000100 */
[----:B------:R-:W-:-:S08]  /*a230*/  ELECT P6, URZ, PT ;  /* 0x00000000003f782f */ /* 0x000fd000038c0000 */
[----:B------:R1:W-:Y:S02]  /*a240*/  @UP0 UTMALDG.3D [UR8], [UR4], desc[UR6] ;  /* 0x00000608040005b4 */ /* 0x0003e40008011000 */
[----:B-1----:R-:W-:-:S03]  /*a250*/  NOP ;  /* 0x0000000000007918 */ /* 0x002fc60000000000 */
.L_x_298:
[----:B------:R-:W-:Y:S01]  /*a260*/  @P6 IMAD R4, R7, 0x100, R18 ;  /* 0x0000010007046824 */ /* 0x000fe200078e0212 */
[----:B------:R-:W-:Y:S01]  /*a270*/  VOTEU.ANY UP1, P6 ;  /* 0x00000000003f7886 */ /* 0x000fe20003020100 */
[----:B------:R-:W-:Y:S01]  /*a280*/  VIADD R6, R6, 0xffffffff ;  /* 0xffffffff06067836 */ /* 0x000fe20000000000 */
[----:B------:R-:W-:Y:S01]  /*a290*/  @P6 R2UR UR11, R5 ;  /* 0x00000000050b62ca */ /* 0x000fe200000e0000 */
[----:B------:R-:W-:Y:S01]  /*a2a0*/  @P6 VIADD R4, R4, 0x36100 ;  /* 0x0003610004046836 */ /* 0x000fe20000000000 */
[----:B------:R-:W-:Y:S01]  /*a2b0*/  @P6 R2UR UR9, R8 ;  /* 0x00000000080962ca */ /* 0x000fe200000e0000 */
[----:B------:R-:W-:Y:S01]  /*a2c0*/  @UP1 UIADD3 UR4, UP0, UR48, 0x3f0, URZ ;  /* 0x000003f030041890 */ /* 0x000fe2000ff1e03f */
[----:B------:R-:W-:Y:S01]  /*a2d0*/  @P6 R2UR UR12, R24 ;  /* 0x00000000180c62ca */ /* 0x000fe200000e0000 */
[----:B------:R-:W-:Y:S01]  /*a2e0*/  UMOV UR6, 0x0 ;  /* 0x0000000000067882 */ /* 0x000fe20000000000 */
[----:B------:R-:W-:Y:S01]  /*a2f0*/  @P6 R2UR UR8, R4 ;  /* 0x00000000040862ca */ /* 0x000fe200000e0000 */
[----:B------:R-:W-:Y:S01]  /*a300*/  @UP1 UIADD3.X UR5, URZ, UR49, URZ, UP0, !UPT ;  /* 0x000000313f051290 */ /* 0x000fe200087fe43f */
[----:B------:R-:W-:Y:S01]  /*a310*/  @P6 R2UR UR10, R26 ;  /* 0x000000001a0a62ca */ /* 0x000fe200000e0000 */
[----:B------:R-:W-:Y:S01]  /*a320*/  UMOV UR7, 0x10000000 ;  /* 0x1000000000077882 */ /* 0x000fe20000000000 */
[----:B------:R-:W-:Y:S01]  /*a330*/  ISETP.GT.AND P1, PT, R6, 0x1, PT ;  /* 0x000000010600780c */ /* 0x000fe20003f24270 */
[----:B------:R-:W-:Y:S01]  /*a340*/  VOTEU.ANY UP0, P6 ;  /* 0x00000000003f7886 */ /* 0x000fe20003000100 */
[----:B------:R-:W-:Y:S01]  /*a350*/  IADD3 R7, R7, 0x1, RZ ;  /* 0x0000000107077810 */ /* 0x000fe20007ffe0ff */
[----:B------:R-:W-:-:S02]  /*a360*/  VIADD R0, R0, 0x1 ;  /* 0x0000000100007836 */ /* 0x000fc40000000000 */
[----:B------:R-:W-:Y:S01]  /*a370*/  VIADD R11, R11, 0x20 ;  /* 0x000000200b0b7836 */ /* 0x000fe20000000000 */
[----:B------:R-:W-:Y:S01]  /*a380*/  ISETP.NE.AND P0, PT, R7, 0x9, PT ;  /* 0x000000090700780c */ /* 0x000fe20003f05270 */
[----:B------:R-:W-:-:S03]  /*a390*/  VIADD R12, R12, 0x40 ;  /* 0x000000400c0c7836 */ /* 0x000fc60000000000 */
[----:B------:R-:W-:Y:S01]  /*a3a0*/  SEL R4, RZ, 0x1, P0 ;  /* 0x00000001ff047807 */ /* 0x000fe20000000000 */
[----:B------:R1:W-:Y:S01]  /*a3b0*/  @UP0 UTMALDG.3D [UR8], [UR4], desc[UR6] ;  /* 0x00000608040005b4 */ /* 0x0003e20008011000 */
[----:B------:R-:W-:Y:S02]  /*a3c0*/  SEL R7, R7, RZ, P0 ;  /* 0x000000ff07077207 */ /* 0x000fe40000000000 */
[----:B------:R-:W-:Y:S01]  /*a3d0*/  LOP3.LUT R3, R3, R4, RZ, 0x3c, !PT ;  /* 0x0000000403037212 */ /* 0x000fe200078e3cff */
[----:B-1----:R-:W-:Y:S06]  /*a3e0*/  @P1 BRA `(.L_x_260) ;  /* 0xfffffff800481947 */ /* 0x002fec000383ffff */
[----:B------:R-:W-:Y:S05]  /*a3f0*/  BSYNC B0 ;  /* 0x0000000000007941 */ /* 0x000fea0003800000 */
.L_x_250:
[----:B------:R-:W-:Y:S01]  /*a400*/  IMAD.IADD R0, R32, 0x1, R19 ;  /* 0x0000000120007824 */ /* 0x000fe200078e0213 */
[----:B------:R-:W-:Y:S01]  /*a410*/  LOP3.LUT P1, RZ, R30, 0xff, RZ, 0xc0, !PT ;  /* 0x000000ff1eff7812 */ /* 0x000fe2000782c0ff */
[----:B------:R-:W-:Y:S01]  /*a420*/  ULDC.64 UR4, c[0x0][0xaf8] ;  /* 0x0002be0000047ab9 */ /* 0x000fe20000000a00 */
[----:B------:R-:W-:Y:S01]  /*a430*/  IADD3 R16, P2, R16, UR40, RZ ;  /* 0x0000002810107c10 */ /* 0x000fe2000ff5e0ff */
[C---:B------:R-:W-:Y:S01]  /*a440*/  IMAD.WIDE.U32 R4, R0.reuse, 0x38e38e39, RZ ;  /* 0x38e38e3900047825 */ /* 0x040fe200078e00ff */
[----:B------:R-:W-:Y:S01]  /*a450*/  ISETP.GT.U32.AND P0, PT, R0, 0x8, PT ;  /* 0x000000080000780c */ /* 0x000fe20003f04070 */
[----:B------:R-:W-:Y:S01]  /*a460*/  BSSY B0, `(.L_x_261) ;  /* 0x0000065000007945 */ /* 0x000fe20003800000 */
[----:B------:R-:W-:Y:S01]  /*a470*/  IADD3.X R17, R17, UR38, RZ, P2, !PT ;  /* 0x0000002611117c10 */ /* 0x000fe200097fe4ff */
[----:B------:R-:W-:Y:S01]  /*a480*/  IMAD.MOV.U32 R26, RZ, RZ, -0x1 ;  /* 0xffffffffff1a7424 */ /* 0x000fe200078e00ff */
[----:B------:R-:W-:Y:S01]  /*a490*/  ISETP.LT.U32.AND P0, PT, R32, 0x9, P0 ;  /* 0x000000092000780c */ /* 0x000fe20000701070 */
[----:B------:R-:W-:Y:S01]  /*a4a0*/  IMAD.MOV.U32 R25, RZ, RZ, -0x1 ;  /* 0xffffffffff197424 */ /* 0x000fe200078e00ff */
[----:B------:R-:W-:Y:S01]  /*a4b0*/  SHF.R.U32.HI R5, RZ, 0x1, R5 ;  /* 0x00000001ff057819 */ /* 0x000fe20000011605 */
[----:B------:R-:W-:Y:S01]  /*a4c0*/  IMAD.MOV.U32 R24, RZ, RZ, -0x1 ;  /* 0xffffffffff187424 */ /* 0x000fe200078e00ff */
[----:B------:R-:W-:Y:S01]  /*a4d0*/  SEL R3, RZ, 0x1, !P0 ;  /* 0x00000001ff037807 */ /* 0x000fe20004000000 */
[----:B------:R1:W-:Y:S01]  /*a4e0*/  @P1 SYNCS.ARRIVE.TRANS64.A1T0 RZ, [R18+URZ+0xd8], RZ ;  /* 0x0000d8ff12ff19a7 */ /* 0x0003e2000810003f */
[----:B------:R-:W-:Y:S01]  /*a4f0*/  ISETP.GE.U32.AND P0, PT, R16, UR4, PT ;  /* 0x0000000410007c0c */ /* 0x000fe2000bf06070 */
[----:B------:R-:W-:Y:S01]  /*a500*/  IMAD R19, R5, -0x9, R0 ;  /* 0xfffffff705137824 */ /* 0x000fe200078e0200 */
[----:B------:R-:W-:-:S02]  /*a510*/  ISETP.GE.U32.AND P1, PT, R32, 0x9, PT ;  /* 0x000000092000780c */ /* 0x000fc40003f26070 */
[----:B------:R-:W-:Y:S02]  /*a520*/  ISETP.GE.U32.AND.EX P0, PT, R17, UR5, PT, P0 ;  /* 0x0000000511007c0c */ /* 0x000fe4000bf06100 */
[----:B------:R-:W-:Y:S02]  /*a530*/  LOP3.LUT R28, R28, R3, RZ, 0x3c, !PT ;  /* 0x000000031c1c7212 */ /* 0x000fe400078e3cff */
[----:B------:R-:W-:Y:S02]  /*a540*/  PRMT R0, RZ, 0x7610, R0 ;  /* 0x00007610ff007816 */ /* 0x000fe40000000000 */
[----:B------:R-:W-:-:S05]  /*a550*/  PRMT R30, RZ, 0x7610, R30 ;  /* 0x00007610ff1e7816 */ /* 0x000fca000000001e */
[----:B------:R-:W-:Y:S02]  /*a560*/  @P1 LOP3.LUT R28, R28, 0x1, R5, 0x78, !PT ;  /* 0x000000011c1c1812 */ /* 0x000fe400078e7805 */
[----:B-1----:R-:W-:Y:S05]  /*a570*/  @P0 BRA `(.L_x_262) ;  /* 0x00000004004c0947 */ /* 0x002fea0003800000 */
[----:B------:R-:W-:Y:S01]  /*a580*/  ULDC.64 UR4, c[0x0][0xad0] ;  /* 0x0002b40000047ab9 */ /* 0x000fe20000000a00 */
[----:B------:R-:W1:Y:S01]  /*a590*/  S2R R10, SR_CTAID.X ;  /* 0x00000000000a7919 */ /* 0x000e620000002500 */
[----:B------:R-:W-:Y:S01]  /*a5a0*/  ISETP.NE.U32.AND P0, PT, RZ, UR4, PT ;  /* 0x00000004ff007c0c */ /* 0x000fe2000bf05070 */
[----:B------:R-:W-:Y:S01]  /*a5b0*/  ULDC UR7, c[0x0][0xad8] ;  /* 0x0002b60000077ab9 */ /* 0x000fe20000000800 */
[----:B------:R-:W-:Y:S01]  /*a5c0*/  IMAD.MOV.U32 R4, RZ, RZ, R16 ;  /* 0x000000ffff047224 */ /* 0x000fe200078e0010 */
[----:B------:R-:W2:Y:S01]  /*a5d0*/  S2R R0, SR_CTAID.Y ;  /* 0x0000000000007919 */ /* 0x000ea20000002600 */
[----:B------:R-:W-:Y:S01]  /*a5e0*/  ISETP.NE.AND.EX P0, PT, RZ, UR5, PT, P0 ;  /* 0x00000005ff007c0c */ /* 0x000fe2000bf05300 */
[----:B------:R-:W-:-:S12]  /*a5f0*/  IMAD.MOV.U32 R5, RZ, RZ, R17 ;  /* 0x000000ffff057224 */ /* 0x000fd800078e0011 */
[----:B------:R-:W-:Y:S05]  /*a600*/  @!P0 BRA `(.L_x_263) ;  /* 0x0000000000288947 */ /* 0x000fea0003800000 */
[----:B------:R-:W-:Y:S02]  /*a610*/  ULDC UR6, c[0x0][0xadc] ;  /* 0x0002b70000067ab9 */ /* 0x000fe40000000800 */
[----:B------:R-:W-:-:S05]  /*a620*/  IADD3 R9, P0, R16, UR6, RZ ;  /* 0x0000000610097c10 */ /* 0x000fca000ff1e0ff */
[----:B------:R-:W-:-:S04]  /*a630*/  IMAD.X R3, RZ, RZ, R17, P0 ;  /* 0x000000ffff037224 */ /* 0x000fc800000e0611 */
[----:B------:R-:W-:-:S04]  /*a640*/  IMAD.WIDE.U32 R6, R3, UR4, RZ ;  /* 0x0000000403067c25 */ /* 0x000fc8000f8e00ff */
[----:B------:R-:W-:-:S04]  /*a650*/  IMAD.WIDE.U32 R6, P0, R9, UR5, R6 ;  /* 0x0000000509067c25 */ /* 0x000fc8000f800006 */
[----:B------:R-:W-:-:S04]  /*a660*/  IMAD.WIDE.U32 R8, R9, UR4, RZ ;  /* 0x0000000409087c25 */ /* 0x000fc8000f8e00ff */
[----:B------:R-:W-:Y:S01]  /*a670*/  IMAD.X R5, RZ, RZ, RZ, P0 ;  /* 0x000000ffff057224 */ /* 0x000fe200000e06ff */
[----:B------:R-:W-:Y:S01]  /*a680*/  IADD3 RZ, P0, R9, R6, RZ ;  /* 0x0000000609ff7210 */ /* 0x000fe20007f1e0ff */
[----:B------:R-:W-:-:S04]  /*a690*/  IMAD.MOV.U32 R4, RZ, RZ, R7 ;  /* 0x000000ffff047224 */ /* 0x000fc800078e0007 */
[----:B------:R-:W-:-:S08]  /*a6a0*/  IMAD.WIDE.U32.X R4, R3, UR5, R4, P0 ;  /* 0x0000000503047c25 */ /* 0x000fd000080e0404 */
.L_x_263:
[--C-:B------:R-:W-:Y:S01]  /*a6b0*/  SHF.R.U64 R24, R4, UR7, R5.reuse ;  /* 0x0000000704187c19 */ /* 0x100fe20008001205 */
[----:B------:R-:W-:Y:S01]  /*a6c0*/  ULDC.64 UR4, c[0x0][0xac8] ;  /* 0x0002b20000047ab9 */ /* 0x000fe20000000a00 */
[----:B------:R-:W-:Y:S01]  /*a6d0*/  SHF.R.U32.HI R3, RZ, UR7, R5 ;  /* 0x00000007ff037c19 */ /* 0x000fe20008011605 */
[----:B------:R-:W3:Y:S01]  /*a6e0*/  LDC R15, c[0x0][0x144] ;  /* 0x00005100ff0f7b82 */ /* 0x000ee20000000800 */
[----:B------:R-:W-:Y:S01]  /*a6f0*/  IADD3 R6, P0, RZ, -R24, RZ ;  /* 0x80000018ff067210 */ /* 0x000fe20007f1e0ff */
[----:B------:R-:W-:Y:S01]  /*a700*/  ULDC.64 UR8, c[0x0][0xae8] ;  /* 0x0002ba0000087ab9 */ /* 0x000fe20000000a00 */
[----:B-1----:R-:W-:Y:S01]  /*a710*/  I2FP.F32.U32 R7, R10 ;  /* 0x0000000a00077245 */ /* 0x002fe20000201000 */
[----:B------:R-:W-:Y:S02]  /*a720*/  ULDC UR6, c[0x0][0xab0] ;  /* 0x0002ac0000067ab9 */ /* 0x000fe40000000800 */
[----:B------:R-:W-:Y:S01]  /*a730*/  IMAD.X R3, RZ, RZ, ~R3, P0 ;  /* 0x000000ffff037224 */ /* 0x000fe200000e0e03 */
[----:B------:R-:W-:Y:S01]  /*a740*/  ISETP.NE.U32.AND P0, PT, RZ, UR8, PT ;  /* 0x00000008ff007c0c */ /* 0x000fe2000bf05070 */
[----:B------:R-:W-:Y:S01]  /*a750*/  IMAD.WIDE.U32 R4, R6, UR4, R16 ;  /* 0x0000000406047c25 */ /* 0x000fe2000f8e0010 */
[----:B------:R-:W1:Y:S02]  /*a760*/  LDC R9, c[0x0][0x148] ;  /* 0x00005200ff097b82 */ /* 0x000e640000000800 */
[----:B------:R-:W-:Y:S01]  /*a770*/  ISETP.NE.AND.EX P0, PT, RZ, UR9, PT, P0 ;  /* 0x00000009ff007c0c */ /* 0x000fe2000bf05300 */
[----:B------:R-:W-:Y:S01]  /*a780*/  IMAD R3, R3, UR4, RZ ;  /* 0x0000000403037c24 */ /* 0x000fe2000f8e02ff */
[----:B------:R-:W-:-:S02]  /*a790*/  ULDC UR4, c[0x0][0x150] ;  /* 0x0000540000047ab9 */ /* 0x000fc40000000800 */
[----:B------:R-:W-:Y:S01]  /*a7a0*/  FMUL R7, R7, UR4 ;  /* 0x0000000407077c20 */ /* 0x000fe20008400000 */
[----:B------:R-:W-:Y:S01]  /*a7b0*/  IMAD R3, R6, UR5, R3 ;  /* 0x0000000506037c24 */ /* 0x000fe2000f8e0203 */
[----:B------:R-:W-:Y:S01]  /*a7c0*/  ULDC UR4, c[0x0][0xac0] ;  /* 0x0002b00000047ab9 */ /* 0x000fe20000000800 */
[----:B------:R-:W-:Y:S02]  /*a7d0*/  ULDC UR5, c[0x0][0x154] ;  /* 0x0000550000057ab9 */ /* 0x000fe40000000800 */
[----:B------:R-:W-:Y:S01]  /*a7e0*/  IMAD.IADD R5, R5, 0x1, R3 ;  /* 0x0000000105057824 */ /* 0x000fe200078e0203 */
[----:B------:R-:W4:Y:S04]  /*a7f0*/  F2I.U32.TRUNC.NTZ R7, R7 ;  /* 0x0000000700077305 */ /* 0x000f28000020f000 */
[----:B------:R-:W-:-:S02]  /*a800*/  SHF.R.U64 R3, R4, UR4, R5 ;  /* 0x0000000404037c19 */ /* 0x000fc40008001205 */
[----:B--2---:R-:W-:-:S05]  /*a810*/  I2FP.F32.U32 R4, R0 ;  /* 0x0000000000047245 */ /* 0x004fca0000201000 */
[----:B------:R-:W-:Y:S01]  /*a820*/  FMUL R12, R4, UR5 ;  /* 0x00000005040c7c20 */ /* 0x000fe20008400000 */
[----:B------:R-:W-:Y:S01]  /*a830*/  SHF.R.U32.HI R4, RZ, UR4, R5 ;  /* 0x00000004ff047c19 */ /* 0x000fe20008011605 */
[----:B------:R-:W-:Y:S01]  /*a840*/  ULDC UR4, c[0x0][0xb00] ;  /* 0x0002c00000047ab9 */ /* 0x000fe20000000800 */
[----:B----4-:R-:W-:Y:S02]  /*a850*/  IMAD.MOV R7, RZ, RZ, -R7 ;  /* 0x000000ffff077224 */ /* 0x010fe400078e0a07 */
[--C-:B------:R-:W-:Y:S01]  /*a860*/  SHF.R.U64 R11, R3, UR6, R4.reuse ;  /* 0x00000006030b7c19 */ /* 0x100fe20008001204 */
[----:B------:R-:W2:Y:S01]  /*a870*/  F2I.U32.TRUNC.NTZ R12, R12 ;  /* 0x0000000c000c7305 */ /* 0x000ea2000020f000 */
[----:B------:R-:W-:Y:S01]  /*a880*/  SHF.R.U32.HI R4, RZ, UR6, R4 ;  /* 0x00000006ff047c19 */ /* 0x000fe20008011604 */
[----:B---3--:R-:W-:-:S03]  /*a890*/  IMAD R10, R15, R7, R10 ;  /* 0x000000070f0a7224 */ /* 0x008fc600078e020a */
[--C-:B------:R-:W-:Y:S02]  /*a8a0*/  SHF.R.U64 R8, R11, UR4, R4.reuse ;  /* 0x000000040b087c19 */ /* 0x100fe40008001204 */
[----:B------:R-:W-:-:S03]  /*a8b0*/  SHF.R.U32.HI R13, RZ, UR4, R4 ;  /* 0x00000004ff0d7c19 */ /* 0x000fc60008011604 */
[----:B------:R-:W-:Y:S02]  /*a8c0*/  IMAD.MOV.U32 R4, RZ, RZ, R8 ;  /* 0x000000ffff047224 */ /* 0x000fe400078e0008 */
[----:B------:R-:W-:Y:S01]  /*a8d0*/  IMAD.MOV.U32 R5, RZ, RZ, R13 ;  /* 0x000000ffff057224 */ /* 0x000fe200078e000d */
[----:B-12---:R-:W-:Y:S06]  /*a8e0*/  @!P0 BRA `(.L_x_264) ;  /* 0x0000000000288947 */ /* 0x006fec0003800000 */
[----:B------:R-:W-:Y:S02]  /*a8f0*/  ULDC UR4, c[0x0][0xaf4] ;  /* 0x0002bd0000047ab9 */ /* 0x000fe40000000800 */
[----:B------:R-:W-:-:S05]  /*a900*/  IADD3 R5, P0, R8, UR4, RZ ;  /* 0x0000000408057c10 */ /* 0x000fca000ff1e0ff */
[----:B------:R-:W-:-:S04]  /*a910*/  IMAD.X R13, RZ, RZ, R13, P0 ;  /* 0x000000ffff0d7224 */ /* 0x000fc800000e060d */
[----:B------:R-:W-:-:S04]  /*a920*/  IMAD.WIDE.U32 R6, R13, UR8, RZ ;  /* 0x000000080d067c25 */ /* 0x000fc8000f8e00ff */
[----:B------:R-:W-:-:S04]  /*a930*/  IMAD.WIDE.U32 R6, P0, R5, UR9, R6 ;  /* 0x0000000905067c25 */ /* 0x000fc8000f800006 */
[----:B------:R-:W-:-:S04]  /*a940*/  IMAD.WIDE.U32 R4, R5, UR8, RZ ;  /* 0x0000000805047c25 */ /* 0x000fc8000f8e00ff */
[----:B------:R-:W-:Y:S01]  /*a950*/  IMAD.MOV.U32 R4, RZ, RZ, R7 ;  /* 0x000000ffff047224 */ /* 0x000fe200078e0007 */
[----:B------:R-:W-:Y:S02]  /*a960*/  IADD3 RZ, P1, R5, R6, RZ ;  /* 0x0000000605ff7210 */ /* 0x000fe40007f3e0ff */
[----:B------:R-:W-:-:S03]  /*a970*/  IADD3.X R5, RZ, RZ, RZ, P0, !PT ;  /* 0x000000ffff057210 */ /* 0x000fc600007fe4ff */
[----:B------:R-:W-:-:S08]  /*a980*/  IMAD.WIDE.U32.X R4, R13, UR9, R4, P1 ;  /* 0x000000090d047c25 */ /* 0x000fd000088e0404 */
.L_x_264:
[----:B------:R-:W-:Y:S01]  /*a990*/  ISETP.NE.AND P0, PT, R2, 0x1, PT ;  /* 0x000000010200780c */ /* 0x000fe20003f05270 */
[----:B------:R-:W-:Y:S01]  /*a9a0*/  ULDC UR4, c[0x0][0xaf0] ;  /* 0x0002bc0000047ab9 */ /* 0x000fe20000000800 */
[----:B------:R-:W-:Y:S01]  /*a9b0*/  LOP3.LUT R11, R11, UR44, RZ, 0xc0, !PT ;  /* 0x0000002c0b0b7c12 */ /* 0x000fe2000f8ec0ff */
[----:B------:R-:W-:Y:S01]  /*a9c0*/  IMAD.MOV R12, RZ, RZ, -R12 ;  /* 0x000000ffff0c7224 */ /* 0x000fe200078e0a0c */
[----:B------:R-:W-:Y:S01]  /*a9d0*/  SHF.R.U64 R4, R4, UR4, R5 ;  /* 0x0000000404047c19 */ /* 0x000fe20008001205 */
[----:B------:R-:W-:Y:S01]  /*a9e0*/  ULDC UR4, c[0x0][0xae0] ;  /* 0x0002b80000047ab9 */ /* 0x000fe20000000800 */
[----:B------:R-:W-:Y:S01]  /*a9f0*/  LOP3.LUT R3, R3, UR45, RZ, 0xc0, !PT ;  /* 0x0000002d03037c12 */ /* 0x000fe2000f8ec0ff */
[----:B------:R-:W-:Y:S02]  /*aa00*/  ULDC UR5, c[0x0][0xab8] ;  /* 0x0002ae0000057ab9 */ /* 0x000fe40000000800 */
[----:B------:R-:W-:Y:S02]  /*aa10*/  IMAD.MOV R5, RZ, RZ, -R4 ;  /* 0x000000ffff057224 */ /* 0x000fe400078e0a04 */
[----:B------:R-:W-:-:S02]  /*aa20*/  IMAD R11, R4, UR39, R11 ;  /* 0x00000027040b7c24 */ /* 0x000fc4000f8e020b */
[----:B------:R-:W-:Y:S02]  /*aa30*/  @P0 IMAD R10, R9, R12, R0 ;  /* 0x0000000c090a0224 */ /* 0x000fe400078e0200 */
[----:B------:R-:W-:Y:S01]  /*aa40*/  IMAD R8, R5, UR4, R8 ;  /* 0x0000000405087c24 */ /* 0x000fe2000f8e0208 */
[----:B------:R-:W-:Y:S01]  /*aa50*/  ULDC UR4, c[0x0][0xaa8] ;  /* 0x0002aa0000047ab9 */ /* 0x000fe20000000800 */
[----:B------:R-:W-:Y:S02]  /*aa60*/  IMAD R10, R11, UR5, R10 ;  /* 0x000000050b0a7c24 */ /* 0x000fe4000f8e020a */
[----:B------:R-:W-:Y:S02]  /*aa70*/  IMAD R3, R8, UR4, R3 ;  /* 0x0000000408037c24 */ /* 0x000fe4000f8e0203 */
[----:B------:R-:W-:-:S03]  /*aa80*/  IMAD.MOV.U32 R0, RZ, RZ, 0x1 ;  /* 0x00000001ff007424 */ /* 0x000fc600078e00ff */
[----:B------:R-:W-:Y:S02]  /*aa90*/  SEL R25, R3, R10, !P0 ;  /* 0x0000000a03197207 */ /* 0x000fe40004000000 */
[----:B------:R-:W-:-:S07]  /*aaa0*/  SEL R26, R10, R3, !P0 ;  /* 0x000000030a1a7207 */ /* 0x000fce0004000000 */
.L_x_262:
[----:B------:R-:W-:Y:S05]  /*aab0*/  BSYNC B0 ;  /* 0x0000000000007941 */ /* 0x000fea0003800000 */
.L_x_261:
[----:B------:R-:W-:-:S13]  /*aac0*/  LOP3.LUT P0, RZ, R0, 0xff, RZ, 0xc0, !PT ;  /* 0x000000ff00ff7812 */ /* 0x000fda000780c0ff */
[----:B------:R-:W-:Y:S05]  /*aad0*/  @P0 BRA `(.L_x_265) ;  /* 0xffffffec00b80947 */ /* 0x000fea000383ffff */
[----:B------:R-:W-:Y:S05]  /*aae0*/  BSYNC B6 ;  /* 0x0000000000067941 */ /* 0x000fea0003800000 */
.L_x_247:
[----:B------:R-:W-:-:S03]  /*aaf0*/  UMOV UR4, 0xffffffff ;  /* 0xffffffff00047882 */ /* 0x000fc60000000000 */
[----:B------:R-:W-:Y:S05]  /*ab00*/  BRA.DIV UR4, `(.L_x_266) ;  /* 0x0000000e04787947 */ /* 0x000fea000b800000 */
[----:B------:R-:W-:-:S13]  /*ab10*/  ELECT P6, URZ, PT ;  /* 0x00000000003f782f */ /* 0x000fda00038c0000 */
.L_x_301:
[----:B------:R-:W-:Y:S05]  /*ab20*/  @!P6 BRA `(.L_x_84) ;  /* 0x000000040058e947 */ /* 0x000fea0003800000 */
[----:B------:R-:W-:-:S04]  /*ab30*/  LOP3.LUT R22, R22, 0x2, RZ, 0xfc, !PT ;  /* 0x0000000216167812 */ /* 0x000fc800078efcff */
[----:B------:R-:W-:-:S13]  /*ab40*/  ISETP.NE.AND P0, PT, R22, 0x3, PT ;  /* 0x000000031600780c */ /* 0x000fda0003f05270 */
[----:B------:R-:W-:Y:S05]  /*ab50*/  @!P0 BRA `(.L_x_267) ;  /* 0x0000000000048947 */ /* 0x000fea0003800000 */
[----:B------:R-:W-:Y:S01]  /*ab60*/  BPT.TRAP 0x1 ;  /* 0x000000040000795c */ /* 0x000fe20000300000 */
.L_x_267:
[----:B------:R-:W1:Y:S01]  /*ab70*/  S2R R3, SR_CgaCtaId ;  /* 0x0000000000037919 */ /* 0x000e620000008800 */
[----:B------:R-:W-:Y:S02]  /*ab80*/  MOV R0, 0x400 ;  /* 0x0000040000007802 */ /* 0x000fe40000000f00 */
[----:B------:R-:W-:Y:S02]  /*ab90*/  SHF.L.U32 R2, R28, 0x1f, RZ ;  /* 0x0000001f1c027819 */ /* 0x000fe400000006ff */
[----:B-1----:R-:W-:-:S05]  /*aba0*/  LEA R0, R3, R0, 0x18 ;  /* 0x0000000003007211 */ /* 0x002fca00078ec0ff */
[----:B------:R-:W-:-:S04]  /*abb0*/  VIADD R0, R0, 0x48 ;  /* 0x0000004800007836 */ /* 0x000fc80000000000 */
[C---:B------:R-:W-:Y:S02]  /*abc0*/  IMAD R5, R19.reuse, 0x8, R0 ;  /* 0x0000000813057824 */ /* 0x040fe400078e0200 */
[----:B------:R-:W-:Y:S02]  /*abd0*/  VIADD R19, R19, 0x1 ;  /* 0x0000000113137836 */ /* 0x000fe40000000000 */
[----:B------:R-:W1:Y:S03]  /*abe0*/  SYNCS.PHASECHK.TRANS64.TRYWAIT P0, [R5+URZ], R2 ;  /* 0x00000002050075a7 */ /* 0x000e66000800017f */
[----:B------:R-:W-:-:S04]  /*abf0*/  ISETP.NE.AND P1, PT, R19, 0x9, PT ;  /* 0x000000091300780c */ /* 0x000fc80003f25270 */
[----:B------:R-:W-:Y:S02]  /*ac00*/  SEL R3, RZ, 0x1, P1 ;  /* 0x00000001ff037807 */ /* 0x000fe40000800000 */
[----:B------:R-:W-:Y:S02]  /*ac10*/  SEL R19, R19, RZ, P1 ;  /* 0x000000ff13137207 */ /* 0x000fe40000800000 */
[----:B------:R-:W-:-:S03]  /*ac20*/  LOP3.LUT R28, R28, R3, RZ, 0x3c, !PT ;  /* 0x000000031c1c7212 */ /* 0x000fc600078e3cff */
[----:B------:R-:W-:Y:S01]  /*ac30*/  IMAD R7, R19, 0x8, R0 ;  /* 0x0000000813077824 */ /* 0x000fe200078e0200 */
[----:B------:R-:W-:Y:S01]  /*ac40*/  SHF.L.U32 R4, R28, 0x1f, RZ ;  /* 0x0000001f1c047819 */ /* 0x000fe200000006ff */
[----:B-1----:R-:W-:Y:S06]  /*ac50*/  @!P0 BRA `(.L_x_268) ;  /* 0x0000000c00448947 */ /* 0x002fec0003800000 */
.L_x_302:
[----:B------:R-:W2:Y:S01]  /*ac60*/  SYNCS.PHASECHK.TRANS64.TRYWAIT P0, [R7+URZ], R4 ;  /* 0x00000004070075a7 */ /* 0x000ea2000800017f */
[----:B-1----:R-:W-:-:S05]  /*ac70*/  VIADD R2, R19, 0x1 ;  /* 0x0000000113027836 */ /* 0x002fca0000000000 */
[----:B------:R-:W-:-:S04]  /*ac80*/  ISETP.NE.AND P1, PT, R2, 0x9, PT ;  /* 0x000000090200780c */ /* 0x000fc80003f25270 */
[----:B------:R-:W-:Y:S02]  /*ac90*/  SEL R3, RZ, 0x1, P1 ;  /* 0x00000001ff037807 */ /* 0x000fe40000800000 */
[----:B------:R-:W-:Y:S02]  /*aca0*/  SEL R9, R2, RZ, P1 ;  /* 0x000000ff02097207 */ /* 0x000fe40000800000 */
[----:B------:R-:W-:-:S03]  /*acb0*/  LOP3.LUT R28, R28, R3, RZ, 0x3c, !PT ;  /* 0x000000031c1c7212 */ /* 0x000fc600078e3cff */
[----:B------:R-:W-:Y:S01]  /*acc0*/  IMAD R6, R9, 0x8, R0 ;  /* 0x0000000809067824 */ /* 0x000fe200078e0200 */
[----:B------:R-:W-:Y:S01]  /*acd0*/  SHF.L.U32 R5, R28, 0x1f, RZ ;  /* 0x0000001f1c057819 */ /* 0x000fe200000006ff */
[----:B--2---:R-:W-:Y:S06]  /*ace0*/  @!P0 BRA `(.L_x_269) ;  /* 0x0000000c00348947 */ /* 0x004fec0003800000 */
.L_x_303:
[----:B------:R-:W2:Y:S01]  /*acf0*/  SYNCS.PHASECHK.TRANS64.TRYWAIT P0, [R6+URZ], R5 ;  /* 0x00000005060075a7 */ /* 0x000ea2000800017f */
[----:B------:R-:W-:-:S05]  /*ad00*/  VIADD R2, R9, 0x1 ;  /* 0x0000000109027836 */ /* 0x000fca0000000000 */
[----:B------:R-:W-:-:S04]  /*ad10*/  ISETP.NE.AND P1, PT, R2, 0x9, PT ;  /* 0x000000090200780c */ /* 0x000fc80003f25270 */
[----:B------:R-:W-:Y:S02]  /*ad20*/  SEL R3, RZ, 0x1, P1 ;  /* 0x00000001ff037807 */ /* 0x000fe40000800000 */
[----:B-1----:R-:W-:Y:S02]  /*ad30*/  SEL R7, R2, RZ, P1 ;  /* 0x000000ff02077207 */ /* 0x002fe40000800000 */
[----:B------:R-:W-:-:S03]  /*ad40*/  LOP3.LUT R28, R28, R3, RZ, 0x3c, !PT ;  /* 0x000000031c1c7212 */ /* 0x000fc600078e3cff */
[----:B------:R-:W-:Y:S01]  /*ad50*/  IMAD R9, R7, 0x8, R0 ;  /* 0x0000000807097824 */ /* 0x000fe200078e0200 */
[----:B------:R-:W-:Y:S01]  /*ad60*/  SHF.L.U32 R4, R28, 0x1f, RZ ;  /* 0x0000001f1c047819 */ /* 0x000fe200000006ff */
[----:B--2---:R-:W-:Y:S06]  /*ad70*/  @!P0 BRA `(.L_x_270) ;  /* 0x0000000c00248947 */ /* 0x004fec0003800000 */
.L_x_304:
[----:B------:R-:W2:Y:S01]  /*ad80*/  SYNCS.PHASECHK.TRANS64.TRYWAIT P0, [R9+URZ], R4 ;  /* 0x00000004090075a7 */ /* 0x000ea2000800017f */
[----:B------:R-:W-:-:S05]  /*ad90*/  VIADD R2, R7, 0x1 ;  /* 0x0000000107027836 */ /* 0x000fca0000000000 */
[----:B------:R-:W-:-:S04]  /*ada0*/  ISETP.NE.AND P1, PT, R2, 0x9, PT ;  /* 0x000000090200780c */ /* 0x000fc80003f25270 */
[----:B------:R-:W-:Y:S02]  /*adb0*/  SEL R3, RZ, 0x1, P1 ;  /* 0x00000001ff037807 */ /* 0x000fe40000800000 */
[----:B------:R-:W-:Y:S02]  /*adc0*/  SEL R7, R2, RZ, P1 ;  /* 0x000000ff02077207 */ /* 0x000fe40000800000 */
[----:B------:R-:W-:-:S03]  /*add0*/  LOP3.LUT R28, R28, R3, RZ, 0x3c, !PT ;  /* 0x000000031c1c7212 */ /* 0x000fc600078e3cff */
[----:B-1----:R-:W-:Y:S01]  /*ade0*/  IMAD R6, R7, 0x8, R0 ;  /* 0x0000000807067824 */ /* 0x002fe200078e0200 */
[----:B------:R-:W-:Y:S01]  /*adf0*/  SHF.L.U32 R5, R28, 0x1f, RZ ;  /* 0x0000001f1c057819 */ /* 0x000fe200000006ff */
[----:B--2---:R-:W-:Y:S06]  /*ae00*/  @!P0 BRA `(.L_x_271) ;  /* 0x0000000c00148947 */ /* 0x004fec0003800000 */
.L_x_305:
        /* <DEDUP_REMOVED lines=9> */
.L_x_306:
[----:B------:R-:W2:Y:S01]  /*aea0*/  SYNCS.PHASECHK.TRANS64.TRYWAIT P0, [R9+URZ], R4 ;  /* 0x00000004090075a7 */ /* 0x000ea2000800017f */
[----:B------:R-:W-:-:S05]  /*aeb0*/  VIADD R2, R7, 0x1 ;  /* 0x0000000107027836 */ /* 0x000fca0000000000 */
[----:B------:R-:W-:-:S04]  /*aec0*/  ISETP.NE.AND P1, PT, R2, 0x9, PT ;  /* 0x000000090200780c */ /* 0x000fc80003f25270 */
[----:B------:R-:W-:Y:S02]  /*aed0*/  SEL R3, RZ, 0x1, P1 ;  /* 0x00000001ff037807 */ /* 0x000fe40000800000 */
[----:B------:R-:W-:Y:S02]  /*aee0*/  SEL R7, R2, RZ, P1 ;  /* 0x000000ff02077207 */ /* 0x000fe40000800000 */
[----:B------:R-:W-:-:S03]  /*aef0*/  LOP3.LUT R28, R28, R3, RZ, 0x3c, !PT ;  /* 0x000000031c1c7212 */ /* 0x000fc600078e3cff */
[----:B------:R-:W-:Y:S01]  /*af00*/  IMAD R8, R7, 0x8, R0 ;  /* 0x0000000807087824 */ /* 0x000fe200078e0200 */
[----:B-1----:R-:W-:Y:S01]  /*af10*/  SHF.L.U32 R5, R28, 0x1f, RZ ;  /* 0x0000001f1c057819 */ /* 0x002fe200000006ff */
[----:B--2---:R-:W-:Y:S06]  /*af20*/  @!P0 BRA `(.L_x_273) ;  /* 0x0000000800f48947 */ /* 0x004fec0003800000 */
.L_x_307:
[----:B------:R-:W2:Y:S01]  /*af30*/  SYNCS.PHASECHK.TRANS64.TRYWAIT P0, [R8+URZ], R5 ;  /* 0x00000005080075a7 */ /* 0x000ea2000800017f */
[----:B------:R-:W-:-:S05]  /*af40*/  VIADD R2, R7, 0x1 ;  /* 0x0000000107027836 */ /* 0x000fca0000000000 */
[----:B------:R-:W-:-:S04]  /*af50*/  ISETP.NE.AND P1, PT, R2, 0x9, PT ;  /* 0x000000090200780c */ /* 0x000fc80003f25270 */
[----:B------:R-:W-:Y:S02]  /*af60*/  SEL R3, RZ, 0x1, P1 ;  /* 0x00000001ff037807 */ /* 0x000fe40000800000 */
[----:B------:R-:W-:Y:S02]  /*af70*/  SEL R7, R2, RZ, P1 ;  /* 0x000000ff02077207 */ /* 0x000fe40000800000 */
[----:B-1----:R-:W-:Y:S02]  /*af80*/  LOP3.LUT R9, R28, R3, RZ, 0x3c, !PT ;  /* 0x000000031c097212 */ /* 0x002fe400078e3cff */
[----:B------:R-:W-:Y:S02]  /*af90*/  LEA R11, R7, R0, 0x3 ;  /* 0x00000000070b7211 */ /* 0x000fe400078e18ff */
[----:B------:R-:W-:Y:S01]  /*afa0*/  SHF.L.U32 R6, R9, 0x1f, RZ ;  /* 0x0000001f09067819 */ /* 0x000fe200000006ff */
[----:B--2---:R-:W-:Y:S06]  /*afb0*/  @!P0 BRA `(.L_x_274) ;  /* 0x0000000800e48947 */ /* 0x004fec0003800000 */
.L_x_308:
[----:B------:R-:W2:Y:S01]  /*afc0*/  SYNCS.PHASECHK.TRANS64.TRYWAIT P0, [R11+URZ], R6 ;  /* 0x000000060b0075a7 */ /* 0x000ea2000800017f */
[----:B------:R-:W-:-:S05]  /*afd0*/  VIADD R2, R7, 0x1 ;  /* 0x0000000107027836 */ /* 0x000fca0000000000 */
[----:B------:R-:W-:-:S04]  /*afe0*/  ISETP.NE.AND P1, PT, R2, 0x9, PT ;  /* 0x000000090200780c */ /* 0x000fc80003f25270 */
[----:B------:R-:W-:Y:S02]  /*aff0*/  SEL R4, RZ, 0x1, P1 ;  /* 0x00000001ff047807 */ /* 0x000fe40000800000 */
[----:B------:R-:W-:Y:S02]  /*b000*/  SEL R3, R2, RZ, P1 ;  /* 0x000000ff02037207 */ /* 0x000fe40000800000 */
[----:B------:R-:W-:Y:S01]  /*b010*/  LOP3.LUT R4, R9, R4, RZ, 0x3c, !PT ;  /* 0x0000000409047212 */ /* 0x000fe200078e3cff */
[----:B--2---:R-:W-:Y:S06]  /*b020*/  @!P0 BRA `(.L_x_275) ;  /* 0x0000000800dc8947 */ /* 0x004fec0003800000 */
.L_x_309:
[----:B------:R-:W-:Y:S01]  /*b030*/  IMAD R3, R3, 0x8, R0 ;  /* 0x0000000803037824 */ /* 0x000fe200078e0200 */
[----:B------:R-:W-:-:S07]  /*b040*/  SHF.L.U32 R0, R4, 0x1f, RZ ;  /* 0x0000001f04007819 */ /* 0x000fce00000006ff */
.L_x_276:
[----:B---3--:R3:W4:Y:S02]  /*b050*/  SYNCS.PHASECHK.TRANS64.TRYWAIT P0, [R3+URZ], R0 ;  /* 0x00000000030075a7 */ /* 0x008724000800017f */
[----:B----4-:R-:W-:Y:S05]  /*b060*/  @!P0 NANOSLEEP.SYNCS 0x989680 ;  /* 0x009896800000895d */ /* 0x010fea0003900000 */
[----:B------:R-:W4:Y:S02]  /*b070*/  @!P0 SYNCS.PHASECHK.TRANS64 P0, [R3+URZ], R0 ;  /* 0x00000000030085a7 */ /* 0x000f24000800007f */
[----:B----4-:R-:W-:Y:S05]  /*b080*/  @!P0 BRA `(.L_x_276) ;  /* 0xfffffffc00f08947 */ /* 0x010fea000383ffff */
.L_x_84:
[----:B------:R-:W-:Y:S05]  /*b090*/  BSYNC B7 ;  /* 0x0000000000077941 */ /* 0x000fea0003800000 */
.L_x_82:
[----:B------:R-:W-:Y:S05]  /*b0a0*/  EXIT ;  /* 0x000000000000794d */ /* 0x000fea0003800000 */
.L_x_94:
[----:B------:R-:W-:Y:S02]  /*b0b0*/  IMAD.MOV.U32 R12, RZ, RZ, RZ ;  /* 0x000000ffff0c7224 */ /* 0x000fe400078e00ff */
[----:B------:R-:W-:Y:S02]  /*b0c0*/  IMAD.MOV.U32 R11, RZ, RZ, 0x1f ;  /* 0x0000001fff0b7424 */ /* 0x000fe400078e00ff */
[----:B------:R-:W-:-:S07]  /*b0d0*/  IMAD.MOV.U32 R15, RZ, RZ, -0x1 ;  /* 0xffffffffff0f7424 */ /* 0x000fce00078e00ff */
[----:B-----5:R-:W-:Y:S05]  /*b0e0*/  WARPSYNC.COLLECTIVE R15, `(.L_x_277) ;  /* 0x000000000f087348 */ /* 0x020fea0003c00000 */
[----:B------:R1:W2:Y:S02]  /*b0f0*/  SHFL.IDX P6, R14, R13, R12, R11 ;  /* 0x0000000c0d0e7389 */ /* 0x0002a400000c000b */
[----:B-12--5:R-:W-:Y:S01]  /*b100*/  ENDCOLLECTIVE ;  /* 0x000000000000791b */ /* 0x026fe20003800000 */
.L_x_277:
[----:B------:R-:W-:Y:S05]  /*b110*/  BRA `(.L_x_278) ;  /* 0xffffff6400c47947 */ /* 0x000fea000383ffff */
.L_x_98:
[----:B--2---:R2:W3:Y:S02]  /*b120*/  SYNCS.PHASECHK.TRANS64.TRYWAIT P0, [R3+URZ], R0 ;  /* 0x00000000030075a7 */ /* 0x0044e4000800017f */
[----:B---3--:R-:W-:Y:S05]  /*b130*/  @!P0 NANOSLEEP.SYNCS 0x989680 ;  /* 0x009896800000895d */ /* 0x008fea0003900000 */
[----:B------:R-:W3:Y:S02]  /*b140*/  @!P0 SYNCS.PHASECHK.TRANS64 P0, [R3+URZ], R0 ;  /* 0x00000000030085a7 */ /* 0x000ee4000800007f */
[----:B---3--:R-:W-:Y:S05]  /*b150*/  @!P0 BRA `(.L_x_98) ;  /* 0xfffffffc00f08947 */ /* 0x008fea000383ffff */
[----:B------:R-:W-:Y:S05]  /*b160*/  BRA `(.L_x_97) ;  /* 0xffffff6400e07947 */ /* 0x000fea000383ffff */
.L_x_109:
[----:B-1----:R-:W-:-:S04]  /*b170*/  IMAD.U32 R3, RZ, RZ, UR4 ;  /* 0x00000004ff037e24 */ /* 0x002fc8000f8e00ff */
[----:B------:R1:W2:Y:S03]  /*b180*/  SYNCS.PHASECHK.TRANS64.TRYWAIT P0, [R3+URZ], R0 ;  /* 0x00000000030075a7 */ /* 0x0002a6000800017f */
[----:B--2---:R-:W-:Y:S05]  /*b190*/  @!P0 NANOSLEEP.SYNCS 0x989680 ;  /* 0x009896800000895d */ /* 0x004fea0003900000 */
[----:B------:R-:W2:Y:S02]  /*b1a0*/  @!P0 SYNCS.PHASECHK.TRANS64 P0, [R3+URZ], R0 ;  /* 0x00000000030085a7 */ /* 0x000ea4000800007f */
[----:B--2---:R-:W-:Y:S05]  /*b1b0*/  @!P0 BRA `(.L_x_109) ;  /* 0xfffffffc00ec8947 */ /* 0x004fea000383ffff */
[----:B------:R-:W-:Y:S05]  /*b1c0*/  BRA `(.L_x_108) ;  /* 0xffffff7800247947 */ /* 0x000fea000383ffff */
.L_x_124:
[----:B-1----:R1:W2:Y:S02]  /*b1d0*/  SYNCS.PHASECHK.TRANS64.TRYWAIT P0, [R0+URZ], R3 ;  /* 0x00000003000075a7 */ /* 0x0022a4000800017f */
[----:B--2---:R-:W-:Y:S05]  /*b1e0*/  @!P0 NANOSLEEP.SYNCS 0x989680 ;  /* 0x009896800000895d */ /* 0x004fea0003900000 */
[----:B------:R-:W2:Y:S02]  /*b1f0*/  @!P0 SYNCS.PHASECHK.TRANS64 P0, [R0+URZ], R3 ;  /* 0x00000003000085a7 */ /* 0x000ea4000800007f */
[----:B--2---:R-:W-:Y:S05]  /*b200*/  @!P0 BRA `(.L_x_124) ;  /* 0xfffffffc00f08947 */ /* 0x004fea000383ffff */
[----:B------:R-:W-:Y:S05]  /*b210*/  BRA `(.L_x_123) ;  /* 0xffffff8800e87947 */ /* 0x000fea000383ffff */
.L_x_152:
[----:B-1----:R-:W-:-:S04]  /*b220*/  IMAD.U32 R5, RZ, RZ, UR52 ;  /* 0x00000034ff057e24 */ /* 0x002fc8000f8e00ff */
[----:B------:R1:W2:Y:S03]  /*b230*/  SYNCS.PHASECHK.TRANS64.TRYWAIT P3, [R5+URZ+0x90], R4 ;  /* 0x00009004050075a7 */ /* 0x0002a6000806017f */
[----:B--2---:R-:W-:Y:S05]  /*b240*/  @!P3 NANOSLEEP.SYNCS 0x989680 ;  /* 0x009896800000b95d */ /* 0x004fea0003900000 */
[----:B------:R-:W2:Y:S02]  /*b250*/  @!P3 SYNCS.PHASECHK.TRANS64 P3, [R5+URZ+0x90], R4 ;  /* 0x000090040500b5a7 */ /* 0x000ea4000806007f */
[----:B--2---:R-:W-:Y:S05]  /*b260*/  @!P3 BRA `(.L_x_152) ;  /* 0xfffffffc00ecb947 */ /* 0x004fea000383ffff */
[----:B------:R-:W-:Y:S05]  /*b270*/  BRA `(.L_x_279) ;  /* 0xffffffa000f87947 */ /* 0x000fea000383ffff */
.L_x_163:
[----:B--2---:R2:W3:Y:S02]  /*b280*/  SYNCS.PHASECHK.TRANS64.TRYWAIT P4, [R15+URZ+0x90], R20 ;  /* 0x000090140f0075a7 */ /* 0x0044e4000808017f */
[----:B---3--:R-:W-:Y:S05]  /*b290*/  @!P4 NANOSLEEP.SYNCS 0x989680 ;  /* 0x009896800000c95d */ /* 0x008fea0003900000 */
[----:B------:R-:W3:Y:S02]  /*b2a0*/  @!P4 SYNCS.PHASECHK.TRANS64 P4, [R15+URZ+0x90], R20 ;  /* 0x000090140f00c5a7 */ /* 0x000ee4000808007f */
[----:B---3--:R-:W-:Y:S05]  /*b2b0*/  @!P4 BRA `(.L_x_163) ;  /* 0xfffffffc00f0c947 */ /* 0x008fea000383ffff */
[----:B------:R-:W-:Y:S05]  /*b2c0*/  BRA `(.L_x_280) ;  /* 0xffffffac00347947 */ /* 0x000fea000383ffff */
.L_x_173:
[----:B--2---:R2:W3:Y:S02]  /*b2d0*/  SYNCS.PHASECHK.TRANS64.TRYWAIT P4, [R13+URZ+0x90], R20 ;  /* 0x000090140d0075a7 */ /* 0x0044e4000808017f */
[----:B---3--:R-:W-:Y:S05]  /*b2e0*/  @!P4 NANOSLEEP.SYNCS 0x989680 ;  /* 0x009896800000c95d */ /* 0x008fea0003900000 */
[----:B------:R-:W3:Y:S02]  /*b2f0*/  @!P4 SYNCS.PHASECHK.TRANS64 P4, [R13+URZ+0x90], R20 ;  /* 0x000090140d00c5a7 */ /* 0x000ee4000808007f */
[----:B---3--:R-:W-:Y:S05]  /*b300*/  @!P4 BRA `(.L_x_173) ;  /* 0xfffffffc00f0c947 */ /* 0x008fea000383ffff */
[----:B------:R-:W-:Y:S05]  /*b310*/  BRA `(.L_x_281) ;  /* 0xffffffb000ec7947 */ /* 0x000fea000383ffff */
.L_x_183:
[----:B--2---:R2:W3:Y:S02]  /*b320*/  SYNCS.PHASECHK.TRANS64.TRYWAIT P4, [R20+URZ+0x90], R13 ;  /* 0x0000900d140075a7 */ /* 0x0044e4000808017f */
[----:B---3--:R-:W-:Y:S05]  /*b330*/  @!P4 NANOSLEEP.SYNCS 0x989680 ;  /* 0x009896800000c95d */ /* 0x008fea0003900000 */
[----:B------:R-:W3:Y:S02]  /*b340*/  @!P4 SYNCS.PHASECHK.TRANS64 P4, [R20+URZ+0x90], R13 ;  /* 0x0000900d1400c5a7 */ /* 0x000ee4000808007f */
[----:B---3--:R-:W-:Y:S05]  /*b350*/  @!P4 BRA `(.L_x_183) ;  /* 0xfffffffc00f0c947 */ /* 0x008fea000383ffff */
[----:B------:R-:W-:Y:S05]  /*b360*/  BRA `(.L_x_282) ;  /* 0xffffffb800b07947 */ /* 0x000fea000383ffff */
.L_x_203:
[----:B-1----:R-:W-:-:S04]  /*b370*/  IMAD.U32 R3, RZ, RZ, UR4 ;  /* 0x00000004ff037e24 */ /* 0x002fc8000f8e00ff */
[----:B------:R1:W2:Y:S03]  /*b380*/  SYNCS.PHASECHK.TRANS64.TRYWAIT P0, [R3+URZ+0xd8], R0 ;  /* 0x0000d800030075a7 */ /* 0x0002a6000800017f */
[----:B--2---:R-:W-:Y:S05]  /*b390*/  @!P0 NANOSLEEP.SYNCS 0x989680 ;  /* 0x009896800000895d */ /* 0x004fea0003900000 */
[----:B------:R-:W2:Y:S02]  /*b3a0*/  @!P0 SYNCS.PHASECHK.TRANS64 P0, [R3+URZ+0xd8], R0 ;  /* 0x0000d800030085a7 */ /* 0x000ea4000800007f */
[----:B--2---:R-:W-:Y:S05]  /*b3b0*/  @!P0 BRA `(.L_x_203) ;  /* 0xfffffffc00ec8947 */ /* 0x004fea000383ffff */
[----:B------:R-:W-:Y:S05]  /*b3c0*/  BRA `(.L_x_202) ;  /* 0xffffffd000247947 */ /* 0x000fea000383ffff */
.L_x_212:
[----:B-1----:R-:W-:-:S04]  /*b3d0*/  IMAD.U32 R5, RZ, RZ, UR13 ;  /* 0x0000000dff057e24 */ /* 0x002fc8000f8e00ff */
[----:B------:R1:W2:Y:S03]  /*b3e0*/  SYNCS.PHASECHK.TRANS64.TRYWAIT P1, [R5+URZ+0xb0], R4 ;  /* 0x0000b004050075a7 */ /* 0x0002a6000802017f */
[----:B--2---:R-:W-:Y:S05]  /*b3f0*/  @!P1 NANOSLEEP.SYNCS 0x989680 ;  /* 0x009896800000995d */ /* 0x004fea0003900000 */
[----:B------:R-:W2:Y:S02]  /*b400*/  @!P1 SYNCS.PHASECHK.TRANS64 P1, [R5+URZ+0xb0], R4 ;  /* 0x0000b004050095a7 */ /* 0x000ea4000802007f */
[----:B--2---:R-:W-:Y:S05]  /*b410*/  @!P1 BRA `(.L_x_212) ;  /* 0xfffffffc00ec9947 */ /* 0x004fea000383ffff */
[----:B------:R-:W-:Y:S05]  /*b420*/  BRA `(.L_x_283) ;  /* 0xffffffd4000c7947 */ /* 0x000fea000383ffff */
.L_x_218:
[----:B-12---:R-:W-:-:S04]  /*b430*/  IMAD.U32 R5, RZ, RZ, UR13 ;  /* 0x0000000dff057e24 */ /* 0x006fc8000f8e00ff */
[----:B------:R1:W2:Y:S03]  /*b440*/  SYNCS.PHASECHK.TRANS64.TRYWAIT P1, [R5+URZ+0xb8], R4 ;  /* 0x0000b804050075a7 */ /* 0x0002a6000802017f */
[----:B--2---:R-:W-:Y:S05]  /*b450*/  @!P1 NANOSLEEP.SYNCS 0x989680 ;  /* 0x009896800000995d */ /* 0x004fea0003900000 */
[----:B------:R-:W2:Y:S02]  /*b460*/  @!P1 SYNCS.PHASECHK.TRANS64 P1, [R5+URZ+0xb8], R4 ;  /* 0x0000b804050095a7 */ /* 0x000ea4000802007f */
[----:B--2---:R-:W-:Y:S05]  /*b470*/  @!P1 BRA `(.L_x_218) ;  /* 0xfffffffc00ec9947 */ /* 0x004fea000383ffff */
[----:B------:R-:W-:Y:S05]  /*b480*/  BRA `(.L_x_284) ;  /* 0xffffffd4006c7947 */ /* 0x000fea000383ffff */
.L_x_224:
[----:B-123--:R-:W-:-:S04]  /*b490*/  IMAD.U32 R5, RZ, RZ, UR13 ;  /* 0x0000000dff057e24 */ /* 0x00efc8000f8e00ff */
[----:B------:R1:W2:Y:S03]  /*b4a0*/  SYNCS.PHASECHK.TRANS64.TRYWAIT P1, [R5+URZ+0xc0], R4 ;  /* 0x0000c004050075a7 */ /* 0x0002a6000802017f */
[----:B--2---:R-:W-:Y:S05]  /*b4b0*/  @!P1 NANOSLEEP.SYNCS 0x989680 ;  /* 0x009896800000995d */ /* 0x004fea0003900000 */
[----:B------:R-:W2:Y:S02]  /*b4c0*/  @!P1 SYNCS.PHASECHK.TRANS64 P1, [R5+URZ+0xc0], R4 ;  /* 0x0000c004050095a7 */ /* 0x000ea4000802007f */
[----:B--2---:R-:W-:Y:S05]  /*b4d0*/  @!P1 BRA `(.L_x_224) ;  /* 0xfffffffc00ec9947 */ /* 0x004fea000383ffff */
[----:B------:R-:W-:Y:S05]  /*b4e0*/  BRA `(.L_x_285) ;  /* 0xffffffd400d47947 */ /* 0x000fea000383ffff */
.L_x_230:
[----:B-1234-:R-:W-:-:S04]  /*b4f0*/  IMAD.U32 R5, RZ, RZ, UR13 ;  /* 0x0000000dff057e24 */ /* 0x01efc8000f8e00ff */
[----:B------:R1:W2:Y:S03]  /*b500*/  SYNCS.PHASECHK.TRANS64.TRYWAIT P1, [R5+URZ+0xc8], R4 ;  /* 0x0000c804050075a7 */ /* 0x0002a6000802017f */
[----:B--2---:R-:W-:Y:S05]  /*b510*/  @!P1 NANOSLEEP.SYNCS 0x989680 ;  /* 0x009896800000995d */ /* 0x004fea0003900000 */
[----:B------:R-:W2:Y:S02]  /*b520*/  @!P1 SYNCS.PHASECHK.TRANS64 P1, [R5+URZ+0xc8], R4 ;  /* 0x0000c804050095a7 */ /* 0x000ea4000802007f */
[----:B--2---:R-:W-:Y:S05]  /*b530*/  @!P1 BRA `(.L_x_230) ;  /* 0xfffffffc00ec9947 */ /* 0x004fea000383ffff */
[----:B------:R-:W-:Y:S05]  /*b540*/  BRA `(.L_x_286) ;  /* 0xffffffd8003c7947 */ /* 0x000fea000383ffff */
.L_x_240:
[----:B-1----:R1:W2:Y:S02]  /*b550*/  SYNCS.PHASECHK.TRANS64.TRYWAIT P0, [R5+URZ+0xb0], R0 ;  /* 0x0000b000050075a7 */ /* 0x0022a4000800017f */
[----:B--2---:R-:W-:Y:S05]  /*b560*/  @!P0 NANOSLEEP.SYNCS 0x989680 ;  /* 0x009896800000895d */ /* 0x004fea0003900000 */
[----:B------:R-:W2:Y:S02]  /*b570*/  @!P0 SYNCS.PHASECHK.TRANS64 P0, [R5+URZ+0xb0], R0 ;  /* 0x0000b000050085a7 */ /* 0x000ea4000800007f */
[----:B--2---:R-:W-:Y:S05]  /*b580*/  @!P0 BRA `(.L_x_240) ;  /* 0xfffffffc00f08947 */ /* 0x004fea000383ffff */
[----:B------:R-:W-:Y:S05]  /*b590*/  BRA `(.L_x_287) ;  /* 0xffffffe0004c7947 */ /* 0x000fea000383ffff */
.L_x_242:
[----:B--2---:R2:W3:Y:S02]  /*b5a0*/  SYNCS.PHASECHK.TRANS64.TRYWAIT P0, [R5+URZ+0xb8], R0 ;  /* 0x0000b800050075a7 */ /* 0x0044e4000800017f */
[----:B---3--:R-:W-:Y:S05]  /*b5b0*/  @!P0 NANOSLEEP.SYNCS 0x989680 ;  /* 0x009896800000895d */ /* 0x008fea0003900000 */
[----:B------:R-:W3:Y:S02]  /*b5c0*/  @!P0 SYNCS.PHASECHK.TRANS64 P0, [R5+URZ+0xb8], R0 ;  /* 0x0000b800050085a7 */ /* 0x000ee4000800007f */
[----:B---3--:R-:W-:Y:S05]  /*b5d0*/  @!P0 BRA `(.L_x_242) ;  /* 0xfffffffc00f08947 */ /* 0x008fea000383ffff */
[----:B------:R-:W-:Y:S05]  /*b5e0*/  BRA `(.L_x_288) ;  /* 0xffffffe000487947 */ /* 0x000fea000383ffff */
.L_x_244:
[----:B---3--:R3:W4:Y:S02]  /*b5f0*/  SYNCS.PHASECHK.TRANS64.TRYWAIT P0, [R5+URZ+0xc0], R0 ;  /* 0x0000c000050075a7 */ /* 0x008724000800017f */
[----:B----4-:R-:W-:Y:S05]  /*b600*/  @!P0 NANOSLEEP.SYNCS 0x989680 ;  /* 0x009896800000895d */ /* 0x010fea0003900000 */
[----:B------:R-:W4:Y:S02]  /*b610*/  @!P0 SYNCS.PHASECHK.TRANS64 P0, [R5+URZ+0xc0], R0 ;  /* 0x0000c000050085a7 */ /* 0x000f24000800007f */
[----:B----4-:R-:W-:Y:S05]  /*b620*/  @!P0 BRA `(.L_x_244) ;  /* 0xfffffffc00f08947 */ /* 0x010fea000383ffff */
[----:B------:R-:W-:Y:S05]  /*b630*/  BRA `(.L_x_289) ;  /* 0xffffffe000447947 */ /* 0x000fea000383ffff */
.L_x_252:
[----:B-1----:R1:W3:Y:S02]  /*b640*/  SYNCS.PHASECHK.TRANS64.TRYWAIT P0, [R8+URZ+0x48], R5 ;  /* 0x00004805080075a7 */ /* 0x0022e4000800017f */
[----:B---3--:R-:W-:Y:S05]  /*b650*/  @!P0 NANOSLEEP.SYNCS 0x989680 ;  /* 0x009896800000895d */ /* 0x008fea0003900000 */
[----:B------:R-:W3:Y:S02]  /*b660*/  @!P0 SYNCS.PHASECHK.TRANS64 P0, [R8+URZ+0x48], R5 ;  /* 0x00004805080085a7 */ /* 0x000ee4000800007f */
[----:B---3--:R-:W-:Y:S05]  /*b670*/  @!P0 BRA `(.L_x_252) ;  /* 0xfffffffc00f08947 */ /* 0x008fea000383ffff */
[----:B------:R-:W-:Y:S05]  /*b680*/  BRA `(.L_x_290) ;  /* 0xffffffe400bc7947 */ /* 0x000fea000383ffff */
.L_x_256:
[----:B------:R-:W-:Y:S01]  /*b690*/  BSSY B1, `(.L_x_291) ;  /* 0x0000006000017945 */ /* 0x000fe20003800000 */
[----:B------:R-:W-:-:S07]  /*b6a0*/  IMAD.MOV.U32 R15, RZ, RZ, -0x1 ;  /* 0xffffffffff0f7424 */ /* 0x000fce00078e00ff */
[----:B-1----:R-:W-:Y:S05]  /*b6b0*/  WARPSYNC.COLLECTIVE R15, `(.L_x_292) ;  /* 0x000000000f0c7348 */ /* 0x002fea0003c00000 */
[----:B------:R-:W-:Y:S02]  /*b6c0*/  ELECT P6, UR62, PT ;  /* 0x00000000003e782f */ /* 0x000fe400038c0000 */
[----:B------:R-:W-:Y:S01]  /*b6d0*/  MOV R14, UR62 ;  /* 0x0000003e000e7c02 */ /* 0x000fe20008000f00 */
[----:B-1----:R-:W-:Y:S10]  /*b6e0*/  ENDCOLLECTIVE ;  /* 0x000000000000791b */ /* 0x002ff40003800000 */
.L_x_292:
[----:B------:R-:W-:Y:S05]  /*b6f0*/  BSYNC B1 ;  /* 0x0000000000017941 */ /* 0x000fea0003800000 */
.L_x_291:
[----:B------:R-:W-:Y:S05]  /*b700*/  BRA `(.L_x_293) ;  /* 0xffffffe400d87947 */ /* 0x000fea000383ffff */
.L_x_259:
[----:B------:R-:W-:Y:S01]  /*b710*/  BSSY B1, `(.L_x_294) ;  /* 0x0000006000017945 */ /* 0x000fe20003800000 */
[----:B------:R-:W-:-:S07]  /*b720*/  IMAD.MOV.U32 R15, RZ, RZ, -0x1 ;  /* 0xffffffffff0f7424 */ /* 0x000fce00078e00ff */
[----:B------:R-:W-:Y:S05]  /*b730*/  WARPSYNC.COLLECTIVE R15, `(.L_x_295) ;  /* 0x000000000f0c7348 */ /* 0x000fea0003c00000 */
[----:B------:R-:W-:Y:S02]  /*b740*/  ELECT P6, UR62, PT ;  /* 0x00000000003e782f */ /* 0x000fe400038c0000 */
[----:B------:R-:W-:Y:S01]  /*b750*/  MOV R14, UR62 ;  /* 0x0000003e000e7c02 */ /* 0x000fe20008000f00 */
[----:B------:R-:W-:Y:S10]  /*b760*/  ENDCOLLECTIVE ;  /* 0x000000000000791b */ /* 0x000ff40003800000 */
.L_x_295:
[----:B------:R-:W-:Y:S05]  /*b770*/  BSYNC B1 ;  /* 0x0000000000017941 */ /* 0x000fea0003800000 */
.L_x_294:
[----:B------:R-:W-:Y:S01]  /*b780*/  @P6 IMAD R4, R7, 0x100, R18 ;  /* 0x0000010007046824 */ /* 0x000fe200078e0212 */
[----:B------:R-:W-:Y:S01]  /*b790*/  VOTEU.ANY UP1, P6 ;  /* 0x00000000003f7886 */ /* 0x000fe20003020100 */
[----:B------:R-:W-:Y:S01]  /*b7a0*/  @P6 R2UR UR12, R24 ;  /* 0x00000000180c62ca */ /* 0x000fe200000e0000 */
[----:B------:R-:W-:Y:S01]  /*b7b0*/  UMOV UR6, 0x0 ;  /* 0x0000000000067882 */ /* 0x000fe20000000000 */
        /* <DEDUP_REMOVED lines=8> */
[----:B------:R-:W-:Y:S01]  /*b840*/  BSSY B1, `(.L_x_296) ;  /* 0x0000009000017945 */ /* 0x000fe20003800000 */
[----:B------:R-:W-:Y:S01]  /*b850*/  VOTEU.ANY UP0, P6 ;  /* 0x00000000003f7886 */ /* 0x000fe20003000100 */
[----:B------:R-:W-:-:S10]  /*b860*/  IMAD.MOV.U32 R15, RZ, RZ, -0x1 ;  /* 0xffffffffff0f7424 */ /* 0x000fd400078e00ff */
[----:B------:R1:W-:Y:S02]  /*b870*/  @UP0 UTMALDG.3D [UR8], [UR4], desc[UR6] ;  /* 0x00000608040005b4 */ /* 0x0003e40008011000 */
[----:B-1----:R-:W-:Y:S01]  /*b880*/  NOP ;  /* 0x0000000000007918 */ /* 0x002fe20000000000 */
[----:B------:R-:W-:Y:S05]  /*b890*/  WARPSYNC.COLLECTIVE R15, `(.L_x_297) ;  /* 0x000000000f0c7348 */ /* 0x000fea0003c00000 */
[----:B------:R-:W-:Y:S02]  /*b8a0*/  ELECT P6, UR62, PT ;  /* 0x00000000003e782f */ /* 0x000fe400038c0000 */
[----:B------:R-:W-:Y:S01]  /*b8b0*/  MOV R14, UR62 ;  /* 0x0000003e000e7c02 */ /* 0x000fe20008000f00 */
[----:B------:R-:W-:Y:S10]  /*b8c0*/  ENDCOLLECTIVE ;  /* 0x000000000000791b */ /* 0x000ff40003800000 */
.L_x_297:
[----:B------:R-:W-:Y:S05]  /*b8d0*/  BSYNC B1 ;  /* 0x0000000000017941 */ /* 0x000fea0003800000 */
.L_x_296:
[----:B------:R-:W-:Y:S05]  /*b8e0*/  BRA `(.L_x_298) ;  /* 0xffffffe8005c7947 */ /* 0x000fea000383ffff */
.L_x_266:
[----:B------:R-:W-:Y:S01]  /*b8f0*/  BSSY B0, `(.L_x_299) ;  /* 0x0000006000007945 */ /* 0x000fe20003800000 */
[----:B------:R-:W-:-:S07]  /*b900*/  IMAD.MOV.U32 R15, RZ, RZ, -0x1 ;  /* 0xffffffffff0f7424 */ /* 0x000fce00078e00ff */
[----:B------:R-:W-:Y:S05]  /*b910*/  WARPSYNC.COLLECTIVE R15, `(.L_x_300) ;  /* 0x000000000f0c7348 */ /* 0x000fea0003c00000 */
[----:B------:R-:W-:Y:S02]  /*b920*/  ELECT P6, UR62, PT ;  /* 0x00000000003e782f */ /* 0x000fe400038c0000 */
[----:B------:R-:W-:Y:S01]  /*b930*/  MOV R14, UR62 ;  /* 0x0000003e000e7c02 */ /* 0x000fe20008000f00 */
[----:B------:R-:W-:Y:S10]  /*b940*/  ENDCOLLECTIVE ;  /* 0x000000000000791b */ /* 0x000ff40003800000 */
.L_x_300:
[----:B------:R-:W-:Y:S05]  /*b950*/  BSYNC B0 ;  /* 0x0000000000007941 */ /* 0x000fea0003800000 */
.L_x_299:
[----:B------:R-:W-:Y:S05]  /*b960*/  BRA `(.L_x_301) ;  /* 0xfffffff0006c7947 */ /* 0x000fea000383ffff */
.L_x_268:
[----:B-1----:R1:W2:Y:S02]  /*b970*/  SYNCS.PHASECHK.TRANS64.TRYWAIT P0, [R5+URZ], R2 ;  /* 0x00000002050075a7 */ /* 0x0022a4000800017f */
[----:B--2---:R-:W-:Y:S05]  /*b980*/  @!P0 NANOSLEEP.SYNCS 0x989680 ;  /* 0x009896800000895d */ /* 0x004fea0003900000 */
[----:B------:R-:W2:Y:S02]  /*b990*/  @!P0 SYNCS.PHASECHK.TRANS64 P0, [R5+URZ], R2 ;  /* 0x00000002050085a7 */ /* 0x000ea4000800007f */
[----:B--2---:R-:W-:Y:S05]  /*b9a0*/  @!P0 BRA `(.L_x_268) ;  /* 0xfffffffc00f08947 */ /* 0x004fea000383ffff */
[----:B------:R-:W-:Y:S05]  /*b9b0*/  BRA `(.L_x_302) ;  /* 0xfffffff000a87947 */ /* 0x000fea000383ffff */
.L_x_269:
[----:B-1----:R1:W2:Y:S02]  /*b9c0*/  SYNCS.PHASECHK.TRANS64.TRYWAIT P0, [R7+URZ], R4 ;  /* 0x00000004070075a7 */ /* 0x0022a4000800017f */
[----:B--2---:R-:W-:Y:S05]  /*b9d0*/  @!P0 NANOSLEEP.SYNCS 0x989680 ;  /* 0x009896800000895d */ /* 0x004fea0003900000 */
[----:B------:R-:W2:Y:S02]  /*b9e0*/  @!P0 SYNCS.PHASECHK.TRANS64 P0, [R7+URZ], R4 ;  /* 0x00000004070085a7 */ /* 0x000ea4000800007f */
[----:B--2---:R-:W-:Y:S05]  /*b9f0*/  @!P0 BRA `(.L_x_269) ;  /* 0xfffffffc00f08947 */ /* 0x004fea000383ffff */
[----:B------:R-:W-:Y:S05]  /*ba00*/  BRA `(.L_x_303) ;  /* 0xfffffff000b87947 */ /* 0x000fea000383ffff */
.L_x_270:
[----:B-1----:R1:W2:Y:S02]  /*ba10*/  SYNCS.PHASECHK.TRANS64.TRYWAIT P0, [R6+URZ], R5 ;  /* 0x00000005060075a7 */ /* 0x0022a4000800017f */
[----:B--2---:R-:W-:Y:S05]  /*ba20*/  @!P0 NANOSLEEP.SYNCS 0x989680 ;  /* 0x009896800000895d */ /* 0x004fea0003900000 */
[----:B------:R-:W2:Y:S02]  /*ba30*/  @!P0 SYNCS.PHASECHK.TRANS64 P0, [R6+URZ], R5 ;  /* 0x00000005060085a7 */ /* 0x000ea4000800007f */
[----:B--2---:R-:W-:Y:S05]  /*ba40*/  @!P0 BRA `(.L_x_270) ;  /* 0xfffffffc00f08947 */ /* 0x004fea000383ffff */
[----:B------:R-:W-:Y:S05]  /*ba50*/  BRA `(.L_x_304) ;  /* 0xfffffff000c87947 */ /* 0x000fea000383ffff */
.L_x_271:
[----:B-1----:R1:W2:Y:S02]  /*ba60*/  SYNCS.PHASECHK.TRANS64.TRYWAIT P0, [R9+URZ], R4 ;  /* 0x00000004090075a7 */ /* 0x0022a4000800017f */
[----:B--2---:R-:W-:Y:S05]  /*ba70*/  @!P0 NANOSLEEP.SYNCS 0x989680 ;  /* 0x009896800000895d */ /* 0x004fea0003900000 */
[----:B------:R-:W2:Y:S02]  /*ba80*/  @!P0 SYNCS.PHASECHK.TRANS64 P0, [R9+URZ], R4 ;  /* 0x00000004090085a7 */ /* 0x000ea4000800007f */
[----:B--2---:R-:W-:Y:S05]  /*ba90*/  @!P0 BRA `(.L_x_271) ;  /* 0xfffffffc00f08947 */ /* 0x004fea000383ffff */
[----:B------:R-:W-:Y:S05]  /*baa0*/  BRA `(.L_x_305) ;  /* 0xfffffff000d87947 */ /* 0x000fea000383ffff */
.L_x_272:
[----:B-1----:R1:W2:Y:S02]  /*bab0*/  SYNCS.PHASECHK.TRANS64.TRYWAIT P0, [R6+URZ], R5 ;  /* 0x00000005060075a7 */ /* 0x0022a4000800017f */
[----:B--2---:R-:W-:Y:S05]  /*bac0*/  @!P0 NANOSLEEP.SYNCS 0x989680 ;  /* 0x009896800000895d */ /* 0x004fea0003900000 */
[----:B------:R-:W2:Y:S02]  /*bad0*/  @!P0 SYNCS.PHASECHK.TRANS64 P0, [R6+URZ], R5 ;  /* 0x00000005060085a7 */ /* 0x000ea4000800007f */
[----:B--2---:R-:W-:Y:S05]  /*bae0*/  @!P0 BRA `(.L_x_272) ;  /* 0xfffffffc00f08947 */ /* 0x004fea000383ffff */
[----:B------:R-:W-:Y:S05]  /*baf0*/  BRA `(.L_x_306) ;  /* 0xfffffff000e87947 */ /* 0x000fea000383ffff */
.L_x_273:
[----:B-1----:R1:W2:Y:S02]  /*bb00*/  SYNCS.PHASECHK.TRANS64.TRYWAIT P0, [R9+URZ], R4 ;  /* 0x00000004090075a7 */ /* 0x0022a4000800017f */
[----:B--2---:R-:W-:Y:S05]  /*bb10*/  @!P0 NANOSLEEP.SYNCS 0x989680 ;  /* 0x009896800000895d */ /* 0x004fea0003900000 */
[----:B------:R-:W2:Y:S02]  /*bb20*/  @!P0 SYNCS.PHASECHK.TRANS64 P0, [R9+URZ], R4 ;  /* 0x00000004090085a7 */ /* 0x000ea4000800007f */
[----:B--2---:R-:W-:Y:S05]  /*bb30*/  @!P0 BRA `(.L_x_273) ;  /* 0xfffffffc00f08947 */ /* 0x004fea000383ffff */
[----:B------:R-:W-:Y:S05]  /*bb40*/  BRA `(.L_x_307) ;  /* 0xfffffff000f87947 */ /* 0x000fea000383ffff */
.L_x_274:
[----:B-1----:R1:W2:Y:S02]  /*bb50*/  SYNCS.PHASECHK.TRANS64.TRYWAIT P0, [R8+URZ], R5 ;  /* 0x00000005080075a7 */ /* 0x0022a4000800017f */
[----:B--2---:R-:W-:Y:S05]  /*bb60*/  @!P0 NANOSLEEP.SYNCS 0x989680 ;  /* 0x009896800000895d */ /* 0x004fea0003900000 */
[----:B------:R-:W2:Y:S02]  /*bb70*/  @!P0 SYNCS.PHASECHK.TRANS64 P0, [R8+URZ], R5 ;  /* 0x00000005080085a7 */ /* 0x000ea4000800007f */
[----:B--2---:R-:W-:Y:S05]  /*bb80*/  @!P0 BRA `(.L_x_274) ;  /* 0xfffffffc00f08947 */ /* 0x004fea000383ffff */
[----:B------:R-:W-:Y:S05]  /*bb90*/  BRA `(.L_x_308) ;  /* 0xfffffff400087947 */ /* 0x000fea000383ffff */
.L_x_275:
[----:B--2---:R2:W3:Y:S02]  /*bba0*/  SYNCS.PHASECHK.TRANS64.TRYWAIT P0, [R11+URZ], R6 ;  /* 0x000000060b0075a7 */ /* 0x0044e4000800017f */
[----:B---3--:R-:W-:Y:S05]  /*bbb0*/  @!P0 NANOSLEEP.SYNCS 0x989680 ;  /* 0x009896800000895d */ /* 0x008fea0003900000 */
[----:B------:R-:W3:Y:S02]  /*bbc0*/  @!P0 SYNCS.PHASECHK.TRANS64 P0, [R11+URZ], R6 ;  /* 0x000000060b0085a7 */ /* 0x000ee4000800007f */
[----:B---3--:R-:W-:Y:S05]  /*bbd0*/  @!P0 BRA `(.L_x_275) ;  /* 0xfffffffc00f08947 */ /* 0x008fea000383ffff */
[----:B------:R-:W-:Y:S05]  /*bbe0*/  BRA `(.L_x_309) ;  /* 0xfffffff400107947 */ /* 0x000fea000383ffff */
.L_x_310:
        /* <DEDUP_REMOVED lines=9> */
.L_x_1630:


//--------------------- .text._ZN7cutlass13device_kernelINS_4gemm6kernel13GemmUniversalIN4cute5tupleIJiiiiEEENS1_10collective13CollectiveMmaINS1_49MainloopSm90TmaGmmaRmemAWarpSpecializedMixedInputILi9ENS5_IJNS4_1CILi1EEESB_SB_EEENS1_35KernelTmaWarpSpecializedCooperativeEEENS5_IJNSA_ILi128EEESF_NSA_ILi64EEEEEENS5_IJNS_15integer_subbyteILi4ELb1EEENS_10bfloat16_tESK_EEENS4_6LayoutINS5_IJNS5_IJNS5_IJNS5_IJNSA_ILi8EEENSA_ILi2EEEEEESB_EEEiEEENS5_IJNS5_IJNS5_IJSO_NSA_ILi4EEESO_EEESB_EEEiEEENS5_IJSB_iEEEEEENS5_IJNS5_IJNS5_IJNS5_IJNSA_ILi32EEESB_EEENSA_ILi0EEEEEENSA_ILi256EEEEEENS5_IJNS5_IJNS5_IJSS_SN_SO_EEES10_EEEiEEENS5_IJS10_iEEEEEEEESK_NS5_IJlSB_lEEENS4_8TiledMMAINS4_8MMA_AtomIJNS4_4SM904GMMA28MMA_64x128x16_F32BF16BF16_RSILNS1E_5MajorE0ELS1G_0ELNS1E_7ScaleInE1ELS1H_1EEEEEENSM_INS5_IJSO_SB_SB_EEENS5_IJSB_S10_S10_EEEEENS5_IJNS4_10UnderscoreES1N_S1N_EEEEENS4_13SM90_TMA_LOADENS4_14ComposedLayoutINS4_7SwizzleILi1ELi4ELi3EEENS4_18smem_ptr_flag_bitsILi4EEENSM_INS5_IJSN_SG_EEENS5_IJSG_SB_EEEEEEENS4_9Copy_AtomIJNS4_39AutoVectorizingCopyWithAssumedAlignmentILi128EEESJ_EEENS4_8identityES1Q_NS1R_INS1S_ILi3ELi4ELi3EEENS1U_ILi16EEES1Y_EEvS24_EENS_8epilogue10collective18CollectiveEpilogueINS29_22Sm90TmaWarpSpecializedILi4ELi2ELi16ELb1ELb0EEEJSH_NS5_IJSF_SY_EEENS_6half_tENS5_IJSB_llEEES2F_S2G_NS29_6fusion15FusionCallbacksIS2D_NS2H_17LinearCombinationIS2F_fS2F_fLNS_15FloatRoundStyleE2EEESH_S2E_JEEES1Q_NS1R_IS25_S26_NSM_INS5_IJSG_SN_EEENS5_IJSB_SG_EEEEEEENS4_17SM75_U16x8_LDSM_TENS4_14SM90_TMA_STOREES2Q_NS4_17SM90_U16x8_STSM_TENS20_IJNS4_17SM90_U32x4_STSM_NES2F_EEEvEEEvvEEEEvNT_6ParamsE --------------------------
	.section	.text._ZN7cutlass13device_kernelINS_4gemm6kernel13GemmUniversalIN4cute5tupleIJiiiiEEENS1_10collective13CollectiveMmaINS1_49MainloopSm90TmaGmmaRmemAWarpSpecializedMixedInputILi9ENS5_IJNS4_1CILi1EEESB_SB_EEENS1_35KernelTmaWarpSpecializedCooperativeEEENS5_IJNSA_ILi128EEESF_NSA_ILi64EEEEEENS5_IJNS_15integer_subbyteILi4ELb1EEENS_10bfloat16_tESK_EEENS4_6LayoutINS5_IJNS5_IJNS5_IJNS5_IJNSA_ILi8EEENSA_ILi2EEEEEESB_EEEiEEENS5_IJNS5_IJNS5_IJSO_NSA_ILi4EEESO_EEESB_EEEiEEENS5_IJSB_iEEEEEENS5_IJNS5_IJNS5_IJNS5_IJNSA_ILi32EEESB_EEENSA_ILi0EEEEEENSA_ILi256EEEEEENS5_IJNS5_IJNS5_IJSS_SN_SO_EEES10_EEEiEEENS5_IJS10_iEEEEEEEESK_NS5_IJlSB_lEEENS4_8TiledMMAINS4_8MMA_AtomIJNS4_4SM904GMMA28MMA_64x128x16_F32BF16BF16_RSILNS1E_5MajorE0ELS1G_0ELNS1E_7ScaleInE1ELS1H_1EEEEEENSM_INS5_IJSO_SB_SB_EEENS5_IJSB_S10_S10_EEEEENS5_IJNS4_10UnderscoreES1N_S1N_EEEEENS4_13SM90_TMA_LOADENS4_14ComposedLayoutINS4_7SwizzleILi1ELi4ELi3EEENS4_18smem_ptr_flag_bitsILi4EEENSM_INS5_IJSN_SG_EEENS5_IJSG_SB_EEEEEEENS4_9Copy_AtomIJNS4_39AutoVectorizingCopyWithAssumedAlignmentILi128EEESJ_EEENS4_8identityES1Q_NS1R_INS1S_ILi3ELi4ELi3EEENS1U_ILi16EEES1Y_EEvS24_EENS_8epilogue10collective18CollectiveEpilogueINS29_22Sm90TmaWarpSpecializedILi4ELi2ELi16ELb1ELb0EEEJSH_NS5_IJSF_SY_EEENS_6half_tENS5_IJSB_llEEES2F_S2G_NS29_6fusion15FusionCallbacksIS2D_NS2H_17LinearCombinationIS2F_fS2F_fLNS_15FloatRoundStyleE2EEESH_S2E_JEEES1Q_NS1R_IS25_S26_NSM_INS5_IJSG_SN_EEENS5_IJSB_SG_EEEEEEENS4_17SM75_U16x8_LDSM_TENS4_14SM90_TMA_STOREES2Q_NS4_17SM90_U16x8_STSM_TENS20_IJNS4_17SM90_U32x4_STSM_NES2F_EEEvEEEvvEEEEvNT_6ParamsE,"ax",@progbits
	.align	128
.text._ZN7cutlass13device_kernelINS_4gemm6kernel13GemmUniversalIN4cute5tupleIJiiiiEEENS1_10collective13CollectiveMmaINS1_49MainloopSm90TmaGmmaRmemAWarpSpecializedMixedInputILi9ENS5_IJNS4_1CILi1EEESB_SB_EEENS1_35KernelTmaWarpSpecializedCooperativeEEENS5_IJNSA_ILi128EEESF_NSA_ILi64EEEEEENS5_IJNS_15integer_subbyteILi4ELb1EEENS_10bfloat16_tESK_EEENS4_6LayoutINS5_IJNS5_IJNS5_IJNS5_IJNSA_ILi8EEENSA_ILi2EEEEEESB_EEEiEEENS5_IJNS5_IJNS5_IJSO_NSA_ILi4EEESO_EEESB_EEEiEEENS5_IJSB_iEEEEEENS5_IJNS5_IJNS5_IJNS5_IJNSA_ILi32EEESB_EEENSA_ILi0EEEEEENSA_ILi256EEEEEENS5_IJNS5_IJNS5_IJSS_SN_SO_EEES10_EEEiEEENS5_IJS10_iEEEEEEEESK_NS5_IJlSB_lEEENS4_8TiledMMAINS4_8MMA_AtomIJNS4_4SM904GMMA28MMA_64x128x16_F32BF16BF16_RSILNS1E_5MajorE0ELS1G_0ELNS1E_7ScaleInE1ELS1H_1EEEEEENSM_INS5_IJSO_SB_SB_EEENS5_IJSB_S10_S10_EEEEENS5_IJNS4_10UnderscoreES1N_S1N_EEEEENS4_13SM90_TMA_LOADENS4_14ComposedLayoutINS4_7SwizzleILi1ELi4ELi3EEENS4_18smem_ptr_flag_bitsILi4EEENSM_INS5_IJSN_SG_EEENS5_IJSG_SB_EEEEEEENS4_9Copy_AtomIJNS4_39AutoVectorizingCopyWithAssumedAlignmentILi128EEESJ_EEENS4_8identityES1Q_NS1R_INS1S_ILi3ELi4ELi3EEENS1U_ILi16EEES1Y_EEvS24_EENS_8epilogue10collective18CollectiveEpilogueINS29_22Sm90TmaWarpSpecializedILi4ELi2ELi16ELb1ELb0EEEJSH_NS5_IJSF_SY_EEENS_6half_tENS5_IJSB_llEEES2F_S2G_NS29_6fusion15FusionCallbacksIS2D_NS2H_17LinearCombinationIS2F_fS2F_fLNS_15FloatRoundStyleE2EEESH_S2E_JEEES1Q_NS1R_IS25_S26_NSM_INS5_IJSG_SN_EEENS5_IJSB_SG_EEEEEEENS4_17SM75_U16x8_LDSM_TENS4_14SM90_TMA_STOREES2Q_NS4_17SM90_U16x8_STSM_TENS20_IJNS4_17SM90_U32x4_STSM_NES2F_EEEvEEEvvEEEEvNT_6ParamsE:
        .type           _ZN7cutlass13device_kernelINS_4gemm6kernel13GemmUniversalIN4cute5tupleIJiiiiEEENS1_10collective13CollectiveMmaINS1_49MainloopSm90TmaGmmaRmemAWarpSpecializedMixedInputILi9ENS5_IJNS4_1CILi1EEESB_SB_EEENS1_35KernelTmaWarpSpecializedCooperativeEEENS5_IJNSA_ILi128EEESF_NSA_ILi64EEEEEENS5_IJNS_15integer_subbyteILi4ELb1EEENS_10bfloat16_tESK_EEENS4_6LayoutINS5_IJNS5_IJNS5_IJNS5_IJNSA_ILi8EEENSA_ILi2EEEEEESB_EEEiEEENS5_IJNS5_IJNS5_IJSO_NSA_ILi4EEESO_EEESB_EEEiEEENS5_IJSB_iEEEEEENS5_IJNS5_IJNS5_IJNS5_IJNSA_ILi32EEESB_EEENSA_ILi0EEEEEENSA_ILi256EEEEEENS5_IJNS5_IJNS5_IJSS_SN_SO_EEES10_EEEiEEENS5_IJS10_iEEEEEEEESK_NS5_IJlSB_lEEENS4_8TiledMMAINS4_8MMA_AtomIJNS4_4SM904GMMA28MMA_64x128x16_F32BF16BF16_RSILNS1E_5MajorE0ELS1G_0ELNS1E_7ScaleInE1ELS1H_1EEEEEENSM_INS5_IJSO_SB_SB_EEENS5_IJSB_S10_S10_EEEEENS5_IJNS4_10UnderscoreES1N_S1N_EEEEENS4_13SM90_TMA_LOADENS4_14ComposedLayoutINS4_7SwizzleILi1ELi4ELi3EEENS4_18smem_ptr_flag_bitsILi4EEENSM_INS5_IJSN_SG_EEENS5_IJSG_SB_EEEEEEENS4_9Copy_AtomIJNS4_39AutoVectorizingCopyWithAssumedAlignmentILi128EEESJ_EEENS4_8identityES1Q_NS1R_INS1S_ILi3ELi4ELi3EEENS1U_ILi16EEES1Y_EEvS24_EENS_8epilogue10collective18CollectiveEpilogueINS29_22Sm90TmaWarpSpecializedILi4ELi2ELi16ELb1ELb0EEEJSH_NS5_IJSF_SY_EEENS_6half_tENS5_IJSB_llEEES2F_S2G_NS29_6fusion15FusionCallbacksIS2D_NS2H_17LinearCombinationIS2F_fS2F_fLNS_15FloatRoundStyleE2EEESH_S2E_JEEES1Q_NS1R_IS25_S26_NSM_INS5_IJSG_SN_EEENS5_IJSB_SG_EEEEEEENS4_17SM75_U16x8_LDSM_TENS4_14SM90_TMA_STOREES2Q_NS4_17SM90_U16x8_STSM_TENS20_IJNS4_17SM90_U32x4_STSM_NES2F_EEEvEEEvvEEEEvNT_6ParamsE,@function
        .size           _ZN7cutlass13device_kernelINS_4gemm6kernel13GemmUniversalIN4cute5tupleIJiiiiEEENS1_10collective13CollectiveMmaINS1_49MainloopSm90TmaGmmaRmemAWarpSpecializedMixedInputILi9ENS5_IJNS4_1CILi1EEESB_SB_EEENS1_35KernelTmaWarpSpecializedCooperativeEEENS5_IJNSA_ILi128EEESF_NSA_ILi64EEEEEENS5_IJNS_15integer_subbyteILi4ELb1EEENS_10bfloat16_tESK_EEENS4_6LayoutINS5_IJNS5_IJNS5_IJNS5_IJNSA_ILi8EEENSA_ILi2EEEEEESB_EEEiEEENS5_IJNS5_IJNS5_IJSO_NSA_ILi4EEESO_EEESB_EEEiEEENS5_IJSB_iEEEEEENS5_IJNS5_IJNS5_IJNS5_IJNSA_ILi32EEESB_EEENSA_ILi0EEEEEENSA_ILi256EEEEEENS5_IJNS5_IJNS5_IJSS_SN_SO_EEES10_EEEiEEENS5_IJS10_iEEEEEEEESK_NS5_IJlSB_lEEENS4_8TiledMMAINS4_8MMA_AtomIJNS4_4SM904GMMA28MMA_64x128x16_F32BF16BF16_RSILNS1E_5MajorE0ELS1G_0ELNS1E_7ScaleInE1ELS1H_1EEEEEENSM_INS5_IJSO_SB_SB_EEENS5_IJSB_S10_S10_EEEEENS5_IJNS4_10UnderscoreES1N_S1N_EEEEENS4_13SM90_TMA_LOADENS4_14ComposedLayoutINS4_7SwizzleILi1ELi4ELi3EEENS4_18smem_ptr_flag_bitsILi4EEENSM_INS5_IJSN_SG_EEENS5_IJSG_SB_EEEEEEENS4_9Copy_AtomIJNS4_39AutoVectorizingCopyWithAssumedAlignmentILi128EEESJ_EEENS4_8identityES1Q_NS1R_INS1S_ILi3ELi4ELi3EEENS1U_ILi16EEES1Y_EEvS24_EENS_8epilogue10collective18CollectiveEpilogueINS29_22Sm90TmaWarpSpecializedILi4ELi2ELi16ELb1ELb0EEEJSH_NS5_IJSF_SY_EEENS_6half_tENS5_IJSB_llEEES2F_S2G_NS29_6fusion15FusionCallbacksIS2D_NS2H_17LinearCombinationIS2F_fS2F_fLNS_15FloatRoundStyleE2EEESH_S2E_JEEES1Q_NS1R_IS25_S26_NSM_INS5_IJSG_SN_EEENS5_IJSB_SG_EEEEEEENS4_17SM75_U16x8_LDSM_TENS4_14SM90_TMA_STOREES2Q_NS4_17SM90_U16x8_STSM_TENS20_IJNS4_17SM90_U32x4_STSM_NES2F_EEEvEEEvvEEEEvNT_6ParamsE,(.L_x_1631 - _ZN7cutlass13device_kernelINS_4gemm6kernel13GemmUniversalIN4cute5tupleIJiiiiEEENS1_10collective13CollectiveMmaINS1_49MainloopSm90TmaGmmaRmemAWarpSpecializedMixedInputILi9ENS5_IJNS4_1CILi1EEESB_SB_EEENS1_35KernelTmaWarpSpecializedCooperativeEEENS5_IJNSA_ILi128EEESF_NSA_ILi64EEEEEENS5_IJNS_15integer_subbyteILi4ELb1EEENS_10bfloat16_tESK_EEENS4_6LayoutINS5_IJNS5_IJNS5_IJNS5_IJNSA_ILi8EEENSA_ILi2EEEEEESB_EEEiEEENS5_IJNS5_IJNS5_IJSO_NSA_ILi4EEESO_EEESB_EEEiEEENS5_IJSB_iEEEEEENS5_IJNS5_IJNS5_IJNS5_IJNSA_ILi32EEESB_EEENSA_ILi0EEEEEENSA_ILi256EEEEEENS5_IJNS5_IJNS5_IJSS_SN_SO_EEES10_EEEiEEENS5_IJS10_iEEEEEEEESK_NS5_IJlSB_lEEENS4_8TiledMMAINS4_8MMA_AtomIJNS4_4SM904GMMA28MMA_64x128x16_F32BF16BF16_RSILNS1E_5MajorE0ELS1G_0ELNS1E_7ScaleInE1ELS1H_1EEEEEENSM_INS5_IJSO_SB_SB_EEENS5_IJSB_S10_S10_EEEEENS5_IJNS4_10UnderscoreES1N_S1N_EEEEENS4_13SM90_TMA_LOADENS4_14ComposedLayoutINS4_7SwizzleILi1ELi4ELi3EEENS4_18smem_ptr_flag_bitsILi4EEENSM_INS5_IJSN_SG_EEENS5_IJSG_SB_EEEEEEENS4_9Copy_AtomIJNS4_39AutoVectorizingCopyWithAssumedAlignmentILi128EEESJ_EEENS4_8identityES1Q_NS1R_INS1S_ILi3ELi4ELi3EEENS1U_ILi16EEES1Y_EEvS24_EENS_8epilogue10collective18CollectiveEpilogueINS29_22Sm90TmaWarpSpecializedILi4ELi2ELi16ELb1ELb0EEEJSH_NS5_IJSF_SY_EEENS_6half_tENS5_IJSB_llEEES2F_S2G_NS29_6fusion15FusionCallbacksIS2D_NS2H_17LinearCombinationIS2F_fS2F_fLNS_15FloatRoundStyleE2EEESH_S2E_JEEES1Q_NS1R_IS25_S26_NSM_INS5_IJSG_SN_EEENS5_IJSB_SG_EEEEEEENS4_17SM75_U16x8_LDSM_TENS4_14SM90_TMA_STOREES2Q_NS4_17SM90_U16x8_STSM_TENS20_IJNS4_17SM90_U32x4_STSM_NES2F_EEEvEEEvvEEEEvNT_6ParamsE)
        .other          _ZN7cutlass13device_kernelINS_4gemm6kernel13GemmUniversalIN4cute5tupleIJiiiiEEENS1_10collective13CollectiveMmaINS1_49MainloopSm90TmaGmmaRmemAWarpSpecializedMixedInputILi9ENS5_IJNS4_1CILi1EEESB_SB_EEENS1_35KernelTmaWarpSpecializedCooperativeEEENS5_IJNSA_ILi128EEESF_NSA_ILi64EEEEEENS5_IJNS_15integer_subbyteILi4ELb1EEENS_10bfloat16_tESK_EEENS4_6LayoutINS5_IJNS5_IJNS5_IJNS5_IJNSA_ILi8EEENSA_ILi2EEEEEESB_EEEiEEENS5_IJNS5_IJNS5_IJSO_NSA_ILi4EEESO_EEESB_EEEiEEENS5_IJSB_iEEEEEENS5_IJNS5_IJNS5_IJNS5_IJNSA_ILi32EEESB_EEENSA_ILi0EEEEEENSA_ILi256EEEEEENS5_IJNS5_IJNS5_IJSS_SN_SO_EEES10_EEEiEEENS5_IJS10_iEEEEEEEESK_NS5_IJlSB_lEEENS4_8TiledMMAINS4_8MMA_AtomIJNS4_4SM904GMMA28MMA_64x128x16_F32BF16BF16_RSILNS1E_5MajorE0ELS1G_0ELNS1E_7ScaleInE1ELS1H_1EEEEEENSM_INS5_IJSO_SB_SB_EEENS5_IJSB_S10_S10_EEEEENS5_IJNS4_10UnderscoreES1N_S1N_EEEEENS4_13SM90_TMA_LOADENS4_14ComposedLayoutINS4_7SwizzleILi1ELi4ELi3EEENS4_18smem_ptr_flag_bitsILi4EEENSM_INS5_IJSN_SG_EEENS5_IJSG_SB_EEEEEEENS4_9Copy_AtomIJNS4_39AutoVectorizingCopyWithAssumedAlignmentILi128EEESJ_EEENS4_8identityES1Q_NS1R_INS1S_ILi3ELi4ELi3EEENS1U_ILi16EEES1Y_EEvS24_EENS_8epilogue10collective18CollectiveEpilogueINS29_22Sm90TmaWarpSpecializedILi4ELi2ELi16ELb1ELb0EEEJSH_NS5_IJSF_SY_EEENS_6half_tENS5_IJSB_llEEES2F_S2G_NS29_6fusion15FusionCallbacksIS2D_NS2H_17LinearCombinationIS2F_fS2F_fLNS_15FloatRoundStyleE2EEESH_S2E_JEEES1Q_NS1R_IS25_S26_NSM_INS5_IJSG_SN_EEENS5_IJSB_SG_EEEEEEENS4_17SM75_U16x8_LDSM_TENS4_14SM90_TMA_STOREES2Q_NS4_17SM90_U16x8_STSM_TENS20_IJNS4_17SM90_U32x4_STSM_NES2F_EEEvEEEvvEEEEvNT_6ParamsE,@"STO_CUDA_ENTRY STV_DEFAULT"
_ZN7cutlass13device_kernelINS_4gemm6kernel13GemmUniversalIN4cute5tupleIJiiiiEEENS1_10collective13CollectiveMmaINS1_49MainloopSm90TmaGmmaRmemAWarpSpecializedMixedInputILi9ENS5_IJNS4_1CILi1EEESB_SB_EEENS1_35KernelTmaWarpSpecializedCooperativeEEENS5_IJNSA_ILi128EEESF_NSA_ILi64EEEEEENS5_IJNS_15integer_subbyteILi4ELb1EEENS_10bfloat16_tESK_EEENS4_6LayoutINS5_IJNS5_IJNS5_IJNS5_IJNSA_ILi8EEENSA_ILi2EEEEEESB_EEEiEEENS5_IJNS5_IJNS5_IJSO_NSA_ILi4EEESO_EEESB_EEEiEEENS5_IJSB_iEEEEEENS5_IJNS5_IJNS5_IJNS5_IJNSA_ILi32EEESB_EEENSA_ILi0EEEEEENSA_ILi256EEEEEENS5_IJNS5_IJNS5_IJSS_SN_SO_EEES10_EEEiEEENS5_IJS10_iEEEEEEEESK_NS5_IJlSB_lEEENS4_8TiledMMAINS4_8MMA_AtomIJNS4_4SM904GMMA28MMA_64x128x16_F32BF16BF16_RSILNS1E_5MajorE0ELS1G_0ELNS1E_7ScaleInE1ELS1H_1EEEEEENSM_INS5_IJSO_SB_SB_EEENS5_IJSB_S10_S10_EEEEENS5_IJNS4_10UnderscoreES1N_S1N_EEEEENS4_13SM90_TMA_LOADENS4_14ComposedLayoutINS4_7SwizzleILi1ELi4ELi3EEENS4_18smem_ptr_flag_bitsILi4EEENSM_INS5_IJSN_SG_EEENS5_IJSG_SB_EEEEEEENS4_9Copy_AtomIJNS4_39AutoVectorizingCopyWithAssumedAlignmentILi128EEESJ_EEENS4_8identityES1Q_NS1R_INS1S_ILi3ELi4ELi3EEENS1U_ILi16EEES1Y_EEvS24_EENS_8epilogue10collective18CollectiveEpilogueINS29_22Sm90TmaWarpSpecializedILi4ELi2ELi16ELb1ELb0EEEJSH_NS5_IJSF_SY_EEENS_6half_tENS5_IJSB_llEEES2F_S2G_NS29_6fusion15FusionCallbacksIS2D_NS2H_17LinearCombinationIS2F_fS2F_fLNS_15FloatRoundStyleE2EEESH_S2E_JEEES1Q_NS1R_IS25_S26_NSM_INS5_IJSG_SN_EEENS5_IJSB_SG_EEEEEEENS4_17SM75_U16x8_LDSM_TENS4_14SM90_TMA_STOREES2Q_NS4_17SM90_U16x8_STSM_TENS20_IJNS4_17SM90_U32x4_STSM_NES2F_EEEvEEEvvEEEEvNT_6ParamsE:
        /* <DEDUP_REMOVED lines=32> */
.L_x_312:
[----:B------:R-:W-:Y:S05]  /*0200*/  BSYNC B0 ;  /* 0x0000000000007941 */ /* 0x000fea0003800000 */
.L_x_311:
[----:B------:R-:W-:Y:S01]  /*0210*/  ULDC.64 UR4, c[0x0][0x790] ;  /* 0x0001e40000047ab9 */ /* 0x000fe20000000a00 */
[----:B------:R-:W-:Y:S01]  /*0220*/  LEA.HI R2, R2, R3, RZ, 0x2 ;  /* 0x0000000302027211 */ /* 0x000fe200078f10ff */
[----:B------:R-:W-:Y:S01]  /*0230*/  ULDC.64 UR42, c[0x0][0x208] ;  /* 0x00008200002a7ab9 */ /* 0x000fe20000000a00 */
[----:B------:R-:W-:Y:S01]  /*0240*/  ISETP.NE.U32.AND P1, PT, RZ, UR4, PT ;  /* 0x00000004ff007c0c */ /* 0x000fe2000bf25070 */
[----:B------:R-:W-:Y:S01]  /*0250*/  IMAD.MOV.U32 R8, RZ, RZ, R4 ;  /* 0x000000ffff087224 */ /* 0x000fe200078e0004 */
[----:B------:R-:W-:Y:S01]  /*0260*/  LOP3.LUT R2, R2, 0xfffffffc, RZ, 0xc0, !PT ;  /* 0xfffffffc02027812 */ /* 0x000fe200078ec0ff */
[----:B------:R-:W-:Y:S01]  /*0270*/  IMAD.MOV.U32 R9, RZ, RZ, R5 ;  /* 0x000000ffff097224 */ /* 0x000fe200078e0005 */
[----:B------:R-:W-:-:S03]  /*0280*/  ISETP.NE.AND.EX P2, PT, RZ, UR5, PT, P1 ;  /* 0x00000005ff007c0c */ /* 0x000fc6000bf45310 */
[--C-:B------:R-:W-:Y:S01]  /*0290*/  IMAD.IADD R3, R3, 0x1, -R2.reuse ;  /* 0x0000000103037824 */ /* 0x100fe200078e0a02 */
[----:B------:R-:W-:-:S09]  /*02a0*/  PRMT R2, RZ, 0x7610, R2 ;  /* 0x00007610ff027816 */ /* 0x000fd20000000002 */
        /* <DEDUP_REMOVED lines=9> */
.L_x_314:
[----:B------:R-:W-:Y:S01]  /*0340*/  ULDC UR6, c[0x0][0x780] ;  /* 0x0001e00000067ab9 */ /* 0x000fe20000000800 */
[----:B------:R-:W-:Y:S01]  /*0350*/  IMAD.MOV.U32 R2, RZ, RZ, 0x1 ;  /* 0x00000001ff027424 */ /* 0x000fe200078e00ff */
[----:B------:R-:W-:Y:S02]  /*0360*/  FSETP.NEU.AND P3, PT, RZ, UR6, PT ;  /* 0x00000006ff007c0b */ /* 0x000fe4000bf6d000 */
[----:B------:R-:W-:-:S11]  /*0370*/  CS2R R8, SRZ ;  /* 0x0000000000087805 */ /* 0x000fd6000001ff00 */
.L_x_313:
        /* <DEDUP_REMOVED lines=17> */
.L_x_315:
        /* <DEDUP_REMOVED lines=37> */
.L_x_317:
[----:B-1----:R-:W-:Y:S05]  /*06e0*/  BSYNC B0 ;  /* 0x0000000000007941 */ /* 0x002fea0003800000 */
.L_x_316:
        /* <DEDUP_REMOVED lines=27> */
.L_x_318:
        /* <DEDUP_REMOVED lines=11> */
[----:B------:R-:W-:Y:S01]  /*0950*/  P2R R9, PR, RZ, 0x40 ;  /* 0x00000040ff097803 */ /* 0x000fe20000000000 */
[----:B------:R-:W-:Y:S01]  /*0960*/  BSSY B7, `(.L_x_319) ;  /* 0x000088a000077945 */ /* 0x000fe20003800000 */
[----:B------:R-:W-:Y:S01]  /*0970*/  LOP3.LUT R22, R0, 0x7f, RZ, 0xc0, !PT ;  /* 0x0000007f00167812 */ /* 0x000fe200078ec0ff */
[----:B------:R-:W1:Y:S01]  /*0980*/  @P6 LDC R17, c[0x0][0x10] ;  /* 0x00000400ff116b82 */ /* 0x000e620000000800 */
[----:B------:R-:W-:-:S02]  /*0990*/  @P6 IMAD.MOV.U32 R13, RZ, RZ, RZ ;  /* 0x000000ffff0d6224 */ /* 0x000fc400078e00ff */
[----:B------:R-:W-:Y:S01]  /*09a0*/  @P6 IMAD.MOV.U32 R9, RZ, RZ, RZ ;  /* 0x000000ffff096224 */ /* 0x000fe200078e00ff */
[----:B-----5:R-:W-:Y:S02]  /*09b0*/  ISETP.NE.OR P1, PT, R11, RZ, !P0 ;  /* 0x000000ff0b00720c */ /* 0x020fe40004725670 */
[----:B------:R-:W-:-:S04]  /*09c0*/  ISETP.EQ.OR P0, PT, R3, 0x3, !P3 ;  /* 0x000000030300780c */ /* 0x000fc80005f02670 */
[C---:B------:R-:W-:Y:S02]  /*09d0*/  ISETP.EQ.AND P0, PT, R14.reuse, RZ, P0 ;  /* 0x000000ff0e00720c */ /* 0x040fe40000702270 */
[----:B------:R-:W-:Y:S02]  /*09e0*/  IADD3 R14, R14, -0x1, RZ ;  /* 0xffffffff0e0e7810 */ /* 0x000fe40007ffe0ff */
[----:B------:R-:W-:Y:S01]  /*09f0*/  SEL R19, RZ, 0x1, !P0 ;  /* 0x00000001ff137807 */ /* 0x000fe20004000000 */
[----:B---3--:R-:W-:Y:S02]  /*0a00*/  @P6 IMAD.MOV.U32 R12, RZ, RZ, R7 ;  /* 0x000000ffff0c6224 */ /* 0x008fe400078e0007 */
[----:B------:R-:W-:Y:S01]  /*0a10*/  VOTEU.ALL UP0, P1 ;  /* 0x00000000003f7886 */ /* 0x000fe20000800000 */
[----:B------:R-:W-:Y:S01]  /*0a20*/  VOTEU.ALL UP1, P1 ;  /* 0x00000000003f7886 */ /* 0x000fe20000820000 */
[----:B------:R-:W-:Y:S01]  /*0a30*/  ISETP.GE.U32.AND P5, PT, R14, 0x2, PT ;  /* 0x000000020e00780c */ /* 0x000fe20003fa6070 */
[----:B-1----:R-:W-:-:S02]  /*0a40*/  @P6 IMAD.WIDE.U32 R16, R8, R17, R12 ;  /* 0x0000001108106225 */ /* 0x002fc400078e000c */
[----:B------:R-:W1:Y:S01]  /*0a50*/  @!P6 LDC R12, c[0x0][0xc] ;  /* 0x00000300ff0ceb82 */ /* 0x000e620000000800 */
[----:B------:R-:W-:Y:S01]  /*0a60*/  @!UP0 UMOV UR6, 0x400 ;  /* 0x0000040000068882 */ /* 0x000fe20000000000 */
[----:B------:R-:W-:-:S04]  /*0a70*/  @!UP0 UIADD3 UR4, -UR4, 0x100000, URZ ;  /* 0x0010000004048890 */ /* 0x000fc8000fffe13f */
[----:B------:R-:W-:Y:S02]  /*0a80*/  @!UP0 USHF.L.U32 UR5, UR4, 0xb, URZ ;  /* 0x0000000b04058899 */ /* 0x000fe4000800063f */
[----:B------:R-:W-:Y:S01]  /*0a90*/  @!UP0 USHF.L.U32 UR4, UR4, 0x1, URZ ;  /* 0x0000000104048899 */ /* 0x000fe2000800063f */
[----:B------:R-:W-:Y:S01]  /*0aa0*/  @P6 IMAD.IADD R17, R17, 0x1, R9 ;  /* 0x0000000111116824 */ /* 0x000fe200078e0209 */
[----:B--2---:R-:W-:Y:S01]  /*0ab0*/  @!UP0 ULEA UR8, UR36, UR6, 0x18 ;  /* 0x0000000624088291 */ /* 0x004fe2000f8ec03f */
[----:B------:R-:W-:Y:S01]  /*0ac0*/  IMAD.MOV.U32 R9, RZ, RZ, RZ ;  /* 0x000000ffff097224 */ /* 0x000fe200078e00ff */
[----:B------:R-:W-:Y:S01]  /*0ad0*/  VOTEU.ALL UP0, P1 ;  /* 0x00000000003f7886 */ /* 0x000fe20000800000 */
[----:B------:R-:W-:Y:S01]  /*0ae0*/  ULDC UR6, c[0x0][0xc] ;  /* 0x0000030000067ab9 */ /* 0x000fe20000000800 */
[----:B------:R-:W-:Y:S01]  /*0af0*/  ULDC UR7, c[0x0][0x10] ;  /* 0x0000040000077ab9 */ /* 0x000fe20000000800 */
[----:B------:R-:W-:Y:S02]  /*0b00*/  ISETP.EQ.AND P1, PT, R3, 0x2, !P4 ;  /* 0x000000020300780c */ /* 0x000fe40006722270 */
[----:B------:R-:W-:-:S02]  /*0b10*/  SEL R19, R19, 0x2, P5 ;  /* 0x0000000213137807 */ /* 0x000fc40002800000 */
[----:B------:R-:W-:Y:S01]  /*0b20*/  SEL R18, RZ, 0x1, !P1 ;  /* 0x00000001ff127807 */ /* 0x000fe20004800000 */
[----:B------:R-:W2:Y:S02]  /*0b30*/  FENCE.VIEW.ASYNC.S ;  /* 0x00000000000073c6 */ /* 0x000ea40000000000 */
[----:B--2---:R-:W4:Y:S01]  /*0b40*/  @!UP0 SYNCS.EXCH.64 URZ, [UR8+0xd0], UR4 ;  /* 0x0000d004083f85b2 */ /* 0x004f220008000100 */
[----:B------:R-:W-:Y:S01]  /*0b50*/  SEL R18, R18, 0x2, P5 ;  /* 0x0000000212127807 */ /* 0x000fe20002800000 */
[----:B-1----:R-:W-:-:S04]  /*0b60*/  @!P6 IMAD.WIDE.U32 R12, R12, R7, R8 ;  /* 0x000000070c0ce225 */ /* 0x002fc800078e0008 */
[----:B------:R-:W-:Y:S02]  /*0b70*/  @!P6 IMAD.MOV.U32 R16, RZ, RZ, R12 ;  /* 0x000000ffff10e224 */ /* 0x000fe400078e000c */
[----:B------:R-:W-:Y:S01]  /*0b80*/  @!P6 IMAD.MOV.U32 R17, RZ, RZ, R13 ;  /* 0x000000ffff11e224 */ /* 0x000fe200078e000d */
[----:B------:R1:W4:Y:S01]  /*0b90*/  @!UP1 SYNCS.EXCH.64 URZ, [UR8+0xd8], UR4 ;  /* 0x0000d804083f95b2 */ /* 0x0003220008000100 */
[----:B------:R-:W-:Y:S01]  /*0ba0*/  NOP ;  /* 0x0000000000007918 */ /* 0x000fe20000000000 */
[----:B-1----:R-:W-:-:S03]  /*0bb0*/  UIMAD.WIDE.U32 UR4, UR6, UR7, URZ ;  /* 0x00000007060472a5 */ /* 0x002fc6000f8e003f */
[----:B------:R-:W-:Y:S02]  /*0bc0*/  ULDC UR6, c[0x0][0x14] ;  /* 0x0000050000067ab9 */ /* 0x000fe40000000800 */
[----:B------:R-:W-:Y:S02]  /*0bd0*/  UIMAD.WIDE.U32 UR40, UR4, UR6, URZ ;  /* 0x00000006042872a5 */ /* 0x000fe4000f8e003f */
[----:B------:R-:W-:-:S04]  /*0be0*/  UIMAD UR38, UR5, UR6, URZ ;  /* 0x00000006052672a4 */ /* 0x000fc8000f8e023f */
[----:B------:R-:W-:Y:S01]  /*0bf0*/  UIADD3 UR38, UR41, UR38, URZ ;  /* 0x0000002629267290 */ /* 0x000fe2000fffe03f */
[----:B----4-:R-:W-:Y:S06]  /*0c00*/  BAR.SYNC.DEFER_BLOCKING 0x0 ;  /* 0x0000000000007b1d */ /* 0x010fec0000010000 */
        /* <DEDUP_REMOVED lines=30> */
.L_x_323:
[-CC-:B------:R-:W-:Y:S01]  /*0df0*/  SHF.R.U64 R30, R4, R6.reuse, R5.reuse ;  /* 0x00000006041e7219 */ /* 0x180fe20000001205 */
[----:B------:R-:W1:Y:S01]  /*0e00*/  LDC.64 R26, c[0x0][0xae8] ;  /* 0x0002ba00ff1a7b82 */ /* 0x000e620000000a00 */
[----:B------:R-:W-:Y:S01]  /*0e10*/  SHF.R.U32.HI R3, RZ, R6, R5 ;  /* 0x00000006ff037219 */ /* 0x000fe20000011605 */
[----:B------:R-:W-:Y:S01]  /*0e20*/  ULDC UR4, c[0x0][0x150] ;  /* 0x0000540000047ab9 */ /* 0x000fe20000000800 */
[----:B------:R-:W-:-:S05]  /*0e30*/  IADD3 R9, P0, RZ, -R30, RZ ;  /* 0x8000001eff097210 */ /* 0x000fca0007f1e0ff */
[----:B------:R-:W2:Y:S01]  /*0e40*/  LDC R12, c[0x0][0xac0] ;  /* 0x0002b000ff0c7b82 */ /* 0x000ea20000000800 */
[----:B------:R-:W-:Y:S02]  /*0e50*/  IMAD.X R3, RZ, RZ, ~R3, P0 ;  /* 0x000000ffff037224 */ /* 0x000fe400000e0e03 */
[----:B------:R-:W-:-:S04]  /*0e60*/  IMAD.WIDE.U32 R4, R9, R24, R16 ;  /* 0x0000001809047225 */ /* 0x000fc800078e0010 */
[----:B------:R-:W-:Y:S01]  /*0e70*/  IMAD R6, R3, R24, RZ ;  /* 0x0000001803067224 */ /* 0x000fe200078e02ff */
[----:B------:R-:W3:Y:S01]  /*0e80*/  LDC R11, c[0x0][0xab0] ;  /* 0x0002ac00ff0b7b82 */ /* 0x000ee20000000800 */
[----:B------:R-:W-:Y:S02]  /*0e90*/  I2FP.F32.U32 R3, R8 ;  /* 0x0000000800037245 */ /* 0x000fe40000201000 */
[----:B------:R-:W-:-:S03]  /*0ea0*/  IMAD R9, R9, R25, R6 ;  /* 0x0000001909097224 */ /* 0x000fc600078e0206 */
[----:B------:R-:W-:Y:S01]  /*0eb0*/  FMUL R3, R3, UR4 ;  /* 0x0000000403037c20 */ /* 0x000fe20008400000 */
[----:B------:R-:W-:Y:S01]  /*0ec0*/  IMAD.IADD R9, R5, 0x1, R9 ;  /* 0x0000000105097824 */ /* 0x000fe200078e0209 */
[----:B------:R-:W4:Y:S01]  /*0ed0*/  LDC R14, c[0x0][0x148] ;  /* 0x00005200ff0e7b82 */ /* 0x000f220000000800 */
[----:B-1----:R-:W-:Y:S01]  /*0ee0*/  ISETP.NE.U32.AND P0, PT, R26, RZ, PT ;  /* 0x000000ff1a00720c */ /* 0x002fe20003f05070 */
[----:B------:R-:W-:Y:S02]  /*0ef0*/  ULDC UR4, c[0x0][0x154] ;  /* 0x0000550000047ab9 */ /* 0x000fe40000000800 */
[----:B------:R-:W1:Y:S01]  /*0f00*/  F2I.U32.TRUNC.NTZ R3, R3 ;  /* 0x0000000300037305 */ /* 0x000e62000020f000 */
[----:B------:R-:W-:-:S03]  /*0f10*/  ISETP.NE.AND.EX P0, PT, R27, RZ, PT, P0 ;  /* 0x000000ff1b00720c */ /* 0x000fc60003f05300 */
[----:B------:R-:W5:Y:S01]  /*0f20*/  LDC R5, c[0x0][0x144] ;  /* 0x00005100ff057b82 */ /* 0x000f620000000800 */
[-CC-:B--2---:R-:W-:Y:S02]  /*0f30*/  SHF.R.U64 R21, R4, R12.reuse, R9.reuse ;  /* 0x0000000c04157219 */ /* 0x184fe40000001209 */
[----:B------:R-:W-:Y:S01]  /*0f40*/  SHF.R.U32.HI R6, RZ, R12, R9 ;  /* 0x0000000cff067219 */ /* 0x000fe20000011609 */
[----:B------:R-:W-:Y:S01]  /*0f50*/  IMAD.MOV.U32 R9, RZ, RZ, -0x1 ;  /* 0xffffffffff097424 */ /* 0x000fe200078e00ff */
[----:B------:R-:W-:-:S03]  /*0f60*/  I2FP.F32.U32 R4, R7 ;  /* 0x0000000700047245 */ /* 0x000fc60000201000 */
[----:B------:R-:W2:Y:S01]  /*0f70*/  LDC R23, c[0x0][0xaa8] ;  /* 0x0002aa00ff177b82 */ /* 0x000ea20000000800 */
[-CC-:B---3--:R-:W-:Y:S01]  /*0f80*/  SHF.R.U64 R29, R21, R11.reuse, R6.reuse ;  /* 0x0000000b151d7219 */ /* 0x188fe20000001206 */
[----:B------:R-:W-:Y:S01]  /*0f90*/  FMUL R4, R4, UR4 ;  /* 0x0000000404047c20 */ /* 0x000fe20008400000 */
[----:B------:R-:W-:Y:S01]  /*0fa0*/  SHF.R.U32.HI R6, RZ, R11, R6 ;  /* 0x0000000bff067219 */ /* 0x000fe20000011606 */
[----:B------:R-:W-:Y:S01]  /*0fb0*/  ULDC UR4, c[0x0][0xb00] ;  /* 0x0002c00000047ab9 */ /* 0x000fe20000000800 */
[----:B-1----:R-:W-:Y:S01]  /*0fc0*/  IMAD.MOV R3, RZ, RZ, -R3 ;  /* 0x000000ffff037224 */ /* 0x002fe200078e0a03 */
[----:B------:R1:W3:Y:S01]  /*0fd0*/  F2I.U32.TRUNC.NTZ R11, R4 ;  /* 0x00000004000b7305 */ /* 0x0002e2000020f000 */
[--C-:B------:R-:W-:Y:S01]  /*0fe0*/  SHF.R.U64 R28, R29, UR4, R6.reuse ;  /* 0x000000041d1c7c19 */ /* 0x100fe20008001206 */
[----:B------:R-:W2:Y:S01]  /*0ff0*/  LDC R20, c[0x0][0xaf0] ;  /* 0x0002bc00ff147b82 */ /* 0x000ea20000000800 */
[----:B------:R-:W-:Y:S02]  /*1000*/  SHF.R.U32.HI R15, RZ, UR4, R6 ;  /* 0x00000004ff0f7c19 */ /* 0x000fe40008011606 */
[----:B------:R-:W-:Y:S01]  /*1010*/  SHF.L.U32 R6, R9, UR4, RZ ;  /* 0x0000000409067c19 */ /* 0x000fe200080006ff */
[----:B-1----:R-:W-:-:S04]  /*1020*/  IMAD.MOV.U32 R4, RZ, RZ, R28 ;  /* 0x000000ffff047224 */ /* 0x002fc800078e001c */
[----:B------:R-:W1:Y:S01]  /*1030*/  LDC R25, c[0x0][0xae0] ;  /* 0x0002b800ff197b82 */ /* 0x000e620000000800 */
[----:B-----5:R-:W-:Y:S02]  /*1040*/  IMAD R3, R5, R3, R8 ;  /* 0x0000000305037224 */ /* 0x020fe400078e0208 */
[----:B------:R-:W-:-:S05]  /*1050*/  IMAD.MOV.U32 R5, RZ, RZ, R15 ;  /* 0x000000ffff057224 */ /* 0x000fca00078e000f */
        /* <DEDUP_REMOVED lines=12> */
.L_x_324:
[----:B------:R-:W-:Y:S01]  /*1120*/  LOP3.LUT R6, RZ, R6, RZ, 0x33, !PT ;  /* 0x00000006ff067212 */ /* 0x000fe200078e33ff */
[----:B------:R-:W-:Y:S01]  /*1130*/  USHF.L.U32 UR4, UR37, UR4, URZ ;  /* 0x0000000425047299 */ /* 0x000fe2000800063f */
[----:B--2---:R-:W-:Y:S01]  /*1140*/  SHF.R.U64 R5, R4, R20, R5 ;  /* 0x0000001404057219 */ /* 0x004fe20000001205 */
[----:B------:R-:W-:Y:S01]  /*1150*/  VIADD R4, R23, 0xffffffff ;  /* 0xffffffff17047836 */ /* 0x000fe20000000000 */
[----:B------:R-:W-:Y:S02]  /*1160*/  IADD3 R11, -R11, RZ, RZ ;  /* 0x000000ff0b0b7210 */ /* 0x000fe40007ffe1ff */
[----:B------:R-:W-:Y:S01]  /*1170*/  LOP3.LUT R6, R29, R6, RZ, 0xc0, !PT ;  /* 0x000000061d067212 */ /* 0x000fe200078ec0ff */
[----:B------:R-:W-:Y:S01]  /*1180*/  IMAD.MOV R8, RZ, RZ, -R5 ;  /* 0x000000ffff087224 */ /* 0x000fe200078e0a05 */
[----:B------:R-:W-:Y:S01]  /*1190*/  LOP3.LUT R21, R21, R4, RZ, 0xc0, !PT ;  /* 0x0000000415157212 */ /* 0x000fe200078ec0ff */
[----:B------:R-:W-:Y:S01]  /*11a0*/  @P6 IMAD R3, R14, R11, R7 ;  /* 0x0000000b0e036224 */ /* 0x000fe200078e0207 */
[----:B------:R-:W-:Y:S01]  /*11b0*/  R2UR UR47, R30 ;  /* 0x000000001e2f72ca */ /* 0x000fe200000e0000 */
[----:B------:R-:W-:-:S02]  /*11c0*/  IMAD R6, R5, UR4, R6 ;  /* 0x0000000405067c24 */ /* 0x000fc4000f8e0206 */
[----:B-1----:R-:W-:Y:S02]  /*11d0*/  IMAD R4, R8, R25, R28 ;  /* 0x0000001908047224 */ /* 0x002fe400078e021c */
[----:B------:R-:W-:Y:S02]  /*11e0*/  IMAD R3, R6, R24, R3 ;  /* 0x0000001806037224 */ /* 0x000fe400078e0203 */
[----:B------:R-:W-:Y:S02]  /*11f0*/  IMAD R4, R4, R23, R21 ;  /* 0x0000001704047224 */ /* 0x000fe400078e0215 */
[----:B------:R-:W-:-:S03]  /*1200*/  IMAD.MOV.U32 R6, RZ, RZ, 0x1 ;  /* 0x00000001ff067424 */ /* 0x000fc600078e00ff */
[----:B------:R-:W-:Y:S02]  /*1210*/  SEL R20, R4, R3, !P6 ;  /* 0x0000000304147207 */ /* 0x000fe40007000000 */
[----:B------:R-:W-:-:S07]  /*1220*/  SEL R3, R3, R4, !P6 ;  /* 0x0000000403037207 */ /* 0x000fce0007000000 */
.L_x_322:
        /* <DEDUP_REMOVED lines=18> */
.L_x_326:
[----:B------:R-:W-:Y:S01]  /*1350*/  ULDC UR4, c[0x0][0x780] ;  /* 0x0001e00000047ab9 */ /* 0x000fe20000000800 */
[----:B------:R-:W-:Y:S02]  /*1360*/  IMAD.MOV.U32 R88, RZ, RZ, 0x1 ;  /* 0x00000001ff587424 */ /* 0x000fe400078e00ff */
[----:B------:R-:W-:-:S07]  /*1370*/  IMAD.U32 R89, RZ, RZ, UR4 ;  /* 0x00000004ff597e24 */ /* 0x000fce000f8e00ff */
.L_x_325:
        /* <DEDUP_REMOVED lines=8> */
[----:B------:R-:W2:Y:S02]  /*1400*/  LDC.64 R90, c[0x0][0x7a8] ;  /* 0x0001ea00ff5a7b82 */ /* 0x000ea40000000a00 */
[----:B--2---:R2:W5:Y:S01]  /*1410*/  LDG.E R90, desc[UR42][R90.64] ;  /* 0x0000002a5a5a7981 */ /* 0x004562000c1e1900 */
[----:B------:R-:W-:Y:S05]  /*1420*/  BRA `(.L_x_327) ;  /* 0x0000000000087947 */ /* 0x000fea0003800000 */
.L_x_328:
[----:B------:R-:W-:Y:S02]  /*1430*/  ULDC UR4, c[0x0][0x7a0] ;  /* 0x0001e80000047ab9 */ /* 0x000fe40000000800 */
[----:B------:R-:W-:-:S07]  /*1440*/  IMAD.U32 R90, RZ, RZ, UR4 ;  /* 0x00000004ff5a7e24 */ /* 0x000fce000f8e00ff */
.L_x_327:
[----:B------:R-:W-:Y:S01]  /*1450*/  LOP3.LUT P2, RZ, R6, 0xff, RZ, 0xc0, !PT ;  /* 0x000000ff06ff7812 */ /* 0x000fe2000784c0ff */
[----:B------:R-:W-:Y:S01]  /*1460*/  UMOV UR54, URZ ;  /* 0x0000003f00367c82 */ /* 0x000fe20008000000 */
[----:B------:R-:W-:-:S11]  /*1470*/  PLOP3.LUT P0, PT, PT, PT, PT, 0x80, 0x0 ;  /* 0x000000000000781c */ /* 0x000fd60003f0f070 */
[----:B------:R-:W-:Y:S05]  /*1480*/  @!P2 BRA `(.L_x_329) ;  /* 0x000000480050a947 */ /* 0x000fea0003800000 */
[----:B-1----:R-:W-:Y:S01]  /*1490*/  SHF.L.U32 R4, R0, 0x3, RZ ;  /* 0x0000000300047819 */ /* 0x002fe200000006ff */
[----:B------:R-:W1:Y:S01]  /*14a0*/  LDC R101, c[0x0][0xb00] ;  /* 0x0002c000ff657b82 */ /* 0x000e620000000800 */
[----:B------:R-:W-:Y:S01]  /*14b0*/  SHF.R.U32.HI R22, RZ, 0x5, R22 ;  /* 0x00000005ff167819 */ /* 0x000fe20000011616 */
[----:B------:R-:W-:Y:S01]  /*14c0*/  ULDC UR4, c[0x0][0x28c] ;  /* 0x0000a30000047ab9 */ /* 0x000fe20000000800 */
[--C-:B------:R-:W-:Y:S01]  /*14d0*/  SHF.R.U32.HI R7, RZ, 0x1, R0.reuse ;  /* 0x00000001ff077819 */ /* 0x100fe20000011600 */
[----:B------:R-:W-:Y:S01]  /*14e0*/  UIADD3 UR4, UR4, 0x3f, URZ ;  /* 0x0000003f04047890 */ /* 0x000fe2000fffe03f */
[----:B------:R-:W-:Y:S01]  /*14f0*/  LOP3.LUT R5, R4, 0x18, RZ, 0xc0, !PT ;  /* 0x0000001804057812 */ /* 0x000fe200078ec0ff */
[----:B------:R-:W-:Y:S01]  /*1500*/  IMAD.SHL.U32 R9, R22, 0x10, RZ ;  /* 0x0000001016097824 */ /* 0x000fe200078e00ff */
[----:B------:R-:W-:Y:S01]  /*1510*/  LOP3.LUT R7, R7, 0x30, RZ, 0xc0, !PT ;  /* 0x0000003007077812 */ /* 0x000fe200078ec0ff */
[----:B------:R-:W3:Y:S01]  /*1520*/  LDC R104, c[0x0][0xaa8] ;  /* 0x0002aa00ff687b82 */ /* 0x000ee20000000800 */
[----:B------:R-:W-:Y:S01]  /*1530*/  LOP3.LUT R103, R0, 0xff, RZ, 0xc0, !PT ;  /* 0x000000ff00677812 */ /* 0x000fe200078ec0ff */
[----:B------:R-:W-:Y:S01]  /*1540*/  IMAD R22, R22, 0x100, R5 ;  /* 0x0000010016167824 */ /* 0x000fe200078e0205 */
[--C-:B------:R-:W-:Y:S01]  /*1550*/  LOP3.LUT R12, R7, 0x8, R0.reuse, 0xf8, !PT ;  /* 0x00000008070c7812 */ /* 0x100fe200078ef800 */
[C---:B------:R-:W-:Y:S01]  /*1560*/  IMAD.SHL.U32 R5, R0.reuse, 0x20, RZ ;  /* 0x0000002000057824 */ /* 0x040fe200078e00ff */
[----:B------:R-:W-:Y:S01]  /*1570*/  SHF.R.U32.HI R6, RZ, 0x2, R0 ;  /* 0x00000002ff067819 */ /* 0x000fe20000011600 */
[----:B------:R-:W-:Y:S01]  /*1580*/  IMAD.SHL.U32 R7, R0, 0x40, RZ ;  /* 0x0000004000077824 */ /* 0x000fe200078e00ff */
[----:B------:R-:W-:Y:S01]  /*1590*/  SHF.R.U32.HI R14, RZ, 0x7, R103 ;  /* 0x00000007ff0e7819 */ /* 0x000fe20000011667 */
[C---:B------:R-:W-:Y:S01]  /*15a0*/  IMAD.SHL.U32 R0, R10.reuse, 0x400, RZ ;  /* 0x000004000a007824 */ /* 0x040fe200078e00ff */
[----:B------:R-:W-:Y:S01]  /*15b0*/  LOP3.LUT R5, R5, 0x200, RZ, 0xc0, !PT ;  /* 0x0000020005057812 */ /* 0x000fe200078ec0ff */
[----:B--2---:R-:W-:Y:S01]  /*15c0*/  IMAD.SHL.U32 R91, R10, 0x40, RZ ;  /* 0x000000400a5b7824 */ /* 0x004fe200078e00ff */
[----:B------:R-:W-:Y:S01]  /*15d0*/  LOP3.LUT R8, R7, 0x180, RZ, 0xc0, !PT ;  /* 0x0000018007087812 */ /* 0x000fe200078ec0ff */
[----:B------:R-:W-:Y:S01]  /*15e0*/  USHF.R.S32.HI UR5, URZ, 0x1f, UR4 ;  /* 0x0000001f3f057899 */ /* 0x000fe20008011404 */
[----:B------:R-:W-:Y:S01]  /*15f0*/  LOP3.LUT R12, R12, 0x40, R7, 0xf8, !PT ;  /* 0x000000400c0c7812 */ /* 0x000fe200078ef807 */
[----:B------:R-:W-:Y:S01]  /*1600*/  IMAD R14, R14, 0x800, R5 ;  /* 0x000008000e0e7824 */ /* 0x000fe200078e0205 */
[----:B------:R-:W-:Y:S01]  /*1610*/  LOP3.LUT R6, R6, 0x7, RZ, 0xc0, !PT ;  /* 0x0000000706067812 */ /* 0x000fe200078ec0ff */
[----:B------:R-:W-:Y:S01]  /*1620*/  ULEA.HI UR5, UR5, UR4, URZ, 0x6 ;  /* 0x0000000405057291 */ /* 0x000fe2000f8f303f */
[----:B------:R-:W-:Y:S01]  /*1630*/  LOP3.LUT R5, R0, 0x400, RZ, 0xc0, !PT ;  /* 0x0000040000057812 */ /* 0x000fe200078ec0ff */
[----:B------:R-:W-:Y:S01]  /*1640*/  IMAD.MOV.U32 R0, RZ, RZ, -0x1 ;  /* 0xffffffffff007424 */ /* 0x000fe200078e00ff */
[--C-:B------:R-:W-:Y:S01]  /*1650*/  LOP3.LUT R8, R8, 0x40, R7.reuse, 0xf8, !PT ;  /* 0x0000004008087812 */ /* 0x100fe200078ef807 */
[----:B------:R-:W-:Y:S01]  /*1660*/  USHF.R.S32.HI UR53, URZ, 0x6, UR5 ;  /* 0x000000063f357899 */ /* 0x000fe20008011405 */
[----:B------:R-:W-:Y:S01]  /*1670*/  LOP3.LUT R4, R4, 0xe0, RZ, 0xc0, !PT ;  /* 0x000000e004047812 */ /* 0x000fe200078ec0ff */
[----:B------:R-:W-:Y:S01]  /*1680*/  IMAD.MOV.U32 R102, RZ, RZ, 0x1 ;  /* 0x00000001ff667424 */ /* 0x000fe200078e00ff */
[----:B------:R-:W-:Y:S01]  /*1690*/  LOP3.LUT R12, R12, 0x180, R7, 0xf8, !PT ;  /* 0x000001800c0c7812 */ /* 0x000fe200078ef807 */
[----:B------:R-:W-:Y:S01]  /*16a0*/  VIADD R103, R103, 0x1f ;  /* 0x0000001f67677836 */ /* 0x000fe20000000000 */
[----:B------:R-:W-:Y:S01]  /*16b0*/  LOP3.LUT R6, R9, 0xfffffff0, R6, 0xe2, !PT ;  /* 0xfffffff009067812 */ /* 0x000fe200078ee206 */
[----:B---3--:R-:W-:Y:S01]  /*16c0*/  VIADD R104, R104, 0xffffffff ;  /* 0xffffffff68687836 */ /* 0x008fe20000000000 */
[----:B------:R-:W-:Y:S01]  /*16d0*/  SHF.R.U32.HI R7, RZ, 0x3, R8 ;  /* 0x00000003ff077819 */ /* 0x000fe20000011608 */
[----:B------:R-:W-:Y:S01]  /*16e0*/  ULDC.64 UR56, c[0x0][0x198] ;  /* 0x0000660000387ab9 */ /* 0x000fe20000000a00 */
[----:B------:R-:W-:Y:S01]  /*16f0*/  IADD3 R4, R5, R22, R4 ;  /* 0x0000001605047210 */ /* 0x000fe20007ffe004 */
[----:B------:R-:W-:Y:S01]  /*1700*/  UMOV UR39, URZ ;  /* 0x0000003f00277c82 */ /* 0x000fe20008000000 */
[----:B------:R-:W-:Y:S01]  /*1710*/  LOP3.LUT R7, R12, R7, RZ, 0x3c, !PT ;  /* 0x000000070c077212 */ /* 0x000fe200078e3cff */
[----:B------:R-:W-:Y:S01]  /*1720*/  UMOV UR48, URZ ;  /* 0x0000003f00307c82 */ /* 0x000fe20008000000 */
[----:B------:R-:W-:Y:S01]  /*1730*/  LOP3.LUT R91, R6, 0x40, R91, 0xf8, !PT ;  /* 0x00000040065b7812 */ /* 0x000fe200078ef85b */
[----:B------:R-:W-:Y:S01]  /*1740*/  UIADD3 UR49, UR53, -0x1, URZ ;  /* 0xffffffff35317890 */ /* 0x000fe2000fffe03f */
[----:B------:R-:W-:Y:S01]  /*1750*/  SHF.R.U64 R4, R4, 0x1, RZ ;  /* 0x0000000104047819 */ /* 0x000fe200000012ff */
[----:B------:R-:W-:Y:S01]  /*1760*/  IMAD.IADD R100, R14, 0x1, R7 ;  /* 0x000000010e647824 */ /* 0x000fe200078e0207 */
[----:B------:R-:W-:Y:S01]  /*1770*/  MOV R6, 0x1 ;  /* 0x0000000100067802 */ /* 0x000fe20000000f00 */
[----:B------:R-:W-:Y:S01]  /*1780*/  UMOV UR52, URZ ;  /* 0x0000003f00347c82 */ /* 0x000fe20008000000 */
[-C--:B-1----:R-:W-:Y:S01]  /*1790*/  SHF.L.U32 R0, R0, R101.reuse, RZ ;  /* 0x0000006500007219 */ /* 0x082fe200000006ff */
[----:B------:R-:W-:Y:S01]  /*17a0*/  VIADD R106, R4, 0x8800 ;  /* 0x00008800046a7836 */ /* 0x000fe20000000000 */
[----:B------:R-:W-:Y:S01]  /*17b0*/  SHF.L.U32 R101, R6, R101, RZ ;  /* 0x0000006506657219 */ /* 0x000fe200000006ff */
[----:B------:R-:W-:Y:S01]  /*17c0*/  UMOV UR54, URZ ;  /* 0x0000003f00367c82 */ /* 0x000fe20008000000 */
[----:B------:R-:W-:-:S02]  /*17d0*/  LOP3.LUT R107, R19, 0x1, RZ, 0xfc, !PT ;  /* 0x00000001136b7812 */ /* 0x000fc400078efcff */
[----:B------:R-:W-:Y:S02]  /*17e0*/  LOP3.LUT R108, R18, 0x1, RZ, 0xfc, !PT ;  /* 0x00000001126c7812 */ /* 0x000fe400078efcff */
[----:B------:R-:W-:-:S07]  /*17f0*/  LOP3.LUT R105, RZ, R0, RZ, 0x33, !PT ;  /* 0x00000000ff697212 */ /* 0x000fce00078e33ff */
.L_x_408:
[----:B------:R-:W-:-:S13]  /*1800*/  ISETP.NE.AND P0, PT, R107, 0x3, PT ;  /* 0x000000036b00780c */ /* 0x000fda0003f05270 */
[----:B------:R-:W-:Y:S05]  /*1810*/  @!P0 BRA `(.L_x_330) ;  /* 0x0000000000048947 */ /* 0x000fea0003800000 */
[----:B------:R-:W-:Y:S01]  /*1820*/  BPT.TRAP 0x1 ;  /* 0x000000040000795c */ /* 0x000fe20000300000 */
.L_x_330:
[----:B------:R-:W1:Y:S01]  /*1830*/  S2UR UR50, SR_CgaCtaId ;  /* 0x00000000003279c3 */ /* 0x000e620000008800 */
[----:B------:R-:W-:Y:S01]  /*1840*/  UMOV UR51, 0x400 ;  /* 0x0000040000337882 */ /* 0x000fe20000000000 */
[----:B------:R-:W-:-:S05]  /*1850*/  IMAD.U32 R0, RZ, RZ, UR48 ;  /* 0x00000030ff007e24 */ /* 0x000fca000f8e00ff */
[----:B------:R-:W-:Y:S01]  /*1860*/  SHF.L.U32 R0, R0, 0x1f, RZ ;  /* 0x0000001f00007819 */ /* 0x000fe200000006ff */
[----:B-1----:R-:W-:-:S04]  /*1870*/  ULEA UR51, UR50, UR51, 0x18 ;  /* 0x0000003332337291 */ /* 0x002fc8000f8ec03f */
[----:B------:R-:W-:-:S09]  /*1880*/  ULEA UR4, UR52, UR51, 0x3 ;  /* 0x0000003334047291 */ /* 0x000fd2000f8e183f */
[----:B------:R1:W2:Y:S01]  /*1890*/  SYNCS.PHASECHK.TRANS64.TRYWAIT P1, [UR4], R0 ;  /* 0x00000000ff0075a7 */ /* 0x0002a20008020144 */
[----:B------:R-:W-:Y:S05]  /*18a0*/  @!P0 BRA `(.L_x_331) ;  /* 0x0000000000048947 */ /* 0x000fea0003800000 */
[----:B------:R-:W-:Y:S01]  /*18b0*/  BPT.TRAP 0x1 ;  /* 0x000000040000795c */ /* 0x000fe20000300000 */
.L_x_331:
[----:B--2---:R-:W-:Y:S05]  /*18c0*/  @P1 BRA `(.L_x_332) ;  /* 0x0000000000081947 */ /* 0x004fea0003800000 */
[----:B------:R-:W2:Y:S02]  /*18d0*/  SYNCS.PHASECHK.TRANS64.TRYWAIT P1, [UR4], R0 ;  /* 0x00000000ff0075a7 */ /* 0x000ea40008020144 */
[----:B--2---:R-:W-:Y:S05]  /*18e0*/  @!P1 BRA `(.L_x_333) ;  /* 0x00000078004c9947 */ /* 0x004fea0003800000 */
.L_x_332:
[----:B------:R-:W-:-:S04]  /*18f0*/  UIADD3 UR4, UR52, 0x1, URZ ;  /* 0x0000000134047890 */ /* 0x000fc8000fffe03f */
[----:B------:R-:W-:-:S04]  /*1900*/  UISETP.NE.AND UP0, UPT, UR4, 0x9, UPT ;  /* 0x000000090400788c */ /* 0x000fc8000bf05270 */
[----:B------:R-:W-:-:S04]  /*1910*/  USEL UR5, URZ, 0x1, UP0 ;  /* 0x000000013f057887 */ /* 0x000fc80008000000 */
[----:B------:R-:W-:Y:S02]  /*1920*/  ULOP3.LUT UR6, UR48, UR5, URZ, 0x3c, !UPT ;  /* 0x0000000530067292 */ /* 0x000fe4000f8e3c3f */
[----:B------:R-:W-:-:S04]  /*1930*/  USEL UR5, UR4, URZ, UP0 ;  /* 0x0000003f04057287 */ /* 0x000fc80008000000 */
[----:B------:R-:W-:Y:S01]  /*1940*/  IMAD.U32 R12, RZ, RZ, UR6 ;  /* 0x00000006ff0c7e24 */ /* 0x000fe2000f8e00ff */
[----:B------:R-:W-:Y:S07]  /*1950*/  @!P0 BRA `(.L_x_334) ;  /* 0x0000000000048947 */ /* 0x000fee0003800000 */
[----:B------:R-:W-:Y:S01]  /*1960*/  BPT.TRAP 0x1 ;  /* 0x000000040000795c */ /* 0x000fe20000300000 */
.L_x_334:
[----:B------:R-:W-:Y:S01]  /*1970*/  ULEA UR4, UR5, UR51, 0x3 ;  /* 0x0000003305047291 */ /* 0x000fe2000f8e183f */
[----:B-12---:R-:W-:Y:S01]  /*1980*/  IMAD.U32 R0, RZ, RZ, UR52 ;  /* 0x00000034ff007e24 */ /* 0x006fe2000f8e00ff */
[----:B------:R-:W-:Y:S01]  /*1990*/  SHF.L.U32 R14, R12, 0x1f, RZ ;  /* 0x0000001f0c0e7819 */ /* 0x000fe200000006ff */
[----:B------:R-:W-:Y:S02]  /*19a0*/  UMOV UR7, 0x40000040 ;  /* 0x4000004000077882 */ /* 0x000fe40000000000 */
[C---:B------:R-:W-:Y:S02]  /*19b0*/  IMAD R4, R0.reuse, 0x1000, R106 ;  /* 0x0000100000047824 */ /* 0x040fe400078e026a */
[----:B------:R-:W-:Y:S02]  /*19c0*/  IMAD R0, R0, 0x80, R91 ;  /* 0x0000008000007824 */ /* 0x000fe400078e025b */
[----:B------:R1:W2:Y:S01]  /*19d0*/  SYNCS.PHASECHK.TRANS64.TRYWAIT P1, [UR4], R14 ;  /* 0x0000000eff0075a7 */ /* 0x0002a20008020144 */
[----:B------:R-:W3:Y:S01]  /*19e0*/  LDS R5, [R4+UR51] ;  /* 0x0000003304057984 */ /* 0x000ee20008000800 */
[----:B------:R-:W-:-:S02]  /*19f0*/  UIADD3 UR4, UR51, 0x11800, URZ ;  /* 0x0001180033047890 */ /* 0x000fc4000fffe03f */
[----:B------:R-:W-:Y:S02]  /*1a00*/  LEA R6, R0, UR51, 0x1 ;  /* 0x0000003300067c11 */ /* 0x000fe4000f8e08ff */
[----:B------:R-:W-:Y:S01]  /*1a10*/  MOV R0, 0x43084308 ;  /* 0x4308430800007802 */ /* 0x000fe20000000f00 */
[----:B------:R-:W-:Y:S02]  /*1a20*/  USHF.R.U32.HI UR4, URZ, 0x4, UR4 ;  /* 0x000000043f047899 */ /* 0x000fe40008011604 */
[----:B------:R-:W-:Y:S02]  /*1a30*/  LDS.U16 R7, [R6+0x35800] ;  /* 0x0358000006077984 */ /* 0x000fe40000000400 */
[----:B------:R-:W-:Y:S02]  /*1a40*/  ULOP3.LUT UR4, UR4, 0x3fff, URZ, 0xc0, !UPT ;  /* 0x00003fff04047892 */ /* 0x000fe4000f8ec03f */
[----:B------:R-:W4:Y:S02]  /*1a50*/  LDS.U16 R10, [R6+0x36100] ;  /* 0x03610000060a7984 */ /* 0x000f240000000400 */
[----:B------:R-:W-:-:S02]  /*1a60*/  ULOP3.LUT UR4, UR4, 0x10000, URZ, 0xfc, !UPT ;  /* 0x0001000004047892 */ /* 0x000fc4000f8efc3f */
[----:B------:R-:W-:Y:S02]  /*1a70*/  LDS.U16 R8, [R6+0x35810] ;  /* 0x0358100006087984 */ /* 0x000fe40000000400 */
[----:B------:R-:W-:Y:S02]  /*1a80*/  ULEA UR8, UR52, UR4, 0xa ;  /* 0x0000000434087291 */ /* 0x000fe4000f8e503f */
[----:B------:R1:W2:Y:S05]  /*1a90*/  LDS.U16 R9, [R6+0x36110] ;  /* 0x0361100006097984 */ /* 0x0002aa0000000400 */
[----:B------:R-:W-:Y:S01]  /*1aa0*/  UMOV UR6, UR8 ;  /* 0x0000000800067c82 */ /* 0x000fe20008000000 */
[----:B---3--:R-:W-:-:S02]  /*1ab0*/  SHF.R.U32.HI R15, RZ, 0x8, R5 ;  /* 0x00000008ff0f7819 */ /* 0x008fc40000011605 */
[--C-:B------:R-:W-:Y:S02]  /*1ac0*/  LOP3.LUT R11, R5, 0xf000f, R0.reuse, 0x6a, !PT ;  /* 0x000f000f050b7812 */ /* 0x100fe400078e6a00 */
[--C-:B------:R-:W-:Y:S02]  /*1ad0*/  SHF.R.U32.HI R13, RZ, 0x4, R5.reuse ;  /* 0x00000004ff0d7819 */ /* 0x100fe40000011605 */
[----:B------:R-:W-:Y:S02]  /*1ae0*/  SHF.R.U32.HI R5, RZ, 0xc, R5 ;  /* 0x0000000cff057819 */ /* 0x000fe40000011605 */
[--C-:B------:R-:W-:Y:S02]  /*1af0*/  LOP3.LUT R15, R15, 0xf000f, R0.reuse, 0x6a, !PT ;  /* 0x000f000f0f0f7812 */ /* 0x100fe400078e6a00 */
[--C-:B------:R-:W-:Y:S02]  /*1b00*/  LOP3.LUT R13, R13, 0xf000f, R0.reuse, 0x6a, !PT ;  /* 0x000f000f0d0d7812 */ /* 0x100fe400078e6a00 */
[----:B-1----:R-:W-:Y:S01]  /*1b10*/  LOP3.LUT R6, R5, 0xf000f, R0, 0x6a, !PT ;  /* 0x000f000f05067812 */ /* 0x002fe200078e6a00 */
[----:B------:R-:W-:-:S02]  /*1b20*/  HADD2.BF16_V2 R5, R11, -136, -136 ;  /* 0xc308c3080b057430 */ /* 0x000fc40000200000 */
[----:B------:R-:W-:Y:S02]  /*1b30*/  HADD2.BF16_V2 R94, R15, -136, -136 ;  /* 0xc308c3080f5e7430 */ /* 0x000fe40000200000 */
[----:B------:R-:W-:Y:S02]  /*1b40*/  HADD2.BF16_V2 R93, R13, -136, -136 ;  /* 0xc308c3080d5d7430 */ /* 0x000fe40000200000 */
[----:B------:R-:W-:Y:S02]  /*1b50*/  HADD2.BF16_V2 R95, R6, -136, -136 ;  /* 0xc308c308065f7430 */ /* 0x000fe40000200000 */
[-CC-:B----4-:R-:W-:Y:S02]  /*1b60*/  HFMA2.BF16_V2 R92, R5, R7.reuse.H0_H0, R10.reuse.H0_H0 ;  /* 0x20000007055c7231 */ /* 0x190fe4000024000a */
[----:B------:R-:W-:Y:S02]  /*1b70*/  HFMA2.BF16_V2 R94, R94, R7.H0_H0, R10.H0_H0 ;  /* 0x200000075e5e7231 */ /* 0x000fe4000024000a */
[----:B--2---:R-:W-:-:S02]  /*1b80*/  HFMA2.BF16_V2 R93, R93, R8.H0_H0, R9.H0_H0 ;  /* 0x200000085d5d7231 */ /* 0x004fc40000240009 */
[----:B------:R-:W-:-:S04]  /*1b90*/  HFMA2.BF16_V2 R95, R95, R8.H0_H0, R9.H0_H0 ;  /* 0x200000085f5f7231 */ /* 0x000fc80000240009 */
[----:B------:R-:W-:-:S06]  /*1ba0*/  WARPGROUP.ARRIVE ;  /* 0x00000000000079c5 */ /* 0x000fcc0000000000 */
[----:B------:R-:W-:Y:S01]  /*1bb0*/  HGMMA.64x128x16.F32.BF16 R24, R92, gdesc[UR4], RZ, !UPT, gsb0 ;  /* 0x01e000045c187df0 */ /* 0x000fe2000c0018ff */
[----:B------:R-:W-:Y:S01]  /*1bc0*/  UIADD3 UR6, UR8, 0x2, URZ ;  /* 0x0000000208067890 */ /* 0x000fe2000fffe03f */
[----:B------:R-:W-:Y:S01]  /*1bd0*/  UMOV UR7, 0x40000040 ;  /* 0x4000004000077882 */ /* 0x000fe20000000000 */
[----:B------:R-:W-:Y:S02]  /*1be0*/  WARPGROUP.DEPBAR.LE gsb0, 0x0 ;  /* 0x00008000000079c5 */ /* 0x000fe40000010000 */
[----:B------:R-:W1:Y:S02]  /*1bf0*/  LDS R5, [R4+UR51+0x400] ;  /* 0x0004003304057984 */ /* 0x000e640008000800 */
[--C-:B-1----:R-:W-:Y:S02]  /*1c00*/  SHF.R.U32.HI R13, RZ, 0x8, R5.reuse ;  /* 0x00000008ff0d7819 */ /* 0x102fe40000011605 */
[--C-:B------:R-:W-:Y:S02]  /*1c10*/  SHF.R.U32.HI R11, RZ, 0x4, R5.reuse ;  /* 0x00000004ff0b7819 */ /* 0x100fe40000011605 */
[----:B------:R-:W-:-:S02]  /*1c20*/  SHF.R.U32.HI R15, RZ, 0xc, R5 ;  /* 0x0000000cff0f7819 */ /* 0x000fc40000011605 */
[--C-:B------:R-:W-:Y:S02]  /*1c30*/  LOP3.LUT R6, R5, 0xf000f, R0.reuse, 0x6a, !PT ;  /* 0x000f000f05067812 */ /* 0x100fe400078e6a00 */
[--C-:B------:R-:W-:Y:S02]  /*1c40*/  LOP3.LUT R13, R13, 0xf000f, R0.reuse, 0x6a, !PT ;  /* 0x000f000f0d0d7812 */ /* 0x100fe400078e6a00 */
[--C-:B------:R-:W-:Y:S01]  /*1c50*/  LOP3.LUT R11, R11, 0xf000f, R0.reuse, 0x6a, !PT ;  /* 0x000f000f0b0b7812 */ /* 0x100fe200078e6a00 */
[----:B------:R-:W-:Y:S01]  /*1c60*/  HADD2.BF16_V2 R96, R6, -136, -136 ;  /* 0xc308c30806607430 */ /* 0x000fe20000200000 */
[----:B------:R-:W-:Y:S01]  /*1c70*/  LOP3.LUT R15, R15, 0xf000f, R0, 0x6a, !PT ;  /* 0x000f000f0f0f7812 */ /* 0x000fe200078e6a00 */
[----:B------:R-:W-:Y:S02]  /*1c80*/  HADD2.BF16_V2 R98, R13, -136, -136 ;  /* 0xc308c3080d627430 */ /* 0x000fe40000200000 */
[----:B------:R-:W-:Y:S02]  /*1c90*/  HADD2.BF16_V2 R97, R11, -136, -136 ;  /* 0xc308c3080b617430 */ /* 0x000fe40000200000 */
[----:B------:R-:W-:-:S02]  /*1ca0*/  HADD2.BF16_V2 R99, R15, -136, -136 ;  /* 0xc308c3080f637430 */ /* 0x000fc40000200000 */
[-CC-:B------:R-:W-:Y:S02]  /*1cb0*/  HFMA2.BF16_V2 R96, R96, R7.reuse.H0_H0, R10.reuse.H0_H0 ;  /* 0x2000000760607231 */ /* 0x180fe4000024000a */
[----:B------:R-:W-:Y:S02]  /*1cc0*/  HFMA2.BF16_V2 R98, R98, R7.H0_H0, R10.H0_H0 ;  /* 0x2000000762627231 */ /* 0x000fe4000024000a */
[-CC-:B------:R-:W-:Y:S02]  /*1cd0*/  HFMA2.BF16_V2 R97, R97, R8.reuse.H0_H0, R9.reuse.H0_H0 ;  /* 0x2000000861617231 */ /* 0x180fe40000240009 */
[----:B------:R-:W-:-:S04]  /*1ce0*/  HFMA2.BF16_V2 R99, R99, R8.H0_H0, R9.H0_H0 ;  /* 0x2000000863637231 */ /* 0x000fc80000240009 */
[----:B------:R-:W-:-:S06]  /*1cf0*/  WARPGROUP.ARRIVE ;  /* 0x00000000000079c5 */ /* 0x000fcc0000000000 */
[----:B------:R-:W-:Y:S01]  /*1d00*/  HGMMA.64x128x16.F32.BF16 R24, R96, gdesc[UR4], R24, gsb0 ;  /* 0x01e0000460187df0 */ /* 0x000fe20008001818 */
[----:B------:R-:W-:Y:S01]  /*1d10*/  UIADD3 UR6, UR8, 0x4, URZ ;  /* 0x0000000408067890 */ /* 0x000fe2000fffe03f */
[----:B------:R-:W-:Y:S01]  /*1d20*/  UMOV UR7, 0x40000040 ;  /* 0x4000004000077882 */ /* 0x000fe20000000000 */
[----:B------:R-:W-:Y:S02]  /*1d30*/  WARPGROUP.DEPBAR.LE gsb0, 0x0 ;  /* 0x00008000000079c5 */ /* 0x000fe40000010000 */
[----:B------:R-:W1:Y:S02]  /*1d40*/  LDS R11, [R4+UR51+0x800] ;  /* 0x00080033040b7984 */ /* 0x000e640008000800 */
[----:B-1----:R-:W-:Y:S02]  /*1d50*/  LOP3.LUT R6, R11, 0xf000f, R0, 0x6a, !PT ;  /* 0x000f000f0b067812 */ /* 0x002fe400078e6a00 */
[--C-:B------:R-:W-:Y:S02]  /*1d60*/  SHF.R.U32.HI R15, RZ, 0x8, R11.reuse ;  /* 0x00000008ff0f7819 */ /* 0x100fe4000001160b */
[--C-:B------:R-:W-:Y:S01]  /*1d70*/  SHF.R.U32.HI R13, RZ, 0x4, R11.reuse ;  /* 0x00000004ff0d7819 */ /* 0x100fe2000001160b */
[----:B------:R-:W-:Y:S01]  /*1d80*/  HADD2.BF16_V2 R96, R6, -136, -136 ;  /* 0xc308c30806607430 */ /* 0x000fe20000200000 */
[----:B------:R-:W-:-:S02]  /*1d90*/  SHF.R.U32.HI R11, RZ, 0xc, R11 ;  /* 0x0000000cff0b7819 */ /* 0x000fc4000001160b */
[--C-:B------:R-:W-:Y:S01]  /*1da0*/  LOP3.LUT R15, R15, 0xf000f, R0.reuse, 0x6a, !PT ;  /* 0x000f000f0f0f7812 */ /* 0x100fe200078e6a00 */
[-CC-:B------:R-:W-:Y:S01]  /*1db0*/  HFMA2.BF16_V2 R96, R96, R7.reuse.H0_H0, R10.reuse.H0_H0 ;  /* 0x2000000760607231 */ /* 0x180fe2000024000a */
[--C-:B------:R-:W-:Y:S02]  /*1dc0*/  LOP3.LUT R13, R13, 0xf000f, R0.reuse, 0x6a, !PT ;  /* 0x000f000f0d0d7812 */ /* 0x100fe400078e6a00 */
[----:B------:R-:W-:Y:S01]  /*1dd0*/  LOP3.LUT R11, R11, 0xf000f, R0, 0x6a, !PT ;  /* 0x000f000f0b0b7812 */ /* 0x000fe200078e6a00 */
[----:B------:R-:W-:Y:S02]  /*1de0*/  HADD2.BF16_V2 R98, R15, -136, -136 ;  /* 0xc308c3080f627430 */ /* 0x000fe40000200000 */
[----:B------:R-:W-:Y:S02]  /*1df0*/  HADD2.BF16_V2 R97, R13, -136, -136 ;  /* 0xc308c3080d617430 */ /* 0x000fe40000200000 */
[----:B------:R-:W-:Y:S02]  /*1e00*/  HADD2.BF16_V2 R99, R11, -136, -136 ;  /* 0xc308c3080b637430 */ /* 0x000fe40000200000 */
[----:B------:R-:W-:-:S02]  /*1e10*/  HFMA2.BF16_V2 R98, R98, R7.H0_H0, R10.H0_H0 ;  /* 0x2000000762627231 */ /* 0x000fc4000024000a */
[-CC-:B------:R-:W-:Y:S02]  /*1e20*/  HFMA2.BF16_V2 R97, R97, R8.reuse.H0_H0, R9.reuse.H0_H0 ;  /* 0x2000000861617231 */ /* 0x180fe40000240009 */
[----:B------:R-:W-:-:S04]  /*1e30*/  HFMA2.BF16_V2 R99, R99, R8.H0_H0, R9.H0_H0 ;  /* 0x2000000863637231 */ /* 0x000fc80000240009 */
[----:B------:R-:W-:-:S06]  /*1e40*/  WARPGROUP.ARRIVE ;  /* 0x00000000000079c5 */ /* 0x000fcc0000000000 */
[----:B------:R-:W-:Y:S01]  /*1e50*/  HGMMA.64x128x16.F32.BF16 R24, R96, gdesc[UR4], R24, gsb0 ;  /* 0x01e0000460187df0 */ /* 0x000fe20008001818 */
[----:B------:R-:W-:Y:S01]  /*1e60*/  UIADD3 UR6, UR8, 0x6, URZ ;  /* 0x0000000608067890 */ /* 0x000fe2000fffe03f */
[----:B------:R-:W-:Y:S02]  /*1e70*/  UMOV UR7, 0x40000040 ;  /* 0x4000004000077882 */ /* 0x000fe40000000000 */
[----:B------:R-:W-:Y:S02]  /*1e80*/  ULDC UR8, c[0x0][0x28c] ;  /* 0x0000a30000087ab9 */ /* 0x000fe40000000800 */
[----:B------:R-:W-:-:S06]  /*1e90*/  UISETP.GE.AND UP0, UPT, UR8, 0x41, UPT ;  /* 0x000000410800788c */ /* 0x000fcc000bf06270 */
[----:B------:R-:W-:Y:S01]  /*1ea0*/  PLOP3.LUT P2, PT, PT, PT, UP0, 0x80, 0x0 ;  /* 0x000000000000781c */ /* 0x000fe20003f4f008 */
        /* <DEDUP_REMOVED lines=15> */
[-CC-:B------:R-:W-:Y:S01]  /*1fa0*/  HFMA2.BF16_V2 R97, R4, R8.reuse.H0_H0, R9.reuse.H0_H0 ;  /* 0x2000000804617231 */ /* 0x180fe20000240009 */
[----:B------:R-:W-:Y:S01]  /*1fb0*/  PRMT R4, R7, 0x5410, R10 ;  /* 0x0000541007047816 */ /* 0x000fe2000000000a */
[----:B------:R-:W-:Y:S01]  /*1fc0*/  HFMA2.BF16_V2 R99, R99, R8.H0_H0, R9.H0_H0 ;  /* 0x2000000863637231 */ /* 0x000fe20000240009 */
[----:B------:R-:W-:-:S03]  /*1fd0*/  PRMT R9, R9, 0x5410, R9 ;  /* 0x0000541009097816 */ /* 0x000fc60000000009 */
[----:B------:R-:W-:-:S06]  /*1fe0*/  WARPGROUP.ARRIVE ;  /* 0x00000000000079c5 */ /* 0x000fcc0000000000 */
[----:B------:R-:W-:Y:S03]  /*1ff0*/  HGMMA.64x128x16.F32.BF16 R24, R96, gdesc[UR4], R24, gsb0 ;  /* 0x01e0000460187df0 */ /* 0x000fe60008001818 */
[----:B------:R-:W-:Y:S02]  /*2000*/  WARPGROUP.DEPBAR.LE gsb0, 0x0 ;  /* 0x00008000000079c5 */ /* 0x000fe40000010000 */
[----:B------:R-:W-:Y:S05]  /*2010*/  @!P2 BRA `(.L_x_335) ;  /* 0x0000000000aca947 */ /* 0x000fea0003800000 */
[----:B------:R-:W-:Y:S05]  /*2020*/  @!P0 BRA `(.L_x_336) ;  /* 0x0000000000048947 */ /* 0x000fea0003800000 */
[----:B------:R-:W-:Y:S01]  /*2030*/  BPT.TRAP 0x1 ;  /* 0x000000040000795c */ /* 0x000fe20000300000 */
.L_x_336:
[----:B------:R-:W-:Y:S05]  /*2040*/  @P1 BRA `(.L_x_337) ;  /* 0x00000000000c1947 */ /* 0x000fea0003800000 */
[----:B------:R-:W-:-:S09]  /*2050*/  ULEA UR6, UR5, UR51, 0x3 ;  /* 0x0000003305067291 */ /* 0x000fd2000f8e183f */
[----:B------:R-:W1:Y:S02]  /*2060*/  SYNCS.PHASECHK.TRANS64.TRYWAIT P1, [UR6], R14 ;  /* 0x0000000eff0075a7 */ /* 0x000e640008020146 */
[----:B-1----:R-:W-:Y:S05]  /*2070*/  @!P1 BRA `(.L_x_338) ;  /* 0x0000007000809947 */ /* 0x002fea0003800000 */
.L_x_337:
[----:B------:R-:W-:Y:S02]  /*2080*/  USHF.L.U32 UR6, UR5, 0xd, URZ ;  /* 0x0000000d05067899 */ /* 0x000fe4000800063f */
[----:B------:R-:W-:Y:S02]  /*2090*/  IMAD.U32 R4, RZ, RZ, UR5 ;  /* 0x00000005ff047e24 */ /* 0x000fe4000f8e00ff */
[----:B------:R-:W-:Y:S02]  /*20a0*/  USHF.R.S32.HI UR7, URZ, 0x1f, UR6 ;  /* 0x0000001f3f077899 */ /* 0x000fe40008011406 */
[----:B-1----:R-:W-:Y:S02]  /*20b0*/  IMAD R5, R4, 0x80, R91 ;  /* 0x0000008004057824 */ /* 0x002fe400078e025b */
[----:B------:R-:W-:Y:S02]  /*20c0*/  USHF.R.U64 UR7, UR6, 0x1, UR7 ;  /* 0x0000000106077899 */ /* 0x000fe40008001207 */
[----:B------:R-:W-:Y:S01]  /*20d0*/  UIADD3 UR6, UR6, 0x800, URZ ;  /* 0x0000080006067890 */ /* 0x000fe2000fffe03f */
[----:B------:R-:W-:-:S03]  /*20e0*/  LEA R6, R5, UR51, 0x1 ;  /* 0x0000003305067c11 */ /* 0x000fc6000f8e08ff */
[----:B------:R-:W-:Y:S01]  /*20f0*/  IMAD.U32 R7, RZ, RZ, UR7 ;  /* 0x00000007ff077e24 */ /* 0x000fe2000f8e00ff */
[----:B------:R-:W-:Y:S01]  /*2100*/  USHF.R.S32.HI UR7, URZ, 0x1f, UR6 ;  /* 0x0000001f3f077899 */ /* 0x000fe20008011406 */
[----:B------:R-:W-:Y:S03]  /*2110*/  LDS.U16 R94, [R6+0x35800] ;  /* 0x03580000065e7984 */ /* 0x000fe60000000400 */
[----:B------:R-:W-:Y:S01]  /*2120*/  IADD3 R4, R7, UR51, R106 ;  /* 0x0000003307047c10 */ /* 0x000fe2000fffe06a */
[----:B------:R-:W-:Y:S01]  /*2130*/  USHF.R.U64 UR7, UR6, 0x1, UR7 ;  /* 0x0000000106077899 */ /* 0x000fe20008001207 */
[----:B------:R-:W1:Y:S04]  /*2140*/  LDS.U16 R9, [R6+0x36100] ;  /* 0x0361000006097984 */ /* 0x000e680000000400 */
[----:B------:R1:W2:Y:S01]  /*2150*/  LDS R7, [R4] ;  /* 0x0000000004077984 */ /* 0x0002a20000000800 */
[----:B------:R-:W-:-:S03]  /*2160*/  IMAD.U32 R5, RZ, RZ, UR7 ;  /* 0x00000007ff057e24 */ /* 0x000fc6000f8e00ff */
[----:B------:R-:W3:Y:S02]  /*2170*/  LDS.U16 R95, [R6+0x35810] ;  /* 0x03581000065f7984 */ /* 0x000ee40000000400 */
[----:B------:R-:W-:Y:S02]  /*2180*/  IADD3 R5, R5, UR51, R106 ;  /* 0x0000003305057c10 */ /* 0x000fe4000fffe06a */
[----:B------:R-:W4:Y:S04]  /*2190*/  LDS.U16 R10, [R6+0x36110] ;  /* 0x03611000060a7984 */ /* 0x000f280000000400 */
[----:B------:R-:W3:Y:S01]  /*21a0*/  LDS R5, [R5] ;  /* 0x0000000005057984 */ /* 0x000ee20000000800 */
[----:B-1----:R-:W-:Y:S02]  /*21b0*/  PRMT R4, R94, 0x5410, R9 ;  /* 0x000054105e047816 */ /* 0x002fe40000000009 */
[----:B--2---:R-:W-:-:S02]  /*21c0*/  SHF.R.U32.HI R13, RZ, 0x8, R7 ;  /* 0x00000008ff0d7819 */ /* 0x004fc40000011607 */
[--C-:B------:R-:W-:Y:S02]  /*21d0*/  LOP3.LUT R8, R7, 0xf000f, R0.reuse, 0x6a, !PT ;  /* 0x000f000f07087812 */ /* 0x100fe400078e6a00 */
[--C-:B------:R-:W-:Y:S02]  /*21e0*/  SHF.R.U32.HI R11, RZ, 0x4, R7.reuse ;  /* 0x00000004ff0b7819 */ /* 0x100fe40000011607 */
[----:B------:R-:W-:Y:S01]  /*21f0*/  SHF.R.U32.HI R7, RZ, 0xc, R7 ;  /* 0x0000000cff077819 */ /* 0x000fe20000011607 */
[----:B------:R-:W-:Y:S01]  /*2200*/  HADD2.BF16_V2 R92, R8, -136, -136 ;  /* 0xc308c308085c7430 */ /* 0x000fe20000200000 */
[--C-:B------:R-:W-:Y:S02]  /*2210*/  LOP3.LUT R13, R13, 0xf000f, R0.reuse, 0x6a, !PT ;  /* 0x000f000f0d0d7812 */ /* 0x100fe400078e6a00 */
[--C-:B------:R-:W-:Y:S01]  /*2220*/  LOP3.LUT R11, R11, 0xf000f, R0.reuse, 0x6a, !PT ;  /* 0x000f000f0b0b7812 */ /* 0x100fe200078e6a00 */
[----:B------:R-:W-:Y:S01]  /*2230*/  HFMA2.BF16_V2 R92, R92, R94.H0_H0, R9.H0_H0 ;  /* 0x2000005e5c5c7231 */ /* 0x000fe20000240009 */
[----:B------:R-:W-:Y:S01]  /*2240*/  LOP3.LUT R7, R7, 0xf000f, R0, 0x6a, !PT ;  /* 0x000f000f07077812 */ /* 0x000fe200078e6a00 */
[----:B------:R-:W-:Y:S01]  /*2250*/  HADD2.BF16_V2 R13, R13, -136, -136 ;  /* 0xc308c3080d0d7430 */ /* 0x000fe20000200000 */
[----:B---3--:R-:W-:Y:S01]  /*2260*/  PRMT R8, R95, 0x7610, R8 ;  /* 0x000076105f087816 */ /* 0x008fe20000000008 */
[----:B------:R-:W-:-:S02]  /*2270*/  HADD2.BF16_V2 R93, R11, -136, -136 ;  /* 0xc308c3080b5d7430 */ /* 0x000fc40000200000 */
[----:B------:R-:W-:Y:S02]  /*2280*/  HADD2.BF16_V2 R7, R7, -136, -136 ;  /* 0xc308c30807077430 */ /* 0x000fe40000200000 */
[----:B------:R-:W-:Y:S01]  /*2290*/  HFMA2.BF16_V2 R94, R13, R94.H0_H0, R9.H0_H0 ;  /* 0x2000005e0d5e7231 */ /* 0x000fe20000240009 */
[----:B----4-:R-:W-:Y:S01]  /*22a0*/  PRMT R9, R9, 0x5410, R10 ;  /* 0x0000541009097816 */ /* 0x010fe2000000000a */
[-CC-:B------:R-:W-:Y:S02]  /*22b0*/  HFMA2.BF16_V2 R93, R93, R95.reuse.H0_H0, R10.reuse.H0_H0 ;  /* 0x2000005f5d5d7231 */ /* 0x180fe4000024000a */
[----:B------:R-:W-:-:S07]  /*22c0*/  HFMA2.BF16_V2 R95, R7, R95.H0_H0, R10.H0_H0 ;  /* 0x2000005f075f7231 */ /* 0x000fce000024000a */
.L_x_335:
[----:B------:R-:W-:-:S13]  /*22d0*/  ISETP.NE.AND P1, PT, RZ, UR49, PT ;  /* 0x00000031ff007c0c */ /* 0x000fda000bf25270 */
[----:B------:R-:W-:Y:S05]  /*22e0*/  @!P1 BRA `(.L_x_339) ;  /* 0x0000000c00cc9947 */ /* 0x000fea0003800000 */
[----:B------:R-:W-:-:S06]  /*22f0*/  UISETP.GT.AND UP0, UPT, UR8, 0x80, UPT ;  /* 0x000000800800788c */ /* 0x000fcc000bf04270 */
[----:B------:R-:W-:-:S05]  /*2300*/  PLOP3.LUT P1, PT, PT, PT, UP0, 0x80, 0x0 ;  /* 0x000000000000781c */ /* 0x000fca0003f2f008 */
[----:B------:R-:W-:Y:S01]  /*2310*/  @!UP0 USHF.L.U32 UR9, UR5, 0xd, URZ ;  /* 0x0000000d05098899 */ /* 0x000fe2000800063f */
[----:B------:R-:W-:-:S07]  /*2320*/  @!UP0 UMOV UR8, UR52 ;  /* 0x0000003400088c82 */ /* 0x000fce0008000000 */
[----:B------:R-:W-:Y:S05]  /*2330*/  @!P1 BRA `(.L_x_340) ;  /* 0x00000008005c9947 */ /* 0x000fea0003800000 */
[----:B------:R-:W-:Y:S01]  /*2340*/  IMAD.U32 R6, RZ, RZ, UR49 ;  /* 0x00000031ff067e24 */ /* 0x000fe2000f8e00ff */
[----:B------:R-:W-:Y:S01]  /*2350*/  UMOV UR9, UR5 ;  /* 0x0000000500097c82 */ /* 0x000fe20008000000 */
[----:B------:R-:W-:-:S05]  /*2360*/  UMOV UR8, UR52 ;  /* 0x0000003400087c82 */ /* 0x000fca0008000000 */
.L_x_347:
[----:B------:R-:W-:Y:S01]  /*2370*/  ULEA UR10, UR9, UR4, 0xa ;  /* 0x00000004090a7291 */ /* 0x000fe2000f8e503f */
[----:B------:R-:W-:Y:S01]  /*2380*/  WARPGROUP.ARRIVE ;  /* 0x00000000000079c5 */ /* 0x000fe20000000000 */
[----:B------:R-:W-:Y:S01]  /*2390*/  UMOV UR7, 0x40000040 ;  /* 0x4000004000077882 */ /* 0x000fe20000000000 */
[----:B------:R-:W-:-:S04]  /*23a0*/  UIADD3 UR5, UR9, 0x1, URZ ;  /* 0x0000000109057890 */ /* 0x000fc8000fffe03f */
[----:B------:R-:W-:Y:S01]  /*23b0*/  UMOV UR6, UR10 ;  /* 0x0000000a00067c82 */ /* 0x000fe20008000000 */
[----:B------:R-:W-:-:S04]  /*23c0*/  UISETP.NE.AND UP0, UPT, UR5, 0x9, UPT ;  /* 0x000000090500788c */ /* 0x000fc8000bf05270 */
[----:B------:R-:W-:Y:S01]  /*23d0*/  HGMMA.64x128x16.F32.BF16 R24, R92, gdesc[UR4], R24, gsb0 ;  /* 0x01e000045c187df0 */ /* 0x000fe20008001818 */
[----:B------:R-:W-:Y:S02]  /*23e0*/  USEL UR6, URZ, 0x1, UP0 ;  /* 0x000000013f067887 */ /* 0x000fe40008000000 */
[----:B------:R-:W-:-:S04]  /*23f0*/  USEL UR5, UR5, URZ, UP0 ;  /* 0x0000003f05057287 */ /* 0x000fc80008000000 */
[----:B------:R-:W-:Y:S01]  /*2400*/  LOP3.LUT R12, R12, UR6, RZ, 0x3c, !PT ;  /* 0x000000060c0c7c12 */ /* 0x000fe2000f8e3cff */
[----:B------:R-:W-:Y:S02]  /*2410*/  WARPGROUP.DEPBAR.LE gsb0, 0x0 ;  /* 0x00008000000079c5 */ /* 0x000fe40000010000 */
[----:B------:R-:W-:Y:S05]  /*2420*/  @!P0 BRA `(.L_x_341) ;  /* 0x0000000000048947 */ /* 0x000fea0003800000 */
[----:B------:R-:W-:Y:S01]  /*2430*/  BPT.TRAP 0x1 ;  /* 0x000000040000795c */ /* 0x000fe20000300000 */
.L_x_341:
[--C-:B------:R-:W-:Y:S01]  /*2440*/  LOP3.LUT R7, R5, 0xf000f, R0.reuse, 0x6a, !PT ;  /* 0x000f000f05077812 */ /* 0x100fe200078e6a00 */
[----:B------:R-:W-:Y:S01]  /*2450*/  ULEA UR11, UR5, UR51, 0x3 ;  /* 0x00000033050b7291 */ /* 0x000fe2000f8e183f */
[--C-:B------:R-:W-:Y:S01]  /*2460*/  SHF.R.U32.HI R11, RZ, 0x4, R5.reuse ;  /* 0x00000004ff0b7819 */ /* 0x100fe20000011605 */
[----:B------:R-:W-:Y:S01]  /*2470*/  UIADD3 UR6, UR10, 0x2, URZ ;  /* 0x000000020a067890 */ /* 0x000fe2000fffe03f */
[--C-:B------:R-:W-:Y:S01]  /*2480*/  SHF.R.U32.HI R13, RZ, 0x8, R5.reuse ;  /* 0x00000008ff0d7819 */ /* 0x100fe20000011605 */
[----:B------:R-:W-:Y:S01]  /*2490*/  HADD2.BF16_V2 R96, R7, -136, -136 ;  /* 0xc308c30807607430 */ /* 0x000fe20000200000 */
[----:B------:R-:W-:Y:S01]  /*24a0*/  SHF.R.U32.HI R5, RZ, 0xc, R5 ;  /* 0x0000000cff057819 */ /* 0x000fe20000011605 */
[----:B------:R-:W-:Y:S01]  /*24b0*/  UMOV UR7, 0x40000040 ;  /* 0x4000004000077882 */ /* 0x000fe20000000000 */
[--C-:B------:R-:W-:Y:S01]  /*24c0*/  LOP3.LUT R11, R11, 0xf000f, R0.reuse, 0x6a, !PT ;  /* 0x000f000f0b0b7812 */ /* 0x100fe200078e6a00 */
[----:B------:R-:W-:Y:S01]  /*24d0*/  HFMA2.BF16_V2 R96, R96, R4.H0_H0, R4.H1_H1 ;  /* 0x2000000460607231 */ /* 0x000fe20000260004 */
[--C-:B------:R-:W-:Y:S01]  /*24e0*/  LOP3.LUT R13, R13, 0xf000f, R0.reuse, 0x6a, !PT ;  /* 0x000f000f0d0d7812 */ /* 0x100fe200078e6a00 */
[----:B------:R-:W-:Y:S01]  /*24f0*/  USHF.L.U32 UR9, UR9, 0xd, URZ ;  /* 0x0000000d09097899 */ /* 0x000fe2000800063f */
[----:B------:R-:W-:Y:S01]  /*2500*/  LOP3.LUT R5, R5, 0xf000f, R0, 0x6a, !PT ;  /* 0x000f000f05057812 */ /* 0x000fe200078e6a00 */
[----:B------:R-:W-:Y:S01]  /*2510*/  HADD2.BF16_V2 R97, R11, -136, -136 ;  /* 0xc308c3080b617430 */ /* 0x000fe20000200000 */
[----:B------:R-:W-:Y:S01]  /*2520*/  SHF.L.U32 R10, R12, 0x1f, RZ ;  /* 0x0000001f0c0a7819 */ /* 0x000fe200000006ff */
[----:B------:R-:W-:-:S02]  /*2530*/  HADD2.BF16_V2 R98, R13, -136, -136 ;  /* 0xc308c3080d627430 */ /* 0x000fc40000200000 */
[----:B------:R-:W-:Y:S01]  /*2540*/  HADD2.BF16_V2 R99, R5, -136, -136 ;  /* 0xc308c30805637430 */ /* 0x000fe20000200000 */
[----:B------:R1:W2:Y:S01]  /*2550*/  SYNCS.PHASECHK.TRANS64.TRYWAIT P1, [UR11], R10 ;  /* 0x0000000aff0075a7 */ /* 0x0002a2000802014b */
[--C-:B------:R-:W-:Y:S02]  /*2560*/  HFMA2.BF16_V2 R97, R97, R8.H0_H0, R9.reuse.H1_H1 ;  /* 0x2000000861617231 */ /* 0x100fe40000260009 */
[----:B------:R-:W-:Y:S02]  /*2570*/  HFMA2.BF16_V2 R98, R98, R4.H0_H0, R4.H1_H1 ;  /* 0x2000000462627231 */ /* 0x000fe40000260004 */
[----:B------:R-:W-:-:S04]  /*2580*/  HFMA2.BF16_V2 R99, R99, R8.H0_H0, R9.H1_H1 ;  /* 0x2000000863637231 */ /* 0x000fc80000260009 */
[----:B------:R-:W-:-:S06]  /*2590*/  WARPGROUP.ARRIVE ;  /* 0x00000000000079c5 */ /* 0x000fcc0000000000 */
[----:B------:R-:W-:Y:S01]  /*25a0*/  HGMMA.64x128x16.F32.BF16 R24, R96, gdesc[UR4], R24, gsb0 ;  /* 0x01e0000460187df0 */ /* 0x000fe20008001818 */
[----:B------:R-:W-:Y:S02]  /*25b0*/  UIADD3 UR6, UR9, 0x1000, URZ ;  /* 0x0000100009067890 */ /* 0x000fe4000fffe03f */
[----:B------:R-:W-:Y:S02]  /*25c0*/  UIADD3 UR9, UR9, 0x1800, URZ ;  /* 0x0000180009097890 */ /* 0x000fe4000fffe03f */
[----:B------:R-:W-:-:S04]  /*25d0*/  USHF.R.S32.HI UR7, URZ, 0x1f, UR6 ;  /* 0x0000001f3f077899 */ /* 0x000fc80008011406 */
[----:B------:R-:W-:Y:S02]  /*25e0*/  USHF.R.U64 UR7, UR6, 0x1, UR7 ;  /* 0x0000000106077899 */ /* 0x000fe40008001207 */
[----:B------:R-:W-:-:S04]  /*25f0*/  UIADD3 UR6, UR10, 0x4, URZ ;  /* 0x000000040a067890 */ /* 0x000fc8000fffe03f */
[----:B------:R-:W-:Y:S01]  /*2600*/  IMAD.U32 R5, RZ, RZ, UR7 ;  /* 0x00000007ff057e24 */ /* 0x000fe2000f8e00ff */
[----:B------:R-:W-:-:S04]  /*2610*/  UMOV UR7, 0x40000040 ;  /* 0x4000004000077882 */ /* 0x000fc80000000000 */
[----:B------:R-:W-:Y:S01]  /*2620*/  IADD3 R5, R5, UR51, R106 ;  /* 0x0000003305057c10 */ /* 0x000fe2000fffe06a */
[----:B------:R-:W-:-:S05]  /*2630*/  WARPGROUP.DEPBAR.LE gsb0, 0x0 ;  /* 0x00008000000079c5 */ /* 0x000fca0000010000 */
[----:B------:R-:W3:Y:S02]  /*2640*/  LDS R5, [R5] ;  /* 0x0000000005057984 */ /* 0x000ee40000000800 */
[--C-:B---3--:R-:W-:Y:S02]  /*2650*/  SHF.R.U32.HI R11, RZ, 0x4, R5.reuse ;  /* 0x00000004ff0b7819 */ /* 0x108fe40000011605 */
[--C-:B------:R-:W-:Y:S02]  /*2660*/  SHF.R.U32.HI R13, RZ, 0x8, R5.reuse ;  /* 0x00000008ff0d7819 */ /* 0x100fe40000011605 */
[----:B------:R-:W-:Y:S02]  /*2670*/  SHF.R.U32.HI R15, RZ, 0xc, R5 ;  /* 0x0000000cff0f7819 */ /* 0x000fe40000011605 */
        /* <DEDUP_REMOVED lines=8> */
[----:B------:R-:W-:Y:S02]  /*2700*/  HFMA2.BF16_V2 R96, R96, R4.H0_H0, R4.H1_H1 ;  /* 0x2000000460607231 */ /* 0x000fe40000260004 */
[----:B------:R-:W-:-:S02]  /*2710*/  HFMA2.BF16_V2 R97, R97, R8.H0_H0, R9.H1_H1 ;  /* 0x2000000861617231 */ /* 0x000fc40000260009 */
[----:B------:R-:W-:Y:S02]  /*2720*/  HFMA2.BF16_V2 R98, R98, R4.H0_H0, R4.H1_H1 ;  /* 0x2000000462627231 */ /* 0x000fe40000260004 */
[----:B------:R-:W-:-:S04]  /*2730*/  HFMA2.BF16_V2 R99, R99, R8.H0_H0, R9.H1_H1 ;  /* 0x2000000863637231 */ /* 0x000fc80000260009 */
[----:B------:R-:W-:-:S06]  /*2740*/  WARPGROUP.ARRIVE ;  /* 0x00000000000079c5 */ /* 0x000fcc0000000000 */
[----:B------:R-:W-:Y:S01]  /*2750*/  HGMMA.64x128x16.F32.BF16 R24, R96, gdesc[UR4], R24, gsb0 ;  /* 0x01e0000460187df0 */ /* 0x000fe20008001818 */
[----:B------:R-:W-:Y:S01]  /*2760*/  USHF.R.S32.HI UR6, URZ, 0x1f, UR9 ;  /* 0x0000001f3f067899 */ /* 0x000fe20008011409 */
[----:B------:R-:W-:-:S03]  /*2770*/  UMOV UR7, 0x40000040 ;  /* 0x4000004000077882 */ /* 0x000fc60000000000 */
[----:B------:R-:W-:-:S06]  /*2780*/  USHF.R.U64 UR6, UR9, 0x1, UR6 ;  /* 0x0000000109067899 */ /* 0x000fcc0008001206 */
[----:B------:R-:W-:Y:S01]  /*2790*/  IMAD.U32 R5, RZ, RZ, UR6 ;  /* 0x00000006ff057e24 */ /* 0x000fe2000f8e00ff */
[----:B------:R-:W-:-:S04]  /*27a0*/  UIADD3 UR6, UR10, 0x6, URZ ;  /* 0x000000060a067890 */ /* 0x000fc8000fffe03f */
        /* <DEDUP_REMOVED lines=16> */
[-CC-:B------:R-:W-:Y:S02]  /*28b0*/  HFMA2.BF16_V2 R97, R97, R8.reuse.H0_H0, R9.reuse.H1_H1 ;  /* 0x2000000861617231 */ /* 0x180fe40000260009 */
[----:B------:R-:W-:-:S04]  /*28c0*/  HFMA2.BF16_V2 R99, R99, R8.H0_H0, R9.H1_H1 ;  /* 0x2000000863637231 */ /* 0x000fc80000260009 */
[----:B------:R-:W-:-:S06]  /*28d0*/  WARPGROUP.ARRIVE ;  /* 0x00000000000079c5 */ /* 0x000fcc0000000000 */
[----:B------:R-:W-:Y:S03]  /*28e0*/  HGMMA.64x128x16.F32.BF16 R24, R96, gdesc[UR4], R24, gsb0 ;  /* 0x01e0000460187df0 */ /* 0x000fe60008001818 */
[----:B------:R-:W-:Y:S02]  /*28f0*/  WARPGROUP.DEPBAR.LE gsb0, 0x0 ;  /* 0x00008000000079c5 */ /* 0x000fe40000010000 */
[----:B-12---:R-:W-:Y:S05]  /*2900*/  @!P0 BRA `(.L_x_342) ;  /* 0x0000000000048947 */ /* 0x006fea0003800000 */
[----:B------:R-:W-:Y:S01]  /*2910*/  BPT.TRAP 0x1 ;  /* 0x000000040000795c */ /* 0x000fe20000300000 */
.L_x_342:
[----:B------:R-:W-:Y:S01]  /*2920*/  ULEA UR6, UR8, UR51, 0x3 ;  /* 0x0000003308067291 */ /* 0x000fe2000f8e183f */
[----:B------:R-:W-:-:S03]  /*2930*/  ISETP.GT.U32.AND P2, PT, R19, 0x1, PT ;  /* 0x000000011300780c */ /* 0x000fc60003f44070 */
[----:B------:R-:W-:-:S04]  /*2940*/  UIADD3 UR6, UR6, 0x48, URZ ;  /* 0x0000004806067890 */ /* 0x000fc8000fffe03f */
[----:B------:R-:W-:-:S09]  /*2950*/  UPRMT UR6, URZ, 0x654, UR6 ;  /* 0x000006543f067896 */ /* 0x000fd20008000006 */
[----:B------:R-:W-:Y:S01]  /*2960*/  SYNCS.ARRIVE.TRANS64.RED.A1T0 RZ, [UR6], RZ ;  /* 0x000000ffffff79a7 */ /* 0x000fe20008100406 */
[----:B------:R-:W-:Y:S05]  /*2970*/  @P2 BRA `(.L_x_343) ;  /* 0x0000000000042947 */ /* 0x000fea0003800000 */
[----:B------:R-:W-:Y:S01]  /*2980*/  BPT.TRAP 0x1 ;  /* 0x000000040000795c */ /* 0x000fe20000300000 */
.L_x_343:
[----:B------:R-:W-:-:S04]  /*2990*/  UIADD3 UR8, UR8, 0x1, URZ ;  /* 0x0000000108087890 */ /* 0x000fc8000fffe03f */
[----:B------:R-:W-:-:S04]  /*29a0*/  UISETP.NE.AND UP0, UPT, UR8, 0x9, UPT ;  /* 0x000000090800788c */ /* 0x000fc8000bf05270 */
[----:B------:R-:W-:Y:S01]  /*29b0*/  USEL UR8, UR8, URZ, UP0 ;  /* 0x0000003f08087287 */ /* 0x000fe20008000000 */
[----:B------:R-:W-:Y:S11]  /*29c0*/  @!P0 BRA `(.L_x_344) ;  /* 0x0000000000048947 */ /* 0x000ff60003800000 */
[----:B------:R-:W-:Y:S01]  /*29d0*/  BPT.TRAP 0x1 ;  /* 0x000000040000795c */ /* 0x000fe20000300000 */
.L_x_344:
[----:B------:R-:W-:Y:S05]  /*29e0*/  @P1 BRA `(.L_x_345) ;  /* 0x0000000000081947 */ /* 0x000fea0003800000 */
[----:B------:R-:W1:Y:S02]  /*29f0*/  SYNCS.PHASECHK.TRANS64.TRYWAIT P1, [UR11], R10 ;  /* 0x0000000aff0075a7 */ /* 0x000e64000802014b */
[----:B-1----:R-:W-:Y:S05]  /*2a00*/  @!P1 BRA `(.L_x_346) ;  /* 0x0000006800349947 */ /* 0x002fea0003800000 */
.L_x_345:
[----:B------:R-:W-:Y:S02]  /*2a10*/  USHF.L.U32 UR6, UR5, 0xd, URZ ;  /* 0x0000000d05067899 */ /* 0x000fe4000800063f */
[----:B------:R-:W-:Y:S01]  /*2a20*/  IMAD.U32 R4, RZ, RZ, UR5 ;  /* 0x00000005ff047e24 */ /* 0x000fe2000f8e00ff */
[C---:B------:R-:W-:Y:S01]  /*2a30*/  ISETP.GT.AND P1, PT, R6.reuse, 0x2, PT ;  /* 0x000000020600780c */ /* 0x040fe20003f24270 */
[----:B------:R-:W-:Y:S01]  /*2a40*/  VIADD R6, R6, 0xffffffff ;  /* 0xffffffff06067836 */ /* 0x000fe20000000000 */
[----:B------:R-:W-:Y:S02]  /*2a50*/  USHF.R.S32.HI UR7, URZ, 0x1f, UR6 ;  /* 0x0000001f3f077899 */ /* 0x000fe40008011406 */
[----:B------:R-:W-:Y:S02]  /*2a60*/  LEA R4, R4, R91, 0x7 ;  /* 0x0000005b04047211 */ /* 0x000fe400078e38ff */
[----:B------:R-:W-:Y:S02]  /*2a70*/  USHF.R.U64 UR7, UR6, 0x1, UR7 ;  /* 0x0000000106077899 */ /* 0x000fe40008001207 */
[----:B------:R-:W-:-:S04]  /*2a80*/  LEA R14, R4, UR51, 0x1 ;  /* 0x00000033040e7c11 */ /* 0x000fc8000f8e08ff */
[----:B------:R-:W-:Y:S01]  /*2a90*/  IMAD.U32 R7, RZ, RZ, UR7 ;  /* 0x00000007ff077e24 */ /* 0x000fe2000f8e00ff */
[----:B------:R-:W-:Y:S01]  /*2aa0*/  UIADD3 UR7, UR6, 0x800, URZ ;  /* 0x0000080006077890 */ /* 0x000fe2000fffe03f */
[----:B------:R-:W-:Y:S03]  /*2ab0*/  LDS.U16 R94, [R14+0x35800] ;  /* 0x035800000e5e7984 */ /* 0x000fe60000000400 */
[----:B------:R-:W-:Y:S01]  /*2ac0*/  IADD3 R7, R7, UR51, R106 ;  /* 0x0000003307077c10 */ /* 0x000fe2000fffe06a */
[----:B------:R-:W-:Y:S01]  /*2ad0*/  USHF.R.S32.HI UR9, URZ, 0x1f, UR7 ;  /* 0x0000001f3f097899 */ /* 0x000fe20008011407 */
[----:B------:R-:W2:Y:S03]  /*2ae0*/  LDS.U16 R9, [R14+0x36100] ;  /* 0x036100000e097984 */ /* 0x000ea60000000400 */
[----:B------:R-:W-:Y:S01]  /*2af0*/  USHF.R.U64 UR9, UR7, 0x1, UR9 ;  /* 0x0000000107097899 */ /* 0x000fe20008001209 */
[----:B------:R-:W3:Y:S04]  /*2b00*/  LDS R7, [R7] ;  /* 0x0000000007077984 */ /* 0x000ee80000000800 */
[----:B------:R-:W4:Y:S01]  /*2b10*/  LDS.U16 R95, [R14+0x35810] ;  /* 0x035810000e5f7984 */ /* 0x000f220000000400 */
[----:B-1----:R-:W-:Y:S01]  /*2b20*/  IMAD.U32 R5, RZ, RZ, UR9 ;  /* 0x00000009ff057e24 */ /* 0x002fe2000f8e00ff */
[----:B------:R-:W-:-:S02]  /*2b30*/  UMOV UR9, UR5 ;  /* 0x0000000500097c82 */ /* 0x000fc40008000000 */
[----:B------:R-:W1:Y:S02]  /*2b40*/  LDS.U16 R10, [R14+0x36110] ;  /* 0x036110000e0a7984 */ /* 0x000e640000000400 */
[----:B------:R-:W-:-:S06]  /*2b50*/  IADD3 R5, R5, UR51, R106 ;  /* 0x0000003305057c10 */ /* 0x000fcc000fffe06a */
[----:B------:R-:W1:Y:S01]  /*2b60*/  LDS R5, [R5] ;  /* 0x0000000005057984 */ /* 0x000e620000000800 */
[----:B--2---:R-:W-:Y:S02]  /*2b70*/  PRMT R4, R94, 0x5410, R9 ;  /* 0x000054105e047816 */ /* 0x004fe40000000009 */
[--C-:B---3--:R-:W-:Y:S02]  /*2b80*/  SHF.R.U32.HI R11, RZ, 0x8, R7.reuse ;  /* 0x00000008ff0b7819 */ /* 0x108fe40000011607 */
[--C-:B------:R-:W-:Y:S02]  /*2b90*/  LOP3.LUT R8, R7, 0xf000f, R0.reuse, 0x6a, !PT ;  /* 0x000f000f07087812 */ /* 0x100fe400078e6a00 */
[--C-:B------:R-:W-:Y:S02]  /*2ba0*/  LOP3.LUT R13, R11, 0xf000f, R0.reuse, 0x6a, !PT ;  /* 0x000f000f0b0d7812 */ /* 0x100fe400078e6a00 */
[--C-:B------:R-:W-:Y:S01]  /*2bb0*/  SHF.R.U32.HI R11, RZ, 0x4, R7.reuse ;  /* 0x00000004ff0b7819 */ /* 0x100fe20000011607 */
[----:B------:R-:W-:Y:S01]  /*2bc0*/  HADD2.BF16_V2 R92, R8, -136, -136 ;  /* 0xc308c308085c7430 */ /* 0x000fe20000200000 */
[----:B------:R-:W-:Y:S01]  /*2bd0*/  SHF.R.U32.HI R7, RZ, 0xc, R7 ;  /* 0x0000000cff077819 */ /* 0x000fe20000011607 */
[----:B------:R-:W-:Y:S01]  /*2be0*/  HADD2.BF16_V2 R13, R13, -136, -136 ;  /* 0xc308c3080d0d7430 */ /* 0x000fe20000200000 */
[--C-:B------:R-:W-:Y:S01]  /*2bf0*/  LOP3.LUT R11, R11, 0xf000f, R0.reuse, 0x6a, !PT ;  /* 0x000f000f0b0b7812 */ /* 0x100fe200078e6a00 */
[-CC-:B------:R-:W-:Y:S01]  /*2c00*/  HFMA2.BF16_V2 R92, R92, R94.reuse.H0_H0, R9.reuse.H0_H0 ;  /* 0x2000005e5c5c7231 */ /* 0x180fe20000240009 */
[----:B------:R-:W-:Y:S01]  /*2c10*/  LOP3.LUT R7, R7, 0xf000f, R0, 0x6a, !PT ;  /* 0x000f000f07077812 */ /* 0x000fe200078e6a00 */
[----:B------:R-:W-:Y:S01]  /*2c20*/  HFMA2.BF16_V2 R94, R13, R94.H0_H0, R9.H0_H0 ;  /* 0x2000005e0d5e7231 */ /* 0x000fe20000240009 */
[----:B----4-:R-:W-:Y:S01]  /*2c30*/  PRMT R8, R95, 0x7610, R8 ;  /* 0x000076105f087816 */ /* 0x010fe20000000008 */
[----:B------:R-:W-:Y:S01]  /*2c40*/  HADD2.BF16_V2 R93, R11, -136, -136 ;  /* 0xc308c3080b5d7430 */ /* 0x000fe20000200000 */
[----:B-1----:R-:W-:Y:S01]  /*2c50*/  PRMT R9, R9, 0x5410, R10 ;  /* 0x0000541009097816 */ /* 0x002fe2000000000a */
[----:B------:R-:W-:-:S02]  /*2c60*/  HADD2.BF16_V2 R7, R7, -136, -136 ;  /* 0xc308c30807077430 */ /* 0x000fc40000200000 */
[-CC-:B------:R-:W-:Y:S02]  /*2c70*/  HFMA2.BF16_V2 R93, R93, R95.reuse.H0_H0, R10.reuse.H0_H0 ;  /* 0x2000005f5d5d7231 */ /* 0x180fe4000024000a */
[----:B------:R-:W-:Y:S01]  /*2c80*/  HFMA2.BF16_V2 R95, R7, R95.H0_H0, R10.H0_H0 ;  /* 0x2000005f075f7231 */ /* 0x000fe2000024000a */
[----:B------:R-:W-:Y:S06]  /*2c90*/  @P1 BRA `(.L_x_347) ;  /* 0xfffffff400b41947 */ /* 0x000fec000383ffff */
[----:B------:R-:W-:-:S05]  /*2ca0*/  UMOV UR9, UR6 ;  /* 0x0000000600097c82 */ /* 0x000fca0008000000 */
.L_x_340:
[----:B------:R-:W-:Y:S01]  /*2cb0*/  ULEA UR4, UR5, UR4, 0xa ;  /* 0x0000000405047291 */ /* 0x000fe2000f8e503f */
[----:B------:R-:W-:Y:S01]  /*2cc0*/  WARPGROUP.ARRIVE ;  /* 0x00000000000079c5 */ /* 0x000fe20000000000 */
[----:B------:R-:W-:Y:S01]  /*2cd0*/  UMOV UR7, 0x40000040 ;  /* 0x4000004000077882 */ /* 0x000fe20000000000 */
[----:B------:R-:W-:Y:S01]  /*2ce0*/  LOP3.LUT R6, R5, 0xf000f, R0, 0x6a, !PT ;  /* 0x000f000f05067812 */ /* 0x000fe200078e6a00 */
[----:B------:R-:W-:Y:S01]  /*2cf0*/  UIADD3 UR5, UR9, 0x1000, URZ ;  /* 0x0000100009057890 */ /* 0x000fe2000fffe03f */
[--C-:B------:R-:W-:Y:S01]  /*2d00*/  SHF.R.U32.HI R7, RZ, 0x4, R5.reuse ;  /* 0x00000004ff077819 */ /* 0x100fe20000011605 */
[----:B------:R-:W-:Y:S01]  /*2d10*/  UIADD3 UR9, UR9, 0x1800, URZ ;  /* 0x0000180009097890 */ /* 0x000fe2000fffe03f */
[--C-:B------:R-:W-:Y:S01]  /*2d20*/  SHF.R.U32.HI R11, RZ, 0x8, R5.reuse ;  /* 0x00000008ff0b7819 */ /* 0x100fe20000011605 */
[----:B------:R-:W-:Y:S01]  /*2d30*/  UMOV UR6, UR4 ;  /* 0x0000000400067c82 */ /* 0x000fe20008000000 */
[----:B------:R-:W-:-:S04]  /*2d40*/  SHF.R.U32.HI R5, RZ, 0xc, R5 ;  /* 0x0000000cff057819 */ /* 0x000fc80000011605 */
[----:B------:R-:W-:Y:S01]  /*2d50*/  HGMMA.64x128x16.F32.BF16 R24, R92, gdesc[UR4], R24, gsb0 ;  /* 0x01e000045c187df0 */ /* 0x000fe20008001818 */
[--C-:B------:R-:W-:Y:S01]  /*2d60*/  LOP3.LUT R7, R7, 0xf000f, R0.reuse, 0x6a, !PT ;  /* 0x000f000f07077812 */ /* 0x100fe200078e6a00 */
[----:B------:R-:W-:Y:S01]  /*2d70*/  HADD2.BF16_V2 R96, R6, -136, -136 ;  /* 0xc308c30806607430 */ /* 0x000fe20000200000 */
[--C-:B------:R-:W-:Y:S01]  /*2d80*/  LOP3.LUT R11, R11, 0xf000f, R0.reuse, 0x6a, !PT ;  /* 0x000f000f0b0b7812 */ /* 0x100fe200078e6a00 */
[----:B------:R-:W-:Y:S01]  /*2d90*/  UIADD3 UR6, UR4, 0x2, URZ ;  /* 0x0000000204067890 */ /* 0x000fe2000fffe03f */
[----:B------:R-:W-:Y:S01]  /*2da0*/  LOP3.LUT R5, R5, 0xf000f, R0, 0x6a, !PT ;  /* 0x000f000f05057812 */ /* 0x000fe200078e6a00 */
[----:B------:R-:W-:Y:S01]  /*2db0*/  HADD2.BF16_V2 R97, R7, -136, -136 ;  /* 0xc308c30807617430 */ /* 0x000fe20000200000 */
[----:B------:R-:W-:Y:S01]  /*2dc0*/  UMOV UR7, 0x40000040 ;  /* 0x4000004000077882 */ /* 0x000fe20000000000 */
[----:B------:R-:W-:Y:S02]  /*2dd0*/  HADD2.BF16_V2 R98, R11, -136, -136 ;  /* 0xc308c3080b627430 */ /* 0x000fe40000200000 */
[----:B------:R-:W-:-:S02]  /*2de0*/  HADD2.BF16_V2 R99, R5, -136, -136 ;  /* 0xc308c30805637430 */ /* 0x000fc40000200000 */
[--C-:B------:R-:W-:Y:S02]  /*2df0*/  HFMA2.BF16_V2 R96, R96, R4.H0_H0, R4.reuse.H1_H1 ;  /* 0x2000000460607231 */ /* 0x100fe40000260004 */
[--C-:B------:R-:W-:Y:S02]  /*2e00*/  HFMA2.BF16_V2 R97, R97, R8.H0_H0, R9.reuse.H1_H1 ;  /* 0x2000000861617231 */ /* 0x100fe40000260009 */
[----:B------:R-:W-:Y:S02]  /*2e10*/  HFMA2.BF16_V2 R98, R98, R4.H0_H0, R4.H1_H1 ;  /* 0x2000000462627231 */ /* 0x000fe40000260004 */
[----:B------:R-:W-:Y:S01]  /*2e20*/  HFMA2.BF16_V2 R99, R99, R8.H0_H0, R9.H1_H1 ;  /* 0x2000000863637231 */ /* 0x000fe20000260009 */
[----:B------:R-:W-:-:S03]  /*2e30*/  WARPGROUP.DEPBAR.LE gsb0, 0x0 ;  /* 0x00008000000079c5 */ /* 0x000fc60000010000 */
[----:B------:R-:W-:-:S06]  /*2e40*/  WARPGROUP.ARRIVE ;  /* 0x00000000000079c5 */ /* 0x000fcc0000000000 */
[----:B------:R-:W-:Y:S01]  /*2e50*/  HGMMA.64x128x16.F32.BF16 R24, R96, gdesc[UR4], R24, gsb0 ;  /* 0x01e0000460187df0 */ /* 0x000fe20008001818 */
[----:B------:R-:W-:Y:S01]  /*2e60*/  USHF.R.S32.HI UR6, URZ, 0x1f, UR5 ;  /* 0x0000001f3f067899 */ /* 0x000fe20008011405 */
[----:B------:R-:W-:-:S03]  /*2e70*/  UMOV UR7, 0x40000040 ;  /* 0x4000004000077882 */ /* 0x000fc60000000000 */
[----:B------:R-:W-:Y:S02]  /*2e80*/  USHF.R.U64 UR6, UR5, 0x1, UR6 ;  /* 0x0000000105067899 */ /* 0x000fe40008001206 */
[----:B------:R-:W-:-:S04]  /*2e90*/  USHF.R.S32.HI UR5, URZ, 0x1f, UR9 ;  /* 0x0000001f3f057899 */ /* 0x000fc80008011409 */
[----:B------:R-:W-:Y:S01]  /*2ea0*/  IMAD.U32 R5, RZ, RZ, UR6 ;  /* 0x00000006ff057e24 */ /* 0x000fe2000f8e00ff */
[----:B------:R-:W-:Y:S02]  /*2eb0*/  UIADD3 UR6, UR4, 0x4, URZ ;  /* 0x0000000404067890 */ /* 0x000fe4000fffe03f */
[----:B------:R-:W-:Y:S02]  /*2ec0*/  USHF.R.U64 UR5, UR9, 0x1, UR5 ;  /* 0x0000000109057899 */ /* 0x000fe40008001205 */
[----:B------:R-:W-:Y:S01]  /*2ed0*/  IADD3 R5, R5, UR51, R106 ;  /* 0x0000003305057c10 */ /* 0x000fe2000fffe06a */
[----:B------:R-:W-:-:S05]  /*2ee0*/  WARPGROUP.DEPBAR.LE gsb0, 0x0 ;  /* 0x00008000000079c5 */ /* 0x000fca0000010000 */
[----:B------:R-:W1:Y:S02]  /*2ef0*/  LDS R5, [R5] ;  /* 0x0000000005057984 */ /* 0x000e640000000800 */
[--C-:B-1----:R-:W-:Y:S02]  /*2f00*/  SHF.R.U32.HI R7, RZ, 0x4, R5.reuse ;  /* 0x00000004ff077819 */ /* 0x102fe40000011605 */
[--C-:B------:R-:W-:Y:S02]  /*2f10*/  SHF.R.U32.HI R11, RZ, 0x8, R5.reuse ;  /* 0x00000008ff0b7819 */ /* 0x100fe40000011605 */
[----:B------:R-:W-:Y:S02]  /*2f20*/  SHF.R.U32.HI R13, RZ, 0xc, R5 ;  /* 0x0000000cff0d7819 */ /* 0x000fe40000011605 */
[--C-:B------:R-:W-:Y:S01]  /*2f30*/  LOP3.LUT R6, R5, 0xf000f, R0.reuse, 0x6a, !PT ;  /* 0x000f000f05067812 */ /* 0x100fe200078e6a00 */
[----:B------:R-:W-:Y:S01]  /*2f40*/  IMAD.U32 R5, RZ, RZ, UR5 ;  /* 0x00000005ff057e24 */ /* 0x000fe2000f8e00ff */
[----:B------:R-:W-:-:S02]  /*2f50*/  LOP3.LUT R7, R7, 0xf000f, R0, 0x6a, !PT ;  /* 0x000f000f07077812 */ /* 0x000fc400078e6a00 */
[--C-:B------:R-:W-:Y:S01]  /*2f60*/  LOP3.LUT R11, R11, 0xf000f, R0.reuse, 0x6a, !PT ;  /* 0x000f000f0b0b7812 */ /* 0x100fe200078e6a00 */
[----:B------:R-:W-:Y:S01]  /*2f70*/  HADD2.BF16_V2 R96, R6, -136, -136 ;  /* 0xc308c30806607430 */ /* 0x000fe20000200000 */
[----:B------:R-:W-:Y:S01]  /*2f80*/  LOP3.LUT R13, R13, 0xf000f, R0, 0x6a, !PT ;  /* 0x000f000f0d0d7812 */ /* 0x000fe200078e6a00 */
[----:B------:R-:W-:Y:S01]  /*2f90*/  HADD2.BF16_V2 R97, R7, -136, -136 ;  /* 0xc308c30807617430 */ /* 0x000fe20000200000 */
[----:B------:R-:W-:Y:S01]  /*2fa0*/  IADD3 R5, R5, UR51, R106 ;  /* 0x0000003305057c10 */ /* 0x000fe2000fffe06a */
        /* <DEDUP_REMOVED lines=8> */
[----:B------:R-:W-:Y:S01]  /*3030*/  UIADD3 UR6, UR4, 0x6, URZ ;  /* 0x0000000604067890 */ /* 0x000fe2000fffe03f */
[----:B------:R-:W-:Y:S01]  /*3040*/  UMOV UR7, 0x40000040 ;  /* 0x4000004000077882 */ /* 0x000fe20000000000 */
[----:B------:R-:W-:Y:S02]  /*3050*/  WARPGROUP.DEPBAR.LE gsb0, 0x0 ;  /* 0x00008000000079c5 */ /* 0x000fe40000010000 */
[----:B------:R-:W1:Y:S02]  /*3060*/  LDS R5, [R5] ;  /* 0x0000000005057984 */ /* 0x000e640000000800 */
        /* <DEDUP_REMOVED lines=11> */
[-CC-:B------:R-:W-:Y:S02]  /*3120*/  HFMA2.BF16_V2 R96, R96, R4.reuse.H0_H0, R4.reuse.H1_H1 ;  /* 0x2000000460607231 */ /* 0x180fe40000260004 */
[----:B------:R-:W-:Y:S02]  /*3130*/  HFMA2.BF16_V2 R98, R98, R4.H0_H0, R4.H1_H1 ;  /* 0x2000000462627231 */ /* 0x000fe40000260004 */
[-CC-:B------:R-:W-:Y:S02]  /*3140*/  HFMA2.BF16_V2 R97, R97, R8.reuse.H0_H0, R9.reuse.H1_H1 ;  /* 0x2000000861617231 */ /* 0x180fe40000260009 */
[----:B------:R-:W-:-:S04]  /*3150*/  HFMA2.BF16_V2 R99, R99, R8.H0_H0, R9.H1_H1 ;  /* 0x2000000863637231 */ /* 0x000fc80000260009 */
[----:B------:R-:W-:-:S06]  /*3160*/  WARPGROUP.ARRIVE ;  /* 0x00000000000079c5 */ /* 0x000fcc0000000000 */
[----:B------:R-:W-:Y:S03]  /*3170*/  HGMMA.64x128x16.F32.BF16 R24, R96, gdesc[UR4], R24, gsb0 ;  /* 0x01e0000460187df0 */ /* 0x000fe60008001818 */
[----:B------:R-:W-:Y:S02]  /*3180*/  WARPGROUP.DEPBAR.LE gsb0, 0x0 ;  /* 0x00008000000079c5 */ /* 0x000fe40000010000 */
[----:B------:R-:W-:Y:S05]  /*3190*/  @!P0 BRA `(.L_x_348) ;  /* 0x0000000000048947 */ /* 0x000fea0003800000 */
[----:B------:R-:W-:Y:S01]  /*31a0*/  BPT.TRAP 0x1 ;  /* 0x000000040000795c */ /* 0x000fe20000300000 */
.L_x_348:
[----:B------:R-:W-:Y:S01]  /*31b0*/  ULEA UR4, UR8, UR51, 0x3 ;  /* 0x0000003308047291 */ /* 0x000fe2000f8e183f */
[----:B------:R-:W-:-:S03]  /*31c0*/  ISETP.GT.U32.AND P1, PT, R19, 0x1, PT ;  /* 0x000000011300780c */ /* 0x000fc60003f24070 */
[----:B------:R-:W-:-:S04]  /*31d0*/  UIADD3 UR4, UR4, 0x48, URZ ;  /* 0x0000004804047890 */ /* 0x000fc8000fffe03f */
[----:B------:R-:W-:-:S09]  /*31e0*/  UPRMT UR4, URZ, 0x654, UR4 ;  /* 0x000006543f047896 */ /* 0x000fd20008000004 */
[----:B------:R-:W-:Y:S01]  /*31f0*/  SYNCS.ARRIVE.TRANS64.RED.A1T0 RZ, [UR4], RZ ;  /* 0x000000ffffff79a7 */ /* 0x000fe20008100404 */
[----:B------:R-:W-:Y:S05]  /*3200*/  @P1 BRA `(.L_x_339) ;  /* 0x0000000000041947 */ /* 0x000fea0003800000 */
[----:B------:R-:W-:Y:S01]  /*3210*/  BPT.TRAP 0x1 ;  /* 0x000000040000795c */ /* 0x000fe20000300000 */
.L_x_339:
[----:B------:R-:W-:Y:S05]  /*3220*/  @!P0 BRA `(.L_x_349) ;  /* 0x0000000000048947 */ /* 0x000fea0003800000 */
[----:B------:R-:W-:Y:S01]  /*3230*/  BPT.TRAP 0x1 ;  /* 0x000000040000795c */ /* 0x000fe20000300000 */
.L_x_349:
[----:B------:R-:W-:Y:S01]  /*3240*/  UIADD3 UR6, UR49, UR52, URZ ;  /* 0x0000003431067290 */ /* 0x000fe2000fffe03f */
[----:B------:R-:W-:-:S03]  /*3250*/  ISETP.GT.U32.AND P0, PT, R19, 0x1, PT ;  /* 0x000000011300780c */ /* 0x000fc60003f04070 */
        /* <DEDUP_REMOVED lines=9> */
.L_x_350:
[----:B------:R-:W-:Y:S01]  /*32f0*/  UIADD3 UR6, UR51, 0x400, URZ ;  /* 0x0000040033067890 */ /* 0x000fe2000fffe03f */
[----:B------:R-:W-:Y:S01]  /*3300*/  R2UR UR45, R3 ;  /* 0x00000000032d72ca */ /* 0x000fe200000e0000 */
[----:B------:R-:W-:Y:S01]  /*3310*/  UIADD3 UR52, UR53, UR52, URZ ;  /* 0x0000003435347290 */ /* 0x000fe2000fffe03f */
[----:B------:R-:W-:Y:S01]  /*3320*/  R2UR UR46, R20 ;  /* 0x00000000142e72ca */ /* 0x000fe200000e0000 */
[----:B------:R-:W-:Y:S02]  /*3330*/  UISETP.GE.U32.AND UP1, UPT, UR53, 0x9, UPT ;  /* 0x000000093500788c */ /* 0x000fe4000bf26070 */
[----:B------:R-:W-:Y:S02]  /*3340*/  ULOP3.LUT UP2, URZ, UR6, 0x3ff, URZ, 0xc0, !UPT ;  /* 0x000003ff063f7892 */ /* 0x000fe4000f84c03f */
[----:B------:R-:W-:-:S04]  /*3350*/  UISETP.GT.U32.AND UP0, UPT, UR52, 0x8, UPT ;  /* 0x000000083400788c */ /* 0x000fc8000bf04070 */
[----:B------:R-:W-:Y:S01]  /*3360*/  UISETP.LT.U32.AND UP0, UPT, UR53, 0x9, UP0 ;  /* 0x000000093500788c */ /* 0x000fe20008701070 */
[----:B------:R-:W-:Y:S01]  /*3370*/  PLOP3.LUT P0, PT, PT, PT, UP2, 0x80, 0x0 ;  /* 0x000000000000781c */ /* 0x000fe20003f0f028 */
[----:B------:R-:W-:Y:S02]  /*3380*/  USHF.L.U32 UR45, UR45, 0x7, URZ ;  /* 0x000000072d2d7899 */ /* 0x000fe4000800063f */
[----:B------:R-:W-:Y:S02]  /*3390*/  @UP1 UIMAD.WIDE.U32 UR4, UR52, 0x38e38e39, URZ ;  /* 0x38e38e39340418a5 */ /* 0x000fe4000f8e003f */
[----:B------:R-:W-:Y:S02]  /*33a0*/  USEL UR6, URZ, 0x1, !UP0 ;  /* 0x000000013f067887 */ /* 0x000fe4000c000000 */
[----:B------:R-:W-:Y:S02]  /*33b0*/  @UP1 USHF.R.U32.HI UR4, URZ, 0x1, UR5 ;  /* 0x000000013f041899 */ /* 0x000fe40008011605 */
[----:B------:R-:W-:-:S02]  /*33c0*/  ULOP3.LUT UR48, UR48, UR6, URZ, 0x3c, !UPT ;  /* 0x0000000630307292 */ /* 0x000fc4000f8e3c3f */
[----:B------:R-:W-:Y:S02]  /*33d0*/  USHF.L.U32 UR46, UR46, 0x7, URZ ;  /* 0x000000072e2e7899 */ /* 0x000fe4000800063f */
[----:B------:R-:W-:Y:S01]  /*33e0*/  @UP1 ULOP3.LUT UR48, UR48, 0x1, UR4, 0x78, !UPT ;  /* 0x0000000130301892 */ /* 0x000fe2000f8e7804 */
[----:B------:R-:W-:Y:S11]  /*33f0*/  @!P0 BRA `(.L_x_351) ;  /* 0x00000000007c8947 */ /* 0x000ff60003800000 */
        /* <DEDUP_REMOVED lines=16> */
.L_x_352:
[----:B------:R-:W1:Y:S01]  /*3500*/  LDC.64 R22, c[0x4][R22] ;  /* 0x0100000016167b82 */ /* 0x000e620000000a00 */
[----:B------:R-:W-:Y:S01]  /*3510*/  ULDC.64 UR4, c[0x4][0x100] ;  /* 0x0100400000047ab9 */ /* 0x000fe20000000a00 */
[----:B------:R-:W-:Y:S01]  /*3520*/  ULDC.64 UR6, c[0x4][0x60] ;  /* 0x0100180000067ab9 */ /* 0x000fe20000000a00 */
[----:B------:R-:W-:Y:S01]  /*3530*/  IMAD.U32 R4, RZ, RZ, UR4 ;  /* 0x00000004ff047e24 */ /* 0x000fe2000f8e00ff */
[----:B------:R-:W-:Y:S01]  /*3540*/  MOV R8, 0x70 ;  /* 0x0000007000087802 */ /* 0x000fe20000000f00 */
[----:B------:R-:W-:Y:S01]  /*3550*/  IMAD.U32 R5, RZ, RZ, UR5 ;  /* 0x00000005ff057e24 */ /* 0x000fe2000f8e00ff */
[----:B------:R-:W-:Y:S01]  /*3560*/  ULDC.64 UR4, c[0x4][0x108] ;  /* 0x0100420000047ab9 */ /* 0x000fe20000000a00 */
[----:B------:R-:W-:Y:S02]  /*3570*/  IMAD.U32 R10, RZ, RZ, UR6 ;  /* 0x00000006ff0a7e24 */ /* 0x000fe4000f8e00ff */
[----:B------:R-:W-:Y:S02]  /*3580*/  IMAD.U32 R6, RZ, RZ, UR4 ;  /* 0x00000004ff067e24 */ /* 0x000fe4000f8e00ff */
[----:B------:R-:W-:-:S02]  /*3590*/  IMAD.U32 R7, RZ, RZ, UR5 ;  /* 0x00000005ff077e24 */ /* 0x000fc4000f8e00ff */
[----:B------:R-:W-:Y:S02]  /*35a0*/  IMAD.U32 R11, RZ, RZ, UR7 ;  /* 0x00000007ff0b7e24 */ /* 0x000fe4000f8e00ff */
[----:B------:R-:W-:Y:S02]  /*35b0*/  IMAD.MOV.U32 R12, RZ, RZ, 0x1 ;  /* 0x00000001ff0c7424 */ /* 0x000fe400078e00ff */
[----:B------:R-:W-:-:S07]  /*35c0*/  IMAD.MOV.U32 R13, RZ, RZ, RZ ;  /* 0x000000ffff0d7224 */ /* 0x000fce00078e00ff */
[----:B------:R-:W-:-:S07]  /*35d0*/  LEPC R20, `(.L_x_351) ;  /* 0x000000001014794e */ /* 0x000fce0000000000 */
[----:B-1----:R-:W-:Y:S05]  /*35e0*/  CALL.ABS.NOINC R22 ;  /* 0x0000000016007343 */ /* 0x002fea0003c00000 */
.L_x_351:
        /* <DEDUP_REMOVED lines=14> */
[----:B------:R-:W-:Y:S01]  /*36d0*/  IMAD.MOV.U32 R88, RZ, RZ, 0x1 ;  /* 0x00000001ff587424 */ /* 0x000fe200078e00ff */
[----:B------:R-:W-:Y:S06]  /*36e0*/  BRA `(.L_x_353) ;  /* 0x00000000000c7947 */ /* 0x000fec0003800000 */
.L_x_354:
[----:B------:R-:W-:Y:S01]  /*36f0*/  ULDC UR4, c[0x0][0x780] ;  /* 0x0001e00000047ab9 */ /* 0x000fe20000000800 */
[----:B------:R-:W-:Y:S02]  /*3700*/  IMAD.MOV.U32 R88, RZ, RZ, 0x1 ;  /* 0x00000001ff587424 */ /* 0x000fe400078e00ff */
[----:B-----5:R-:W-:-:S07]  /*3710*/  IMAD.U32 R89, RZ, RZ, UR4 ;  /* 0x00000004ff597e24 */ /* 0x020fce000f8e00ff */
.L_x_353:
        /* <DEDUP_REMOVED lines=13> */
.L_x_356:
[----:B------:R-:W-:Y:S02]  /*37f0*/  ULDC UR4, c[0x0][0x7a0] ;  /* 0x0001e80000047ab9 */ /* 0x000fe40000000800 */
[----:B-----5:R-:W-:-:S07]  /*3800*/  IMAD.U32 R90, RZ, RZ, UR4 ;  /* 0x00000004ff5a7e24 */ /* 0x020fce000f8e00ff */
.L_x_355:
[----:B------:R-:W-:Y:S01]  /*3810*/  ULDC.64 UR4, c[0x0][0x788] ;  /* 0x0001e20000047ab9 */ /* 0x000fe20000000a00 */
[----:B------:R-:W-:Y:S01]  /*3820*/  ISETP.NE.U32.AND P1, PT, R92, RZ, PT ;  /* 0x000000ff5c00720c */ /* 0x000fe20003f25070 */
[----:B------:R-:W-:Y:S02]  /*3830*/  UISETP.NE.U32.AND UP0, UPT, UR4, URZ, UPT ;  /* 0x0000003f0400728c */ /* 0x000fe4000bf05070 */
[----:B------:R-:W-:Y:S01]  /*3840*/  ISETP.NE.U32.AND P3, PT, RZ, UR4, PT ;  /* 0x00000004ff007c0c */ /* 0x000fe2000bf65070 */
[----:B------:R-:W-:Y:S01]  /*3850*/  IMAD.MOV.U32 R0, RZ, RZ, 0x1 ;  /* 0x00000001ff007424 */ /* 0x000fe200078e00ff */
[----:B------:R-:W-:Y:S01]  /*3860*/  ISETP.NE.AND.EX P4, PT, R93, RZ, PT, P1 ;  /* 0x000000ff5d00720c */ /* 0x000fe20003f85310 */
[----:B------:R-:W-:Y:S02]  /*3870*/  UISETP.NE.AND.EX UP0, UPT, UR5, URZ, UPT, UP0 ;  /* 0x0000003f0500728c */ /* 0x000fe4000bf05300 */
[----:B------:R-:W-:-:S04]  /*3880*/  ISETP.NE.AND.EX P3, PT, RZ, UR5, PT, P3 ;  /* 0x00000005ff007c0c */ /* 0x000fc8000bf65330 */
        /* <DEDUP_REMOVED lines=10> */
.L_x_359:
[----:B-----5:R-:W-:-:S13]  /*3930*/  FSETP.EQ.AND P3, PT, R89, RZ, PT ;  /* 0x000000ff5900720b */ /* 0x020fda0003f62000 */
.L_x_360:
[----:B------:R-:W-:Y:S05]  /*3940*/  BSYNC B0 ;  /* 0x0000000000007941 */ /* 0x000fea0003800000 */
.L_x_358:
[----:B------:R-:W-:-:S07]  /*3950*/  SEL R0, RZ, 0x1, P3 ;  /* 0x00000001ff007807 */ /* 0x000fce0001800000 */
.L_x_357:
[----:B------:R-:W-:Y:S04]  /*3960*/  BSSY B0, `(.L_x_361) ;  /* 0x0000007000007945 */ /* 0x000fe80003800000 */
[----:B------:R-:W-:Y:S05]  /*3970*/  @!P0 BRA `(.L_x_362) ;  /* 0x0000000000108947 */ /* 0x000fea0003800000 */
[----:B------:R-:W-:-:S13]  /*3980*/  LOP3.LUT P0, RZ, R88, 0xff, RZ, 0xc0, !PT ;  /* 0x000000ff58ff7812 */ /* 0x000fda000780c0ff */
[----:B------:R-:W-:Y:S05]  /*3990*/  @!P0 BRA `(.L_x_363) ;  /* 0x00000000000c8947 */ /* 0x000fea0003800000 */
[----:B-----5:R-:W-:Y:S01]  /*39a0*/  FSETP.EQ.AND P2, PT, R89, RZ, PT ;  /* 0x000000ff5900720b */ /* 0x020fe20003f42000 */
[----:B------:R-:W-:-:S12]  /*39b0*/  BRA `(.L_x_363) ;  /* 0x0000000000047947 */ /* 0x000fd80003800000 */
.L_x_362:
[----:B-----5:R-:W-:-:S13]  /*39c0*/  FSETP.EQ.AND P2, PT, R89, RZ, PT ;  /* 0x000000ff5900720b */ /* 0x020fda0003f42000 */
.L_x_363:
[----:B------:R-:W-:Y:S05]  /*39d0*/  BSYNC B0 ;  /* 0x0000000000007941 */ /* 0x000fea0003800000 */
.L_x_361:
[----:B------:R-:W-:Y:S01]  /*39e0*/  PRMT R3, R0, 0x9910, RZ ;  /* 0x0000991000037816 */ /* 0x000fe200000000ff */
[----:B------:R-:W-:Y:S01]  /*39f0*/  BSSY B0, `(.L_x_364) ;  /* 0x000001b000007945 */ /* 0x000fe20003800000 */
[----:B------:R-:W-:Y:S02]  /*3a00*/  LOP3.LUT R102, R102, 0x1, RZ, 0x3c, !PT ;  /* 0x0000000166667812 */ /* 0x000fe400078e3cff */
[----:B------:R-:W-:Y:S02]  /*3a10*/  CS2R R6, SRZ ;  /* 0x0000000000067805 */ /* 0x000fe4000001ff00 */
[----:B------:R-:W-:Y:S02]  /*3a20*/  ISETP.NE.AND P0, PT, R3, RZ, PT ;  /* 0x000000ff0300720c */ /* 0x000fe40003f05270 */
[----:B-12---:R-:W-:Y:S02]  /*3a30*/  CS2R R4, SRZ ;  /* 0x0000000000047805 */ /* 0x006fe4000001ff00 */
[----:B------:R-:W-:-:S02]  /*3a40*/  MOV R0, RZ ;  /* 0x000000ff00007202 */ /* 0x000fc40000000f00 */
[----:B------:R-:W-:Y:S02]  /*3a50*/  CS2R R10, SRZ ;  /* 0x00000000000a7805 */ /* 0x000fe4000001ff00 */
[----:B------:R-:W-:-:S05]  /*3a60*/  CS2R R8, SRZ ;  /* 0x0000000000087805 */ /* 0x000fca000001ff00 */
[----:B------:R-:W-:Y:S05]  /*3a70*/  @!P0 BRA `(.L_x_365) ;  /* 0x0000000000488947 */ /* 0x000fea0003800000 */
[----:B------:R-:W-:-:S13]  /*3a80*/  ISETP.NE.AND P3, PT, R108, 0x3, PT ;  /* 0x000000036c00780c */ /* 0x000fda0003f65270 */
[----:B------:R-:W-:Y:S05]  /*3a90*/  @!P3 BRA `(.L_x_366) ;  /* 0x000000000004b947 */ /* 0x000fea0003800000 */
[----:B------:R-:W-:Y:S01]  /*3aa0*/  BPT.TRAP 0x1 ;  /* 0x000000040000795c */ /* 0x000fe20000300000 */
.L_x_366:
[----:B------:R-:W-:Y:S01]  /*3ab0*/  SHF.L.U32 R0, R102, 0x1f, RZ ;  /* 0x0000001f66007819 */ /* 0x000fe200000006ff */
[----:B------:R-:W-:Y:S01]  /*3ac0*/  BSSY B1, `(.L_x_367) ;  /* 0x0000005000017945 */ /* 0x000fe20003800000 */
[----:B------:R-:W-:Y:S01]  /*3ad0*/  @!P2 LEA R3, R100, UR51, 0x1 ;  /* 0x000000336403ac11 */ /* 0x000fe2000f8e08ff */
[----:B------:R-:W-:Y:S01]  /*3ae0*/  IMAD.MOV.U32 R11, RZ, RZ, RZ ;  /* 0x000000ffff0b7224 */ /* 0x000fe200078e00ff */
[----:B------:R-:W1:Y:S02]  /*3af0*/  SYNCS.PHASECHK.TRANS64.TRYWAIT P3, [UR51+0x90], R0 ;  /* 0x00009000ff0075a7 */ /* 0x000e640008060173 */
[----:B-1----:R-:W-:Y:S05]  /*3b00*/  @!P3 BRA `(.L_x_368) ;  /* 0x00000058000cb947 */ /* 0x002fea0003800000 */
.L_x_492:
[----:B------:R-:W-:Y:S05]  /*3b10*/  BSYNC B1 ;  /* 0x0000000000017941 */ /* 0x000fea0003800000 */
.L_x_367:
[----:B------:R-:W-:Y:S01]  /*3b20*/  IMAD.MOV.U32 R10, RZ, RZ, RZ ;  /* 0x000000ffff0a7224 */ /* 0x000fe200078e00ff */
[----:B------:R-:W-:Y:S01]  /*3b30*/  CS2R R8, SRZ ;  /* 0x0000000000087805 */ /* 0x000fe2000001ff00 */
[----:B------:R-:W-:Y:S01]  /*3b40*/  IMAD.MOV.U32 R6, RZ, RZ, RZ ;  /* 0x000000ffff067224 */ /* 0x000fe200078e00ff */
[----:B-1----:R-:W-:Y:S01]  /*3b50*/  CS2R R4, SRZ ;  /* 0x0000000000047805 */ /* 0x002fe2000001ff00 */
[----:B------:R-:W-:Y:S05]  /*3b60*/  @!P2 WARPSYNC.ALL ;  /* 0x000000000000a948 */ /* 0x000fea0003800000 */
[----:B------:R1:W2:Y:S01]  /*3b70*/  @!P2 LDSM.16.MT88.4 R8, [R3+0x400] ;  /* 0x000400000308a83b */ /* 0x0002a20000004200 */
[----:B------:R-:W-:-:S03]  /*3b80*/  IMAD.MOV.U32 R0, RZ, RZ, 0x1 ;  /* 0x00000001ff007424 */ /* 0x000fc600078e00ff */
[----:B------:R1:W3:Y:S04]  /*3b90*/  @!P2 LDSM.16.MT88.4 R4, [R3+0xc00] ;  /* 0x000c00000304a83b */ /* 0x0002e80000004200 */
.L_x_365:
[----:B------:R-:W-:Y:S05]  /*3ba0*/  BSYNC B0 ;  /* 0x0000000000007941 */ /* 0x000fea0003800000 */
.L_x_364:
[--C-:B--2---:R-:W-:Y:S02]  /*3bb0*/  HADD2.F32 R12, -RZ, R8.reuse.H0_H0 ;  /* 0x20000008ff0c7230 */ /* 0x104fe40000004100 */
[C---:B-----5:R-:W-:Y:S01]  /*3bc0*/  FMUL R24, R90.reuse, R24 ;  /* 0x000000185a187220 */ /* 0x060fe20000400000 */
[----:B------:R-:W-:Y:S02]  /*3bd0*/  HADD2.F32 R14, -RZ, R8.H1_H1 ;  /* 0x30000008ff0e7230 */ /* 0x000fe40000004100 */
[C---:B------:R-:W-:Y:S01]  /*3be0*/  FMUL R25, R90.reuse, R25 ;  /* 0x000000195a197220 */ /* 0x040fe20000400000 */
[--C-:B------:R-:W-:Y:S02]  /*3bf0*/  HADD2.F32 R20, -RZ, R9.reuse.H0_H0 ;  /* 0x20000009ff147230 */ /* 0x100fe40000004100 */
[C---:B-1----:R-:W-:Y:S01]  /*3c00*/  FMUL R3, R90.reuse, R26 ;  /* 0x0000001a5a037220 */ /* 0x042fe20000400000 */
        /* <DEDUP_REMOVED lines=18> */
[----:B---3--:R-:W-:-:S02]  /*3d30*/  HADD2.F32 R12, -RZ, R4.H0_H0 ;  /* 0x20000004ff0c7230 */ /* 0x008fc40000004100 */
        /* <DEDUP_REMOVED lines=30> */
[----:B------:R-:W-:Y:S02]  /*3f20*/  F2FP.F16.F32.PACK_AB R33, R34, R15 ;  /* 0x0000000f2221723e */ /* 0x000fe400000000ff */
[----:B------:R-:W-:Y:S02]  /*3f30*/  LEA R3, R100, UR51, 0x1 ;  /* 0x0000003364037c11 */ /* 0x000fe4000f8e08ff */
[----:B------:R-:W-:Y:S02]  /*3f40*/  F2FP.F16.F32.PACK_AB R34, R37, R12 ;  /* 0x0000000c2522723e */ /* 0x000fe400000000ff */
[----:B------:R-:W-:Y:S01]  /*3f50*/  F2FP.F16.F32.PACK_AB R35, R39, R20 ;  /* 0x000000142723723e */ /* 0x000fe200000000ff */
[----:B------:R1:W-:Y:S01]  /*3f60*/  STSM.16.MT88.4 [R3+0x400], R24 ;  /* 0x0004001803007844 */ /* 0x0003e20000004200 */
[----:B------:R-:W-:-:S03]  /*3f70*/  ISETP.GT.U32.AND P3, PT, R103, 0x3e, PT ;  /* 0x0000003e6700780c */ /* 0x000fc60003f64070 */
        /* <DEDUP_REMOVED lines=20> */
.L_x_370:
[----:B------:R-:W-:Y:S05]  /*40c0*/  BSYNC B0 ;  /* 0x0000000000007941 */ /* 0x000fea0003800000 */
.L_x_369:
        /* <DEDUP_REMOVED lines=9> */
.L_x_374:
[----:B------:R-:W-:-:S04]  /*4160*/  ULEA UR4, UR54, UR51, 0x3 ;  /* 0x0000003336047291 */ /* 0x000fc8000f8e183f */
[----:B------:R-:W-:-:S04]  /*4170*/  UIADD3 UR4, UR4, 0xb0, URZ ;  /* 0x000000b004047890 */ /* 0x000fc8000fffe03f */
[----:B------:R-:W-:-:S09]  /*4180*/  UPRMT UR4, UR50, 0x654, UR4 ;  /* 0x0000065432047896 */ /* 0x000fd20008000004 */
[----:B------:R-:W-:Y:S03]  /*4190*/  SYNCS.ARRIVE.TRANS64.RED.A1T0 RZ, [UR4], RZ ;  /* 0x000000ffffff79a7 */ /* 0x000fe60008100404 */
.L_x_373:
[----:B------:R-:W-:Y:S05]  /*41a0*/  BSYNC B0 ;  /* 0x0000000000007941 */ /* 0x000fea0003800000 */
.L_x_372:
[----:B------:R-:W-:-:S04]  /*41b0*/  UIADD3 UR54, UR54, 0x1, URZ ;  /* 0x0000000136367890 */ /* 0x000fc8000fffe03f */
[----:B------:R-:W-:-:S04]  /*41c0*/  UISETP.NE.AND UP0, UPT, UR54, 0x4, UPT ;  /* 0x000000043600788c */ /* 0x000fc8000bf05270 */
[----:B------:R-:W-:-:S12]  /*41d0*/  USEL UR54, UR54, URZ, UP0 ;  /* 0x0000003f36367287 */ /* 0x000fd80008000000 */
.L_x_371:
[----:B------:R-:W-:Y:S04]  /*41e0*/  BSSY B0, `(.L_x_375) ;  /* 0x0000010000007945 */ /* 0x000fe80003800000 */
[----:B------:R-:W-:Y:S05]  /*41f0*/  @!P0 BRA `(.L_x_376) ;  /* 0x0000000000388947 */ /* 0x000fea0003800000 */
[----:B------:R-:W-:-:S13]  /*4200*/  ISETP.NE.AND P4, PT, R108, 0x3, PT ;  /* 0x000000036c00780c */ /* 0x000fda0003f85270 */
[----:B------:R-:W-:Y:S05]  /*4210*/  @!P4 BRA `(.L_x_377) ;  /* 0x000000000004c947 */ /* 0x000fea0003800000 */
[----:B------:R-:W-:Y:S01]  /*4220*/  BPT.TRAP 0x1 ;  /* 0x000000040000795c */ /* 0x000fe20000300000 */
.L_x_377:
[----:B------:R-:W-:Y:S01]  /*4230*/  LEA R14, R0, UR51, 0x3 ;  /* 0x00000033000e7c11 */ /* 0x000fe2000f8e18ff */
[----:B------:R-:W-:Y:S01]  /*4240*/  BSSY B1, `(.L_x_378) ;  /* 0x0000005000017945 */ /* 0x000fe20003800000 */
[----:B------:R-:W-:Y:S01]  /*4250*/  SHF.L.U32 R15, R102, 0x1f, RZ ;  /* 0x0000001f660f7819 */ /* 0x000fe200000006ff */
[----:B------:R-:W-:-:S03]  /*4260*/  @!P2 IMAD R12, R0, 0x2000, R13 ;  /* 0x00002000000ca824 */ /* 0x000fc600078e020d */
[----:B------:R-:W2:Y:S02]  /*4270*/  SYNCS.PHASECHK.TRANS64.TRYWAIT P4, [R14+URZ+0x90], R15 ;  /* 0x0000900f0e0075a7 */ /* 0x000ea4000808017f */
[----:B--2---:R-:W-:Y:S05]  /*4280*/  @!P4 BRA `(.L_x_379) ;  /* 0x000000500044c947 */ /* 0x004fea0003800000 */
.L_x_493:
[----:B------:R-:W-:Y:S05]  /*4290*/  BSYNC B1 ;  /* 0x0000000000017941 */ /* 0x000fea0003800000 */
.L_x_378:
[----:B------:R-:W-:Y:S05]  /*42a0*/  @!P2 WARPSYNC.ALL ;  /* 0x000000000000a948 */ /* 0x000fea0003800000 */
[----:B------:R3:W4:Y:S01]  /*42b0*/  @!P2 LDSM.16.MT88.4 R8, [R12] ;  /* 0x000000000c08a83b */ /* 0x0007220000004200 */
[----:B------:R-:W-:-:S03]  /*42c0*/  VIADD R0, R0, 0x1 ;  /* 0x0000000100007836 */ /* 0x000fc60000000000 */
[----:B------:R3:W1:Y:S04]  /*42d0*/  @!P2 LDSM.16.MT88.4 R4, [R12+0x800] ;  /* 0x000800000c04a83b */ /* 0x0006680000004200 */
.L_x_376:
[----:B------:R-:W-:Y:S05]  /*42e0*/  BSYNC B0 ;  /* 0x0000000000007941 */ /* 0x000fea0003800000 */
.L_x_375:
[--C-:B--2-4-:R-:W-:Y:S02]  /*42f0*/  HADD2.F32 R15, -RZ, R8.reuse.H0_H0 ;  /* 0x20000008ff0f7230 */ /* 0x114fe40000004100 */
[C---:B------:R-:W-:Y:S01]  /*4300*/  FMUL R40, R90.reuse, R40 ;  /* 0x000000285a287220 */ /* 0x040fe20000400000 */
[----:B------:R-:W-:Y:S02]  /*4310*/  HADD2.F32 R21, -RZ, R8.H1_H1 ;  /* 0x30000008ff157230 */ /* 0x000fe40000004100 */
[C---:B---3--:R-:W-:Y:S01]  /*4320*/  FMUL R12, R90.reuse, R41 ;  /* 0x000000295a0c7220 */ /* 0x048fe20000400000 */
[--C-:B-1----:R-:W-:Y:S02]  /*4330*/  HADD2.F32 R25, -RZ, R9.reuse.H1_H1 ;  /* 0x30000009ff197230 */ /* 0x102fe40000004100 */
[C---:B------:R-:W-:Y:S01]  /*4340*/  FMUL R14, R90.reuse, R43 ;  /* 0x0000002b5a0e7220 */ /* 0x040fe20000400000 */
[----:B------:R-:W-:Y:S02]  /*4350*/  HADD2.F32 R23, -RZ, R9.H0_H0 ;  /* 0x20000009ff177230 */ /* 0x000fe40000004100 */
[----:B------:R-:W-:Y:S01]  /*4360*/  FMUL R42, R90, R42 ;  /* 0x0000002a5a2a7220 */ /* 0x000fe20000400000 */
[C---:B------:R-:W-:Y:S01]  /*4370*/  FFMA R40, R89.reuse, R15, R40 ;  /* 0x0000000f59287223 */ /* 0x040fe20000000028 */
[C---:B------:R-:W-:Y:S01]  /*4380*/  FFMA R15, R89.reuse, R21, R12 ;  /* 0x00000015590f7223 */ /* 0x040fe2000000000c */
[----:B------:R-:W-:Y:S01]  /*4390*/  FFMA R21, R89, R25, R14 ;  /* 0x0000001959157223 */ /* 0x000fe2000000000e */
[----:B------:R-:W-:-:S02]  /*43a0*/  HADD2.F32 R20, -RZ, R10.H0_H0 ;  /* 0x2000000aff147230 */ /* 0x000fc40000004100 */
[C---:B------:R-:W-:Y:S01]  /*43b0*/  FFMA R42, R89.reuse, R23, R42 ;  /* 0x00000017592a7223 */ /* 0x040fe2000000002a */
[--C-:B------:R-:W-:Y:S02]  /*43c0*/  HADD2.F32 R25, -RZ, R11.reuse.H0_H0 ;  /* 0x2000000bff197230 */ /* 0x100fe40000004100 */
[C---:B------:R-:W-:Y:S01]  /*43d0*/  FMUL R44, R90.reuse, R44 ;  /* 0x0000002c5a2c7220 */ /* 0x040fe20000400000 */
[C---:B------:R-:W-:Y:S01]  /*43e0*/  FMUL R46, R90.reuse, R46 ;  /* 0x0000002e5a2e7220 */ /* 0x040fe20000400000 */
[----:B------:R-:W-:Y:S02]  /*43f0*/  HADD2.F32 R27, -RZ, R11.H1_H1 ;  /* 0x3000000bff1b7230 */ /* 0x000fe40000004100 */
[C---:B------:R-:W-:Y:S01]  /*4400*/  FMUL R14, R90.reuse, R47 ;  /* 0x0000002f5a0e7220 */ /* 0x040fe20000400000 */
[----:B------:R-:W-:Y:S02]  /*4410*/  HADD2.F32 R23, -RZ, R10.H1_H1 ;  /* 0x3000000aff177230 */ /* 0x000fe40000004100 */
[----:B------:R-:W-:Y:S01]  /*4420*/  FMUL R12, R90, R45 ;  /* 0x0000002d5a0c7220 */ /* 0x000fe20000400000 */
[C---:B------:R-:W-:Y:S01]  /*4430*/  FFMA R44, R89.reuse, R20, R44 ;  /* 0x00000014592c7223 */ /* 0x040fe2000000002c */
[----:B------:R-:W-:Y:S01]  /*4440*/  FFMA R46, R89, R25, R46 ;  /* 0x00000019592e7223 */ /* 0x000fe2000000002e */
[----:B------:R-:W-:-:S02]  /*4450*/  HADD2.F32 R29, -RZ, R5.H0_H0 ;  /* 0x20000005ff1d7230 */ /* 0x000fc40000004100 */
[C---:B------:R-:W-:Y:S01]  /*4460*/  FFMA R25, R89.reuse, R27, R14 ;  /* 0x0000001b59197223 */ /* 0x040fe2000000000e */
[C---:B------:R-:W-:Y:S01]  /*4470*/  FMUL R50, R90.reuse, R50 ;  /* 0x000000325a327220 */ /* 0x040fe20000400000 */
[--C-:B------:R-:W-:Y:S02]  /*4480*/  HADD2.F32 R20, -RZ, R4.reuse.H0_H0 ;  /* 0x20000004ff147230 */ /* 0x100fe40000004100 */
[C---:B------:R-:W-:Y:S01]  /*4490*/  FFMA R23, R89.reuse, R23, R12 ;  /* 0x0000001759177223 */ /* 0x040fe2000000000c */
[----:B------:R-:W-:Y:S02]  /*44a0*/  HADD2.F32 R31, -RZ, R5.H1_H1 ;  /* 0x30000005ff1f7230 */ /* 0x000fe40000004100 */
[C---:B------:R-:W-:Y:S01]  /*44b0*/  FMUL R48, R90.reuse, R48 ;  /* 0x000000305a307220 */ /* 0x040fe20000400000 */
[----:B------:R-:W-:Y:S02]  /*44c0*/  HADD2.F32 R27, -RZ, R4.H1_H1 ;  /* 0x30000004ff1b7230 */ /* 0x000fe40000004100 */
[C---:B------:R-:W-:Y:S01]  /*44d0*/  FMUL R14, R90.reuse, R51 ;  /* 0x000000335a0e7220 */ /* 0x040fe20000400000 */
        /* <DEDUP_REMOVED lines=51> */
.L_x_381:
[----:B------:R-:W-:Y:S05]  /*4810*/  BSYNC B0 ;  /* 0x0000000000007941 */ /* 0x000fea0003800000 */
.L_x_380:
[----:B------:R-:W-:Y:S06]  /*4820*/  BAR.SYNC.DEFER_BLOCKING 0x1, 0x100 ;  /* 0x0044000000007b1d */ /* 0x000fec0000010000 */
[----:B------:R-:W-:Y:S04]  /*4830*/  BSSY B0, `(.L_x_382) ;  /* 0x0000009000007945 */ /* 0x000fe80003800000 */
[----:B------:R-:W-:Y:S05]  /*4840*/  @!P0 BRA `(.L_x_383) ;  /* 0x00000000001c8947 */ /* 0x000fea0003800000 */
[----:B------:R-:W-:-:S13]  /*4850*/  ISETP.NE.AND P4, PT, R108, 0x3, PT ;  /* 0x000000036c00780c */ /* 0x000fda0003f85270 */
[----:B------:R-:W-:Y:S05]  /*4860*/  @!P4 BRA `(.L_x_384) ;  /* 0x000000000004c947 */ /* 0x000fea0003800000 */
[----:B------:R-:W-:Y:S01]  /*4870*/  BPT.TRAP 0x1 ;  /* 0x000000040000795c */ /* 0x000fe20000300000 */
.L_x_384:
[----:B------:R-:W-:-:S04]  /*4880*/  ULEA UR4, UR54, UR51, 0x3 ;  /* 0x0000003336047291 */ /* 0x000fc8000f8e183f */
[----:B------:R-:W-:-:S04]  /*4890*/  UIADD3 UR4, UR4, 0xb0, URZ ;  /* 0x000000b004047890 */ /* 0x000fc8000fffe03f */
[----:B------:R-:W-:-:S09]  /*48a0*/  UPRMT UR4, UR50, 0x654, UR4 ;  /* 0x0000065432047896 */ /* 0x000fd20008000004 */
[----:B------:R-:W-:Y:S03]  /*48b0*/  SYNCS.ARRIVE.TRANS64.RED.A1T0 RZ, [UR4], RZ ;  /* 0x000000ffffff79a7 */ /* 0x000fe60008100404 */
.L_x_383:
[----:B------:R-:W-:Y:S05]  /*48c0*/  BSYNC B0 ;  /* 0x0000000000007941 */ /* 0x000fea0003800000 */
.L_x_382:
        /* <DEDUP_REMOVED lines=9> */
.L_x_387:
[----:B------:R-:W-:Y:S01]  /*4960*/  LEA R12, R0, UR51, 0x3 ;  /* 0x00000033000c7c11 */ /* 0x000fe2000f8e18ff */
[----:B------:R-:W-:Y:S01]  /*4970*/  BSSY B1, `(.L_x_388) ;  /* 0x0000005000017945 */ /* 0x000fe20003800000 */
[----:B------:R-:W-:Y:S01]  /*4980*/  SHF.L.U32 R15, R102, 0x1f, RZ ;  /* 0x0000001f660f7819 */ /* 0x000fe200000006ff */
[----:B------:R-:W-:-:S03]  /*4990*/  @!P2 IMAD R14, R0, 0x2000, R13 ;  /* 0x00002000000ea824 */ /* 0x000fc600078e020d */
[----:B------:R-:W2:Y:S02]  /*49a0*/  SYNCS.PHASECHK.TRANS64.TRYWAIT P4, [R12+URZ+0x90], R15 ;  /* 0x0000900f0c0075a7 */ /* 0x000ea4000808017f */
[----:B--2---:R-:W-:Y:S05]  /*49b0*/  @!P4 BRA `(.L_x_389) ;  /* 0x00000048008cc947 */ /* 0x004fea0003800000 */
.L_x_494:
[----:B------:R-:W-:Y:S05]  /*49c0*/  BSYNC B1 ;  /* 0x0000000000017941 */ /* 0x000fea0003800000 */
.L_x_388:
[----:B------:R-:W-:Y:S05]  /*49d0*/  @!P2 WARPSYNC.ALL ;  /* 0x000000000000a948 */ /* 0x000fea0003800000 */
[----:B------:R3:W4:Y:S01]  /*49e0*/  @!P2 LDSM.16.MT88.4 R8, [R14] ;  /* 0x000000000e08a83b */ /* 0x0007220000004200 */
[----:B------:R-:W-:-:S03]  /*49f0*/  IADD3 R0, R0, 0x1, RZ ;  /* 0x0000000100007810 */ /* 0x000fc60007ffe0ff */
[----:B------:R3:W1:Y:S01]  /*4a00*/  @!P2 LDSM.16.MT88.4 R4, [R14+0x800] ;  /* 0x000800000e04a83b */ /* 0x0006620000004200 */
[----:B------:R-:W-:-:S04]  /*4a10*/  ISETP.NE.AND P4, PT, R0, 0x4, PT ;  /* 0x000000040000780c */ /* 0x000fc80003f85270 */
[----:B--2---:R-:W-:Y:S02]  /*4a20*/  SEL R15, RZ, 0x1, P4 ;  /* 0x00000001ff0f7807 */ /* 0x004fe40002000000 */
[----:B------:R-:W-:Y:S02]  /*4a30*/  SEL R0, R0, RZ, P4 ;  /* 0x000000ff00007207 */ /* 0x000fe40002000000 */
[----:B---3--:R-:W-:-:S07]  /*4a40*/  LOP3.LUT R12, R102, R15, RZ, 0x3c, !PT ;  /* 0x0000000f660c7212 */ /* 0x008fce00078e3cff */
.L_x_386:
[----:B------:R-:W-:Y:S05]  /*4a50*/  BSYNC B0 ;  /* 0x0000000000007941 */ /* 0x000fea0003800000 */
.L_x_385:
[--C-:B----4-:R-:W-:Y:S02]  /*4a60*/  HADD2.F32 R15, -RZ, R8.reuse.H0_H0 ;  /* 0x20000008ff0f7230 */ /* 0x110fe40000004100 */
[C---:B------:R-:W-:Y:S01]  /*4a70*/  FMUL R56, R90.reuse, R56 ;  /* 0x000000385a387220 */ /* 0x040fe20000400000 */
[----:B-1----:R-:W-:Y:S02]  /*4a80*/  HADD2.F32 R21, -RZ, R8.H1_H1 ;  /* 0x30000008ff157230 */ /* 0x002fe40000004100 */
        /* <DEDUP_REMOVED lines=79> */
.L_x_391:
[----:B------:R-:W-:Y:S05]  /*4f80*/  BSYNC B0 ;  /* 0x0000000000007941 */ /* 0x000fea0003800000 */
.L_x_390:
[----:B------:R-:W-:Y:S06]  /*4f90*/  BAR.SYNC.DEFER_BLOCKING 0x1, 0x100 ;  /* 0x0044000000007b1d */ /* 0x000fec0000010000 */
[----:B------:R-:W-:Y:S04]  /*4fa0*/  BSSY B0, `(.L_x_392) ;  /* 0x0000009000007945 */ /* 0x000fe80003800000 */
[----:B------:R-:W-:Y:S05]  /*4fb0*/  @!P0 BRA `(.L_x_393) ;  /* 0x00000000001c8947 */ /* 0x000fea0003800000 */
[----:B------:R-:W-:-:S13]  /*4fc0*/  ISETP.NE.AND P4, PT, R108, 0x3, PT ;  /* 0x000000036c00780c */ /* 0x000fda0003f85270 */
[----:B------:R-:W-:Y:S05]  /*4fd0*/  @!P4 BRA `(.L_x_394) ;  /* 0x000000000004c947 */ /* 0x000fea0003800000 */
[----:B------:R-:W-:Y:S01]  /*4fe0*/  BPT.TRAP 0x1 ;  /* 0x000000040000795c */ /* 0x000fe20000300000 */
.L_x_394:
[----:B------:R-:W-:-:S04]  /*4ff0*/  ULEA UR4, UR54, UR51, 0x3 ;  /* 0x0000003336047291 */ /* 0x000fc8000f8e183f */
[----:B------:R-:W-:-:S04]  /*5000*/  UIADD3 UR4, UR4, 0xb0, URZ ;  /* 0x000000b004047890 */ /* 0x000fc8000fffe03f */
[----:B------:R-:W-:-:S09]  /*5010*/  UPRMT UR4, UR50, 0x654, UR4 ;  /* 0x0000065432047896 */ /* 0x000fd20008000004 */
[----:B------:R-:W-:Y:S03]  /*5020*/  SYNCS.ARRIVE.TRANS64.RED.A1T0 RZ, [UR4], RZ ;  /* 0x000000ffffff79a7 */ /* 0x000fe60008100404 */
.L_x_393:
[----:B------:R-:W-:Y:S05]  /*5030*/  BSYNC B0 ;  /* 0x0000000000007941 */ /* 0x000fea0003800000 */
.L_x_392:
        /* <DEDUP_REMOVED lines=8> */
.L_x_397:
[----:B------:R-:W-:Y:S01]  /*50c0*/  SHF.L.U32 R12, R12, 0x1f, RZ ;  /* 0x0000001f0c0c7819 */ /* 0x000fe200000006ff */
[----:B------:R-:W-:Y:S01]  /*50d0*/  BSSY B1, `(.L_x_398) ;  /* 0x0000005000017945 */ /* 0x000fe20003800000 */
[C---:B------:R-:W-:Y:S01]  /*50e0*/  LEA R15, R0.reuse, UR51, 0x3 ;  /* 0x00000033000f7c11 */ /* 0x040fe2000f8e18ff */
[----:B------:R-:W-:-:S03]  /*50f0*/  @!P2 IMAD R0, R0, 0x2000, R13 ;  /* 0x000020000000a824 */ /* 0x000fc600078e020d */
[----:B------:R-:W2:Y:S02]  /*5100*/  SYNCS.PHASECHK.TRANS64.TRYWAIT P4, [R15+URZ+0x90], R12 ;  /* 0x0000900c0f0075a7 */ /* 0x000ea4000808017f */
[----:B--2---:R-:W-:Y:S05]  /*5110*/  @!P4 BRA `(.L_x_399) ;  /* 0x0000004000c8c947 */ /* 0x004fea0003800000 */
.L_x_495:
[----:B------:R-:W-:Y:S05]  /*5120*/  BSYNC B1 ;  /* 0x0000000000017941 */ /* 0x000fea0003800000 */
.L_x_398:
[----:B------:R-:W-:Y:S05]  /*5130*/  @!P2 WARPSYNC.ALL ;  /* 0x000000000000a948 */ /* 0x000fea0003800000 */
[----:B------:R3:W4:Y:S04]  /*5140*/  @!P2 LDSM.16.MT88.4 R8, [R0] ;  /* 0x000000000008a83b */ /* 0x0007280000004200 */
[----:B------:R3:W1:Y:S02]  /*5150*/  @!P2 LDSM.16.MT88.4 R4, [R0+0x800] ;  /* 0x000800000004a83b */ /* 0x0006640000004200 */
.L_x_396:
[----:B------:R-:W-:Y:S05]  /*5160*/  BSYNC B0 ;  /* 0x0000000000007941 */ /* 0x000fea0003800000 */
.L_x_395:
[----:B-1--4-:R-:W-:Y:S02]  /*5170*/  HADD2.F32 R20, -RZ, R10.H0_H0 ;  /* 0x2000000aff147230 */ /* 0x012fe40000004100 */
[C---:B------:R-:W-:Y:S01]  /*5180*/  FMUL R77, R90.reuse, R77 ;  /* 0x0000004d5a4d7220 */ /* 0x040fe20000400000 */
[----:B---3--:R-:W-:Y:S02]  /*5190*/  HADD2.F32 R0, -RZ, R8.H0_H0 ;  /* 0x20000008ff007230 */ /* 0x008fe40000004100 */
        /* <DEDUP_REMOVED lines=9> */
[--C-:B--2---:R-:W-:Y:S02]  /*5230*/  HADD2.F32 R12, -RZ, R9.reuse.H0_H0 ;  /* 0x20000009ff0c7230 */ /* 0x104fe40000004100 */
        /* <DEDUP_REMOVED lines=69> */
.L_x_401:
[----:B------:R-:W-:Y:S05]  /*5690*/  BSYNC B0 ;  /* 0x0000000000007941 */ /* 0x000fea0003800000 */
.L_x_400:
[----:B------:R-:W-:Y:S06]  /*56a0*/  BAR.SYNC.DEFER_BLOCKING 0x1, 0x100 ;  /* 0x0044000000007b1d */ /* 0x000fec0000010000 */
[----:B------:R-:W-:Y:S04]  /*56b0*/  BSSY B0, `(.L_x_402) ;  /* 0x0000009000007945 */ /* 0x000fe80003800000 */
[----:B------:R-:W-:Y:S05]  /*56c0*/  @!P0 BRA `(.L_x_403) ;  /* 0x00000000001c8947 */ /* 0x000fea0003800000 */
[----:B------:R-:W-:-:S13]  /*56d0*/  ISETP.NE.AND P0, PT, R108, 0x3, PT ;  /* 0x000000036c00780c */ /* 0x000fda0003f05270 */
[----:B------:R-:W-:Y:S05]  /*56e0*/  @!P0 BRA `(.L_x_404) ;  /* 0x0000000000048947 */ /* 0x000fea0003800000 */
[----:B------:R-:W-:Y:S01]  /*56f0*/  BPT.TRAP 0x1 ;  /* 0x000000040000795c */ /* 0x000fe20000300000 */
.L_x_404:
[----:B------:R-:W-:-:S04]  /*5700*/  ULEA UR4, UR54, UR51, 0x3 ;  /* 0x0000003336047291 */ /* 0x000fc8000f8e183f */
[----:B------:R-:W-:-:S04]  /*5710*/  UIADD3 UR4, UR4, 0xb0, URZ ;  /* 0x000000b004047890 */ /* 0x000fc8000fffe03f */
[----:B------:R-:W-:-:S09]  /*5720*/  UPRMT UR4, UR50, 0x654, UR4 ;  /* 0x0000065432047896 */ /* 0x000fd20008000004 */
[----:B------:R-:W-:Y:S03]  /*5730*/  SYNCS.ARRIVE.TRANS64.RED.A1T0 RZ, [UR4], RZ ;  /* 0x000000ffffff79a7 */ /* 0x000fe60008100404 */
.L_x_403:
[----:B------:R-:W-:Y:S05]  /*5740*/  BSYNC B0 ;  /* 0x0000000000007941 */ /* 0x000fea0003800000 */
.L_x_402:
        /* <DEDUP_REMOVED lines=8> */
[----:B-1----:R-:W-:Y:S02]  /*57d0*/  IMAD.MOV.U32 R3, RZ, RZ, -0x1 ;  /* 0xffffffffff037424 */ /* 0x002fe400078e00ff */
[----:B------:R-:W-:Y:S01]  /*57e0*/  USEL UR54, UR54, URZ, UP0 ;  /* 0x0000003f36367287 */ /* 0x000fe20008000000 */
[----:B------:R-:W-:Y:S01]  /*57f0*/  ISETP.GE.U32.AND.EX P0, PT, R17, UR5, PT, P0 ;  /* 0x0000000511007c0c */ /* 0x000fe2000bf06100 */
[----:B------:R-:W-:-:S12]  /*5800*/  IMAD.MOV.U32 R20, RZ, RZ, -0x1 ;  /* 0xffffffffff147424 */ /* 0x000fd800078e00ff */
[----:B------:R-:W-:Y:S05]  /*5810*/  @P0 BRA `(.L_x_405) ;  /* 0x0000000400500947 */ /* 0x000fea0003800000 */
[----:B------:R-:W1:Y:S01]  /*5820*/  LDC.64 R10, c[0x0][0xad0] ;  /* 0x0002b400ff0a7b82 */ /* 0x000e620000000a00 */
[----:B------:R-:W2:Y:S01]  /*5830*/  S2R R12, SR_CTAID.X ;  /* 0x00000000000c7919 */ /* 0x000ea20000002500 */
[----:B------:R-:W-:Y:S02]  /*5840*/  IMAD.MOV.U32 R8, RZ, RZ, R16 ;  /* 0x000000ffff087224 */ /* 0x000fe400078e0010 */
[----:B------:R-:W-:Y:S01]  /*5850*/  IMAD.MOV.U32 R9, RZ, RZ, R17 ;  /* 0x000000ffff097224 */ /* 0x000fe200078e0011 */
[----:B------:R-:W3:Y:S03]  /*5860*/  S2R R20, SR_CTAID.Y ;  /* 0x0000000000147919 */ /* 0x000ee60000002600 */
[----:B------:R-:W4:Y:S08]  /*5870*/  LDC R0, c[0x0][0xad8] ;  /* 0x0002b600ff007b82 */ /* 0x000f300000000800 */
[----:B------:R-:W2:Y:S01]  /*5880*/  LDC.64 R14, c[0x0][0xac8] ;  /* 0x0002b200ff0e7b82 */ /* 0x000ea20000000a00 */
        /* <DEDUP_REMOVED lines=13> */
.L_x_406:
[-CC-:B------:R-:W-:Y:S01]  /*5960*/  SHF.R.U64 R27, R8, R0.reuse, R9.reuse ;  /* 0x00000000081b7219 */ /* 0x180fe20000001209 */
[----:B------:R-:W1:Y:S01]  /*5970*/  LDC.64 R22, c[0x0][0xae8] ;  /* 0x0002ba00ff167b82 */ /* 0x000e620000000a00 */
[----:B------:R-:W-:Y:S01]  /*5980*/  SHF.R.U32.HI R0, RZ, R0, R9 ;  /* 0x00000000ff007219 */ /* 0x000fe20000011609 */
[----:B------:R-:W-:Y:S01]  /*5990*/  ULDC UR4, c[0x0][0x150] ;  /* 0x0000540000047ab9 */ /* 0x000fe20000000800 */
[----:B------:R-:W-:Y:S02]  /*59a0*/  IADD3 R3, P0, RZ, -R27, RZ ;  /* 0x8000001bff037210 */ /* 0x000fe40007f1e0ff */
[----:B------:R-:W-:-:S03]  /*59b0*/  I2FP.F32.U32 R7, R12 ;  /* 0x0000000c00077245 */ /* 0x000fc60000201000 */
[----:B------:R-:W2:Y:S01]  /*59c0*/  LDC R6, c[0x0][0xac0] ;  /* 0x0002b000ff067b82 */ /* 0x000ea20000000800 */
[----:B------:R-:W-:Y:S02]  /*59d0*/  IMAD.X R5, RZ, RZ, ~R0, P0 ;  /* 0x000000ffff057224 */ /* 0x000fe400000e0e00 */
[----:B------:R-:W-:Y:S01]  /*59e0*/  FMUL R7, R7, UR4 ;  /* 0x0000000407077c20 */ /* 0x000fe20008400000 */
[----:B------:R-:W-:Y:S01]  /*59f0*/  ULDC UR4, c[0x0][0x154] ;  /* 0x0000550000047ab9 */ /* 0x000fe20000000800 */
[-C--:B------:R-:W-:Y:S02]  /*5a00*/  IMAD R0, R5, R14.reuse, RZ ;  /* 0x0000000e05007224 */ /* 0x080fe400078e02ff */
[C---:B------:R-:W-:Y:S01]  /*5a10*/  IMAD.WIDE.U32 R4, R3.reuse, R14, R16 ;  /* 0x0000000e03047225 */ /* 0x040fe200078e0010 */
[----:B------:R-:W3:Y:S01]  /*5a20*/  LDC R11, c[0x0][0xab0] ;  /* 0x0002ac00ff0b7b82 */ /* 0x000ee20000000800 */
[----:B------:R-:W4:Y:S02]  /*5a30*/  F2I.U32.TRUNC.NTZ R7, R7 ;  /* 0x0000000700077305 */ /* 0x000f24000020f000 */
[----:B------:R-:W-:-:S05]  /*5a40*/  IMAD R3, R3, R15, R0 ;  /* 0x0000000f03037224 */ /* 0x000fca00078e0200 */
[----:B------:R-:W5:Y:S01]  /*5a50*/  LDC R8, c[0x0][0xb00] ;  /* 0x0002c000ff087b82 */ /* 0x000f620000000800 */
[----:B------:R-:W-:Y:S02]  /*5a60*/  IADD3 R3, R5, R3, RZ ;  /* 0x0000000305037210 */ /* 0x000fe40007ffe0ff */
[----:B------:R-:W-:Y:S02]  /*5a70*/  I2FP.F32.U32 R5, R20 ;  /* 0x0000001400057245 */ /* 0x000fe40000201000 */
[----:B-1----:R-:W-:-:S03]  /*5a80*/  ISETP.NE.U32.AND P0, PT, R22, RZ, PT ;  /* 0x000000ff1600720c */ /* 0x002fc60003f05070 */
[----:B------:R-:W1:Y:S01]  /*5a90*/  LDC R9, c[0x0][0x144] ;  /* 0x00005100ff097b82 */ /* 0x000e620000000800 */
[-C--:B--2---:R-:W-:Y:S01]  /*5aa0*/  SHF.R.U32.HI R0, RZ, R6.reuse, R3 ;  /* 0x00000006ff007219 */ /* 0x084fe20000011603 */
[----:B----4-:R-:W-:Y:S01]  /*5ab0*/  IMAD.MOV R7, RZ, RZ, -R7 ;  /* 0x000000ffff077224 */ /* 0x010fe200078e0a07 */
[----:B------:R-:W-:Y:S01]  /*5ac0*/  SHF.R.U64 R13, R4, R6, R3 ;  /* 0x00000006040d7219 */ /* 0x000fe20000001203 */
[----:B------:R-:W-:Y:S01]  /*5ad0*/  FMUL R6, R5, UR4 ;  /* 0x0000000405067c20 */ /* 0x000fe20008400000 */
[----:B------:R-:W-:-:S03]  /*5ae0*/  ISETP.NE.AND.EX P0, PT, R23, RZ, PT, P0 ;  /* 0x000000ff1700720c */ /* 0x000fc60003f05300 */
[----:B------:R-:W2:Y:S01]  /*5af0*/  LDC R21, c[0x0][0x148] ;  /* 0x00005200ff157b82 */ /* 0x000ea20000000800 */
[-CC-:B---3--:R-:W-:Y:S02]  /*5b00*/  SHF.R.U64 R10, R13, R11.reuse, R0.reuse ;  /* 0x0000000b0d0a7219 */ /* 0x188fe40000001200 */
[----:B------:R-:W-:Y:S02]  /*5b10*/  SHF.R.U32.HI R3, RZ, R11, R0 ;  /* 0x0000000bff037219 */ /* 0x000fe40000011600 */
[----:B------:R3:W4:Y:S03]  /*5b20*/  F2I.U32.TRUNC.NTZ R0, R6 ;  /* 0x0000000600007305 */ /* 0x000726000020f000 */
[----:B------:R-:W2:Y:S01]  /*5b30*/  LDC R14, c[0x0][0xaf0] ;  /* 0x0002bc00ff0e7b82 */ /* 0x000ea20000000800 */
[-CC-:B-----5:R-:W-:Y:S02]  /*5b40*/  SHF.R.U64 R15, R10, R8.reuse, R3.reuse ;  /* 0x000000080a0f7219 */ /* 0x1a0fe40000001203 */
[----:B------:R-:W-:-:S03]  /*5b50*/  SHF.R.U32.HI R5, RZ, R8, R3 ;  /* 0x00000008ff057219 */ /* 0x000fc60000011603 */
[----:B------:R-:W-:Y:S02]  /*5b60*/  IMAD.MOV.U32 R4, RZ, RZ, R15 ;  /* 0x000000ffff047224 */ /* 0x000fe400078e000f */
[----:B------:R-:W2:Y:S01]  /*5b70*/  LDC R24, c[0x0][0xae0] ;  /* 0x0002b800ff187b82 */ /* 0x000ea20000000800 */
[----:B-1----:R-:W-:-:S07]  /*5b80*/  IMAD R12, R9, R7, R12 ;  /* 0x00000007090c7224 */ /* 0x002fce00078e020c */
[----:B------:R-:W1:Y:S08]  /*5b90*/  LDC R25, c[0x0][0xab8] ;  /* 0x0002ae00ff197b82 */ /* 0x000e700000000800 */
        /* <DEDUP_REMOVED lines=12> */
.L_x_407:
[----:B------:R-:W-:Y:S02]  /*5c60*/  ISETP.NE.AND P0, PT, R2, 0x1, PT ;  /* 0x000000010200780c */ /* 0x000fe40003f05270 */
[----:B--2---:R-:W-:Y:S01]  /*5c70*/  SHF.R.U64 R3, R4, R14, R5 ;  /* 0x0000000e04037219 */ /* 0x004fe20000001205 */
[----:B------:R-:W-:Y:S01]  /*5c80*/  IMAD.MOV R5, RZ, RZ, -R0 ;  /* 0x000000ffff057224 */ /* 0x000fe200078e0a00 */
[----:B------:R-:W-:Y:S02]  /*5c90*/  LOP3.LUT R0, R10, R105, RZ, 0xc0, !PT ;  /* 0x000000690a007212 */ /* 0x000fe400078ec0ff */
[----:B------:R-:W-:Y:S01]  /*5ca0*/  LOP3.LUT R13, R13, R104, RZ, 0xc0, !PT ;  /* 0x000000680d0d7212 */ /* 0x000fe200078ec0ff */
[----:B------:R-:W-:Y:S01]  /*5cb0*/  IMAD.MOV R4, RZ, RZ, -R3 ;  /* 0x000000ffff047224 */ /* 0x000fe200078e0a03 */
[----:B------:R-:W-:Y:S01]  /*5cc0*/  R2UR UR47, R27 ;  /* 0x000000001b2f72ca */ /* 0x000fe200000e0000 */
[----:B------:R-:W-:Y:S02]  /*5cd0*/  IMAD R3, R101, R3, R0 ;  /* 0x0000000365037224 */ /* 0x000fe400078e0200 */
[----:B------:R-:W-:-:S02]  /*5ce0*/  IMAD R0, R4, R24, R15 ;  /* 0x0000001804007224 */ /* 0x000fc400078e020f */
[----:B------:R-:W-:Y:S02]  /*5cf0*/  @P0 IMAD R12, R21, R5, R20 ;  /* 0x00000005150c0224 */ /* 0x000fe400078e0214 */
[----:B-1----:R-:W-:Y:S02]  /*5d00*/  IMAD R0, R0, R26, R13 ;  /* 0x0000001a00007224 */ /* 0x002fe400078e020d */
[----:B------:R-:W-:Y:S02]  /*5d10*/  IMAD R3, R3, R25, R12 ;  /* 0x0000001903037224 */ /* 0x000fe400078e020c */
[----:B------:R-:W-:-:S03]  /*5d20*/  IMAD.MOV.U32 R4, RZ, RZ, 0x1 ;  /* 0x00000001ff047424 */ /* 0x000fc600078e00ff */
[----:B------:R-:W-:Y:S02]  /*5d30*/  SEL R20, R0, R3, !P0 ;  /* 0x0000000300147207 */ /* 0x000fe40004000000 */
[----:B------:R-:W-:Y:S02]  /*5d40*/  SEL R3, R3, R0, !P0 ;  /* 0x0000000003037207 */ /* 0x000fe40004000000 */
[----:B------:R-:W-:-:S07]  /*5d50*/  PRMT R0, R4, 0x7610, R0 ;  /* 0x0000761004007816 */ /* 0x000fce0000000000 */
.L_x_405:
[----:B------:R-:W-:Y:S01]  /*5d60*/  LOP3.LUT P0, RZ, R0, 0xff, RZ, 0xc0, !PT ;  /* 0x000000ff00ff7812 */ /* 0x000fe2000780c0ff */
[----:B------:R-:W-:Y:S02]  /*5d70*/  UIMAD.WIDE.U32 UR4, UR52, 0x38e38e39, URZ ;  /* 0x38e38e39340478a5 */ /* 0x000fe4000f8e003f */
[----:B------:R-:W-:Y:S02]  /*5d80*/  UIADD3 UR39, UR39, 0x4, URZ ;  /* 0x0000000427277890 */ /* 0x000fe4000fffe03f */
[----:B------:R-:W-:-:S04]  /*5d90*/  USHF.R.U32.HI UR4, URZ, 0x1, UR5 ;  /* 0x000000013f047899 */ /* 0x000fc80008011605 */
[----:B------:R-:W-:-:S04]  /*5da0*/  UIMAD UR52, UR4, -0x9, UR52 ;  /* 0xfffffff7043478a4 */ /* 0x000fc8000f8e0234 */
[----:B------:R-:W-:Y:S08]  /*5db0*/  @P0 BRA `(.L_x_408) ;  /* 0xffffffb800900947 */ /* 0x000ff0000383ffff */
[----:B------:R-:W-:-:S13]  /*5dc0*/  PLOP3.LUT P0, PT, PT, PT, PT, 0x8, 0x0 ;  /* 0x000000000000781c */ /* 0x000fda0003f0e170 */
.L_x_329:
        /* <DEDUP_REMOVED lines=17> */
.L_x_412:
[----:B------:R-:W-:-:S04]  /*5ee0*/  ISETP.NE.U32.AND P0, PT, RZ, UR6, PT ;  /* 0x00000006ff007c0c */ /* 0x000fc8000bf05070 */
[----:B------:R-:W-:-:S13]  /*5ef0*/  ISETP.NE.AND.EX P0, PT, RZ, UR7, PT, P0 ;  /* 0x00000007ff007c0c */ /* 0x000fda000bf05300 */
[----:B------:R-:W-:Y:S05]  /*5f00*/  @!P0 BREAK B0 ;  /* 0x0000000000008942 */ /* 0x000fea0003800000 */
[----:B------:R-:W-:Y:S05]  /*5f10*/  @P0 BRA `(.L_x_410) ;  /* 0x0000000000100947 */ /* 0x000fea0003800000 */
[----:B------:R-:W-:Y:S05]  /*5f20*/  BRA `(.L_x_321) ;  /* 0x0000003000b47947 */ /* 0x000fea0003800000 */
.L_x_411:
[----:B-----5:R-:W-:-:S13]  /*5f30*/  FSETP.NEU.AND P0, PT, R89, RZ, PT ;  /* 0x000000ff5900720b */ /* 0x020fda0003f0d000 */
[----:B------:R-:W-:Y:S05]  /*5f40*/  @!P0 BREAK B0 ;  /* 0x0000000000008942 */ /* 0x000fea0003800000 */
[----:B------:R-:W-:Y:S05]  /*5f50*/  @!P0 BRA `(.L_x_321) ;  /* 0x0000003000a88947 */ /* 0x000fea0003800000 */
.L_x_410:
[----:B------:R-:W-:Y:S05]  /*5f60*/  BSYNC B0 ;  /* 0x0000000000007941 */ /* 0x000fea0003800000 */
.L_x_409:
[----:B------:R-:W-:-:S04]  /*5f70*/  LOP3.LUT R18, R18, 0x1, RZ, 0xfc, !PT ;  /* 0x0000000112127812 */ /* 0x000fc800078efcff */
[----:B------:R-:W-:-:S13]  /*5f80*/  ISETP.NE.AND P0, PT, R18, 0x3, PT ;  /* 0x000000031200780c */ /* 0x000fda0003f05270 */
[----:B------:R-:W-:Y:S05]  /*5f90*/  @!P0 BRA `(.L_x_413) ;  /* 0x0000000000048947 */ /* 0x000fea0003800000 */
[----:B------:R-:W-:Y:S01]  /*5fa0*/  BPT.TRAP 0x1 ;  /* 0x000000040000795c */ /* 0x000fe20000300000 */
.L_x_413:
        /* <DEDUP_REMOVED lines=8> */
.L_x_320:
        /* <DEDUP_REMOVED lines=26> */
.L_x_415:
        /* <DEDUP_REMOVED lines=11> */
[----:B------:R-:W-:Y:S02]  /*6280*/  I2FP.F32.U32 R12, R8 ;  /* 0x00000008000c7245 */ /* 0x000fe40000201000 */
[----:B------:R-:W-:Y:S01]  /*6290*/  MOV R13, 0xffffffff ;  /* 0xffffffff000d7802 */ /* 0x000fe20000000f00 */
[----:B------:R-:W-:Y:S01]  /*62a0*/  IMAD.IADD R9, R11, 0x1, R9 ;  /* 0x000000010b097824 */ /* 0x000fe200078e0209 */
[----:B------:R-:W4:Y:S01]  /*62b0*/  LDC R24, c[0x0][0x148] ;  /* 0x00005200ff187b82 */ /* 0x000f220000000800 */
[----:B------:R-:W-:Y:S01]  /*62c0*/  FMUL R12, R12, UR4 ;  /* 0x000000040c0c7c20 */ /* 0x000fe20008400000 */
[----:B------:R-:W-:-:S02]  /*62d0*/  ULDC UR4, c[0x0][0x154] ;  /* 0x0000550000047ab9 */ /* 0x000fc40000000800 */
[-CC-:B-1----:R-:W-:Y:S02]  /*62e0*/  SHF.R.U64 R14, R10, R20.reuse, R9.reuse ;  /* 0x000000140a0e7219 */ /* 0x182fe40000001209 */
        /* <DEDUP_REMOVED lines=32> */
.L_x_416:
[----:B------:R-:W-:Y:S01]  /*64f0*/  ISETP.NE.AND P0, PT, R2, 0x1, PT ;  /* 0x000000010200780c */ /* 0x000fe20003f05270 */
[----:B------:R-:W-:Y:S01]  /*6500*/  USHF.L.U32 UR4, UR37, UR4, URZ ;  /* 0x0000000425047299 */ /* 0x000fe2000800063f */
[----:B------:R-:W-:Y:S01]  /*6510*/  LOP3.LUT R11, RZ, R28, RZ, 0x33, !PT ;  /* 0x0000001cff0b7212 */ /* 0x000fe200078e33ff */
[----:B--2---:R-:W-:Y:S01]  /*6520*/  IMAD.MOV R23, RZ, RZ, -R23 ;  /* 0x000000ffff177224 */ /* 0x004fe200078e0a17 */
[----:B-1----:R-:W-:Y:S02]  /*6530*/  SHF.R.U64 R9, R8, R29, R9 ;  /* 0x0000001d08097219 */ /* 0x002fe40000001209 */
[----:B------:R-:W-:Y:S01]  /*6540*/  LOP3.LUT R8, R20, R11, RZ, 0xc0, !PT ;  /* 0x0000000b14087212 */ /* 0x000fe200078ec0ff */
[----:B------:R-:W-:Y:S02]  /*6550*/  VIADD R11, R26, 0xffffffff ;  /* 0xffffffff1a0b7836 */ /* 0x000fe40000000000 */
[----:B------:R-:W-:Y:S02]  /*6560*/  IMAD.MOV R10, RZ, RZ, -R9 ;  /* 0x000000ffff0a7224 */ /* 0x000fe400078e0a09 */
[----:B------:R-:W-:Y:S01]  /*6570*/  IMAD R8, R9, UR4, R8 ;  /* 0x0000000409087c24 */ /* 0x000fe2000f8e0208 */
[----:B------:R-:W-:Y:S01]  /*6580*/  LOP3.LUT R14, R14, R11, RZ, 0xc0, !PT ;  /* 0x0000000b0e0e7212 */ /* 0x000fe200078ec0ff */
[----:B------:R-:W-:-:S02]  /*6590*/  @P0 IMAD R27, R24, R23, R7 ;  /* 0x00000017181b0224 */ /* 0x000fc400078e0207 */
[----:B---3--:R-:W-:Y:S02]  /*65a0*/  IMAD R7, R10, R32, R21 ;  /* 0x000000200a077224 */ /* 0x008fe400078e0215 */
[----:B------:R-:W-:Y:S02]  /*65b0*/  IMAD R23, R8, R33, R27 ;  /* 0x0000002108177224 */ /* 0x000fe400078e021b */
[----:B------:R-:W-:Y:S02]  /*65c0*/  IMAD R8, R7, R26, R14 ;  /* 0x0000001a07087224 */ /* 0x000fe400078e020e */
[----:B------:R-:W-:-:S03]  /*65d0*/  IMAD.MOV.U32 R10, RZ, RZ, 0x1 ;  /* 0x00000001ff0a7424 */ /* 0x000fc600078e00ff */
[----:B------:R-:W-:Y:S02]  /*65e0*/  SEL R24, R8, R23, !P0 ;  /* 0x0000001708187207 */ /* 0x000fe40004000000 */
[----:B------:R-:W-:-:S07]  /*65f0*/  SEL R23, R23, R8, !P0 ;  /* 0x0000000817177207 */ /* 0x000fce0004000000 */
.L_x_414:
        /* <DEDUP_REMOVED lines=12> */
[----:B------:R-:W-:Y:S01]  /*66c0*/  IMAD.MOV.U32 R0, RZ, RZ, RZ ;  /* 0x000000ffff007224 */ /* 0x000fe200078e00ff */
[----:B------:R-:W-:-:S04]  /*66d0*/  ULEA UR4, UR36, UR4, 0x18 ;  /* 0x0000000424047291 */ /* 0x000fc8000f8ec03f */
[----:B------:R-:W-:-:S05]  /*66e0*/  SHF.L.U32 R0, R0, 0x1f, RZ ;  /* 0x0000001f00007819 */ /* 0x000fca00000006ff */
[----:B------:R-:W1:Y:S02]  /*66f0*/  SYNCS.PHASECHK.TRANS64.TRYWAIT P0, [UR4+0xd8], R0 ;  /* 0x0000d800ff0075a7 */ /* 0x000e640008000144 */
[----:B-1----:R-:W-:Y:S05]  /*6700*/  @!P0 BRA `(.L_x_419) ;  /* 0x0000002c00608947 */ /* 0x002fea0003800000 */
.L_x_418:
[----:B-1----:R-:W-:Y:S01]  /*6710*/  PRMT R0, RZ, 0x7610, R0 ;  /* 0x00007610ff007816 */ /* 0x002fe20000000000 */
[----:B------:R-:W-:Y:S06]  /*6720*/  @P2 BRA `(.L_x_420) ;  /* 0x0000000000242947 */ /* 0x000fec0003800000 */
[----:B------:R-:W-:Y:S02]  /*6730*/  ULDC.64 UR4, c[0x0][0x788] ;  /* 0x0001e20000047ab9 */ /* 0x000fe40000000a00 */
[----:B------:R-:W-:-:S04]  /*6740*/  ISETP.NE.U32.AND P0, PT, RZ, UR4, PT ;  /* 0x00000004ff007c0c */ /* 0x000fc8000bf05070 */
[----:B------:R-:W-:-:S13]  /*6750*/  ISETP.NE.AND.EX P0, PT, RZ, UR5, PT, P0 ;  /* 0x00000005ff007c0c */ /* 0x000fda000bf05300 */
[----:B------:R-:W-:Y:S05]  /*6760*/  @!P0 BRA `(.L_x_421) ;  /* 0x00000000000c8947 */ /* 0x000fea0003800000 */
[----:B------:R1:W5:Y:S01]  /*6770*/  LDG.E R11, desc[UR42][R4.64] ;  /* 0x0000002a040b7981 */ /* 0x000362000c1e1900 */
[----:B------:R-:W-:Y:S01]  /*6780*/  MOV R0, 0x1 ;  /* 0x0000000100007802 */ /* 0x000fe20000000f00 */
[----:B------:R-:W-:Y:S06]  /*6790*/  BRA `(.L_x_420) ;  /* 0x0000000000087947 */ /* 0x000fec0003800000 */
.L_x_421:
[----:B------:R-:W2:Y:S01]  /*67a0*/  LDC R11, c[0x0][0x780] ;  /* 0x0001e000ff0b7b82 */ /* 0x000ea20000000800 */
[----:B------:R-:W-:-:S07]  /*67b0*/  IMAD.MOV.U32 R0, RZ, RZ, 0x1 ;  /* 0x00000001ff007424 */ /* 0x000fce00078e00ff */
.L_x_420:
        /* <DEDUP_REMOVED lines=15> */
.L_x_454:
        /* <DEDUP_REMOVED lines=16> */
.L_x_424:
[----:B--2--5:R-:W4:Y:S01]  /*69b0*/  LDC R11, c[0x0][0x780] ;  /* 0x0001e000ff0b7b82 */ /* 0x024f220000000800 */
[----:B------:R-:W-:-:S07]  /*69c0*/  IMAD.MOV.U32 R0, RZ, RZ, 0x1 ;  /* 0x00000001ff007424 */ /* 0x000fce00078e00ff */
.L_x_423:
        /* <DEDUP_REMOVED lines=8> */
.L_x_425:
[----:B--2-45:R-:W-:-:S13]  /*6a50*/  FSETP.EQ.AND P0, PT, R11, RZ, PT ;  /* 0x000000ff0b00720b */ /* 0x034fda0003f02000 */
.L_x_426:
[----:B------:R-:W-:Y:S02]  /*6a60*/  ISETP.NE.AND P2, PT, R8, 0x3, PT ;  /* 0x000000030800780c */ /* 0x000fe40003f45270 */
[----:B------:R-:W-:-:S04]  /*6a70*/  ELECT P1, URZ, PT ;  /* 0x00000000003f782f */ /* 0x000fc80003820000 */
[----:B------:R-:W-:-:S07]  /*6a80*/  PLOP3.LUT P0, PT, P1, P0, PT, 0x20, 0x0 ;  /* 0x000000000000781c */ /* 0x000fce0000f00470 */
[----:B------:R-:W-:Y:S06]  /*6a90*/  @!P2 BRA `(.L_x_427) ;  /* 0x000000000004a947 */ /* 0x000fec0003800000 */
[----:B------:R-:W-:Y:S01]  /*6aa0*/  BPT.TRAP 0x1 ;  /* 0x000000040000795c */ /* 0x000fe20000300000 */
.L_x_427:
[----:B------:R-:W2:Y:S01]  /*6ab0*/  S2UR UR36, SR_CgaCtaId ;  /* 0x00000000002479c3 */ /* 0x000ea20000008800 */
[----:B------:R-:W-:Y:S01]  /*6ac0*/  UMOV UR13, 0x400 ;  /* 0x00000400000d7882 */ /* 0x000fe20000000000 */
[----:B-1-3--:R-:W-:Y:S01]  /*6ad0*/  SHF.L.U32 R4, R3, 0x1f, RZ ;  /* 0x0000001f03047819 */ /* 0x00afe200000006ff */
[----:B--2---:R-:W-:-:S09]  /*6ae0*/  ULEA UR13, UR36, UR13, 0x18 ;  /* 0x0000000d240d7291 */ /* 0x004fd2000f8ec03f */
[----:B------:R-:W1:Y:S02]  /*6af0*/  SYNCS.PHASECHK.TRANS64.TRYWAIT P1, [UR13+0xb0], R4 ;  /* 0x0000b004ff0075a7 */ /* 0x000e64000802014d */
[----:B-1----:R-:W-:Y:S05]  /*6b00*/  @!P1 BRA `(.L_x_428) ;  /* 0x0000002800789947 */ /* 0x002fea0003800000 */
.L_x_496:
        /* <DEDUP_REMOVED lines=18> */
.L_x_431:
[----:B-1----:R-:W1:Y:S02]  /*6c30*/  LDC R5, c[0x0][0xa00] ;  /* 0x00028000ff057b82 */ /* 0x002e640000000800 */
[----:B-1----:R2:W-:Y:S02]  /*6c40*/  SYNCS.ARRIVE.TRANS64.RED.A0TR RZ, [UR13+0x90], R5 ;  /* 0x00009005ffff79a7 */ /* 0x0025e4000830040d */
.L_x_430:
[----:B------:R-:W-:Y:S05]  /*6c50*/  BSYNC B0 ;  /* 0x0000000000007941 */ /* 0x000fea0003800000 */
.L_x_429:
[----:B------:R-:W-:Y:S05]  /*6c60*/  @!P2 BRA `(.L_x_432) ;  /* 0x000000000004a947 */ /* 0x000fea0003800000 */
[----:B------:R-:W-:Y:S01]  /*6c70*/  BPT.TRAP 0x1 ;  /* 0x000000040000795c */ /* 0x000fe20000300000 */
.L_x_432:
[----:B------:R-:W-:-:S04]  /*6c80*/  UIADD3 UR8, UR13, 0x90, URZ ;  /* 0x000000900d087890 */ /* 0x000fc8000fffe03f */
[----:B------:R-:W-:-:S09]  /*6c90*/  UPRMT UR8, UR36, 0x654, UR8 ;  /* 0x0000065424087896 */ /* 0x000fd20008000008 */
[----:B------:R-:W-:Y:S01]  /*6ca0*/  SYNCS.ARRIVE.TRANS64.RED.A1T0 RZ, [UR8], RZ ;  /* 0x000000ffffff79a7 */ /* 0x000fe20008100408 */
[----:B------:R-:W-:Y:S05]  /*6cb0*/  @!P2 BRA `(.L_x_433) ;  /* 0x000000000004a947 */ /* 0x000fea0003800000 */
[----:B------:R-:W-:Y:S01]  /*6cc0*/  BPT.TRAP 0x1 ;  /* 0x000000040000795c */ /* 0x000fe20000300000 */
.L_x_433:
[----:B------:R-:W3:Y:S02]  /*6cd0*/  SYNCS.PHASECHK.TRANS64.TRYWAIT P1, [UR13+0xb8], R4 ;  /* 0x0000b804ff0075a7 */ /* 0x000ee4000802014d */
[----:B---3--:R-:W-:Y:S05]  /*6ce0*/  @!P1 BRA `(.L_x_434) ;  /* 0x0000002800189947 */ /* 0x008fea0003800000 */
.L_x_497:
        /* <DEDUP_REMOVED lines=20> */
.L_x_437:
[----:B-12---:R-:W1:Y:S02]  /*6e30*/  LDC R5, c[0x0][0xa00] ;  /* 0x00028000ff057b82 */ /* 0x006e640000000800 */
[----:B-1----:R3:W-:Y:S02]  /*6e40*/  SYNCS.ARRIVE.TRANS64.RED.A0TR RZ, [UR13+0x98], R5 ;  /* 0x00009805ffff79a7 */ /* 0x0027e4000830040d */
.L_x_436:
[----:B------:R-:W-:Y:S05]  /*6e50*/  BSYNC B0 ;  /* 0x0000000000007941 */ /* 0x000fea0003800000 */
.L_x_435:
[----:B------:R-:W-:Y:S05]  /*6e60*/  @!P2 BRA `(.L_x_438) ;  /* 0x000000000004a947 */ /* 0x000fea0003800000 */
[----:B------:R-:W-:Y:S01]  /*6e70*/  BPT.TRAP 0x1 ;  /* 0x000000040000795c */ /* 0x000fe20000300000 */
.L_x_438:
[----:B------:R-:W-:-:S04]  /*6e80*/  UIADD3 UR8, UR13, 0x98, URZ ;  /* 0x000000980d087890 */ /* 0x000fc8000fffe03f */
[----:B------:R-:W-:-:S09]  /*6e90*/  UPRMT UR8, UR36, 0x654, UR8 ;  /* 0x0000065424087896 */ /* 0x000fd20008000008 */
[----:B------:R-:W-:Y:S01]  /*6ea0*/  SYNCS.ARRIVE.TRANS64.RED.A1T0 RZ, [UR8], RZ ;  /* 0x000000ffffff79a7 */ /* 0x000fe20008100408 */
[----:B------:R-:W-:Y:S05]  /*6eb0*/  @!P2 BRA `(.L_x_439) ;  /* 0x000000000004a947 */ /* 0x000fea0003800000 */
[----:B------:R-:W-:Y:S01]  /*6ec0*/  BPT.TRAP 0x1 ;  /* 0x000000040000795c */ /* 0x000fe20000300000 */
.L_x_439:
[----:B------:R-:W4:Y:S02]  /*6ed0*/  SYNCS.PHASECHK.TRANS64.TRYWAIT P1, [UR13+0xc0], R4 ;  /* 0x0000c004ff0075a7 */ /* 0x000f24000802014d */
[----:B----4-:R-:W-:Y:S05]  /*6ee0*/  @!P1 BRA `(.L_x_440) ;  /* 0x0000002400b09947 */ /* 0x010fea0003800000 */
.L_x_498:
        /* <DEDUP_REMOVED lines=20> */
.L_x_443:
[----:B-123--:R-:W1:Y:S02]  /*7030*/  LDC R5, c[0x0][0xa00] ;  /* 0x00028000ff057b82 */ /* 0x00ee640000000800 */
[----:B-1----:R4:W-:Y:S02]  /*7040*/  SYNCS.ARRIVE.TRANS64.RED.A0TR RZ, [UR13+0xa0], R5 ;  /* 0x0000a005ffff79a7 */ /* 0x0029e4000830040d */
.L_x_442:
[----:B------:R-:W-:Y:S05]  /*7050*/  BSYNC B0 ;  /* 0x0000000000007941 */ /* 0x000fea0003800000 */
.L_x_441:
[----:B------:R-:W-:Y:S05]  /*7060*/  @!P2 BRA `(.L_x_444) ;  /* 0x000000000004a947 */ /* 0x000fea0003800000 */
[----:B------:R-:W-:Y:S01]  /*7070*/  BPT.TRAP 0x1 ;  /* 0x000000040000795c */ /* 0x000fe20000300000 */
.L_x_444:
[----:B------:R-:W-:-:S04]  /*7080*/  UIADD3 UR8, UR13, 0xa0, URZ ;  /* 0x000000a00d087890 */ /* 0x000fc8000fffe03f */
[----:B------:R-:W-:-:S09]  /*7090*/  UPRMT UR8, UR36, 0x654, UR8 ;  /* 0x0000065424087896 */ /* 0x000fd20008000008 */
[----:B------:R-:W-:Y:S01]  /*70a0*/  SYNCS.ARRIVE.TRANS64.RED.A1T0 RZ, [UR8], RZ ;  /* 0x000000ffffff79a7 */ /* 0x000fe20008100408 */
[----:B------:R-:W-:Y:S05]  /*70b0*/  @!P2 BRA `(.L_x_445) ;  /* 0x000000000004a947 */ /* 0x000fea0003800000 */
[----:B------:R-:W-:Y:S01]  /*70c0*/  BPT.TRAP 0x1 ;  /* 0x000000040000795c */ /* 0x000fe20000300000 */
.L_x_445:
[----:B------:R-:W5:Y:S02]  /*70d0*/  SYNCS.PHASECHK.TRANS64.TRYWAIT P1, [UR13+0xc8], R4 ;  /* 0x0000c804ff0075a7 */ /* 0x000f64000802014d */
[----:B-----5:R-:W-:Y:S05]  /*70e0*/  @!P1 BRA `(.L_x_446) ;  /* 0x0000002400489947 */ /* 0x020fea0003800000 */
.L_x_499:
        /* <DEDUP_REMOVED lines=20> */
.L_x_449:
[----:B------:R-:W1:Y:S02]  /*7230*/  LDC R4, c[0x0][0xa00] ;  /* 0x00028000ff047b82 */ /* 0x000e640000000800 */
[----:B-1----:R1:W-:Y:S02]  /*7240*/  SYNCS.ARRIVE.TRANS64.RED.A0TR RZ, [UR13+0xa8], R4 ;  /* 0x0000a804ffff79a7 */ /* 0x0023e4000830040d */
.L_x_448:
[----:B------:R-:W-:Y:S05]  /*7250*/  BSYNC B0 ;  /* 0x0000000000007941 */ /* 0x000fea0003800000 */
.L_x_447:
[----:B------:R-:W-:Y:S05]  /*7260*/  @!P2 BRA `(.L_x_450) ;  /* 0x000000000004a947 */ /* 0x000fea0003800000 */
[----:B------:R-:W-:Y:S01]  /*7270*/  BPT.TRAP 0x1 ;  /* 0x000000040000795c */ /* 0x000fe20000300000 */
.L_x_450:
        /* <DEDUP_REMOVED lines=8> */
[----:B-1----:R-:W-:Y:S02]  /*7300*/  PRMT R4, RZ, 0x7610, R4 ;  /* 0x00007610ff047816 */ /* 0x002fe40000000004 */
[----:B------:R-:W-:-:S02]  /*7310*/  ISETP.GE.U32.AND.EX P0, PT, R17, UR7, PT, P0 ;  /* 0x0000000711007c0c */ /* 0x000fc4000bf06100 */
[----:B------:R-:W-:Y:S02]  /*7320*/  MOV R25, 0xffffffff ;  /* 0xffffffff00197802 */ /* 0x000fe40000000f00 */
        /* <DEDUP_REMOVED lines=29> */
.L_x_452:
        /* <DEDUP_REMOVED lines=10> */
[----:B------:R-:W-:-:S05]  /*75a0*/  IADD3 R21, P0, RZ, -R25, RZ ;  /* 0x80000019ff157210 */ /* 0x000fca0007f1e0ff */
[----:B------:R-:W-:Y:S01]  /*75b0*/  IMAD.X R19, RZ, RZ, ~R19, P0 ;  /* 0x000000ffff137224 */ /* 0x000fe200000e0e13 */
[----:B------:R-:W4:Y:S01]  /*75c0*/  LDC R20, c[0x0][0xac0] ;  /* 0x0002b000ff147b82 */ /* 0x000f220000000800 */
[----:B--2---:R-:W-:-:S07]  /*75d0*/  IADD3 R7, -R24, RZ, RZ ;  /* 0x000000ff18077210 */ /* 0x004fce0007ffe1ff */
        /* <DEDUP_REMOVED lines=33> */
.L_x_453:
[----:B------:R-:W-:Y:S02]  /*77f0*/  SHF.R.U64 R24, R4, R24, R5 ;  /* 0x0000001804187219 */ /* 0x000fe40000001205 */
[----:B------:R-:W-:Y:S02]  /*7800*/  LOP3.LUT R23, R23, R10, RZ, 0xc0, !PT ;  /* 0x0000000a17177212 */ /* 0x000fe400078ec0ff */
[----:B------:R-:W-:Y:S01]  /*7810*/  LOP3.LUT R22, R22, R9, RZ, 0xc0, !PT ;  /* 0x0000000916167212 */ /* 0x000fe200078ec0ff */
[----:B------:R-:W-:Y:S02]  /*7820*/  IMAD.MOV R4, RZ, RZ, -R24 ;  /* 0x000000ffff047224 */ /* 0x000fe400078e0a18 */
[----:B------:R-:W-:Y:S02]  /*7830*/  IMAD R23, R24, UR21, R23 ;  /* 0x0000001518177c24 */ /* 0x000fe4000f8e0217 */
[----:B---3--:R-:W-:Y:S02]  /*7840*/  IMAD R20, R4, R20, R21 ;  /* 0x0000001404147224 */ /* 0x008fe400078e0215 */
[----:B-1----:R-:W-:-:S02]  /*7850*/  IMAD R14, R23, R19, R14 ;  /* 0x00000013170e7224 */ /* 0x002fc400078e020e */
[----:B--2---:R-:W-:Y:S02]  /*7860*/  IMAD R15, R20, R15, R22 ;  /* 0x0000000f140f7224 */ /* 0x004fe400078e0216 */
[----:B------:R-:W-:-:S03]  /*7870*/  IMAD.MOV.U32 R4, RZ, RZ, 0x1 ;  /* 0x00000001ff047424 */ /* 0x000fc600078e00ff */
[----:B------:R-:W-:Y:S02]  /*7880*/  SEL R24, R15, R14, !P2 ;  /* 0x0000000e0f187207 */ /* 0x000fe40005000000 */
[----:B------:R-:W-:-:S07]  /*7890*/  SEL R23, R14, R15, !P2 ;  /* 0x0000000f0e177207 */ /* 0x000fce0005000000 */
.L_x_451:
[----:B------:R-:W-:-:S13]  /*78a0*/  LOP3.LUT P0, RZ, R4, 0xff, RZ, 0xc0, !PT ;  /* 0x000000ff04ff7812 */ /* 0x000fda000780c0ff */
[----:B------:R-:W-:Y:S05]  /*78b0*/  @P0 BRA `(.L_x_454) ;  /* 0xffffffec00fc0947 */ /* 0x000fea000383ffff */
.L_x_422:
[----:B------:R-:W-:-:S13]  /*78c0*/  ELECT P0, URZ, PT ;  /* 0x00000000003f782f */ /* 0x000fda0003800000 */
[----:B------:R-:W-:Y:S05]  /*78d0*/  @!P0 BRA `(.L_x_321) ;  /* 0x0000001800488947 */ /* 0x000fea0003800000 */
[----:B------:R-:W-:-:S04]  /*78e0*/  LOP3.LUT R18, R18, 0x2, RZ, 0xfc, !PT ;  /* 0x0000000212127812 */ /* 0x000fc800078efcff */
[----:B------:R-:W-:-:S13]  /*78f0*/  ISETP.NE.AND P1, PT, R18, 0x3, PT ;  /* 0x000000031200780c */ /* 0x000fda0003f25270 */
[----:B------:R-:W-:Y:S05]  /*7900*/  @!P1 BRA `(.L_x_455) ;  /* 0x0000000000049947 */ /* 0x000fea0003800000 */
[----:B------:R-:W-:Y:S01]  /*7910*/  BPT.TRAP 0x1 ;  /* 0x000000040000795c */ /* 0x000fe20000300000 */
.L_x_455:
[----:B-1234-:R-:W-:Y:S01]  /*7920*/  IMAD.U32 R5, RZ, RZ, UR36 ;  /* 0x00000024ff057e24 */ /* 0x01efe2000f8e00ff */
[----:B------:R-:W-:Y:S02]  /*7930*/  MOV R2, 0x400 ;  /* 0x0000040000027802 */ /* 0x000fe40000000f00 */
[----:B------:R-:W-:Y:S02]  /*7940*/  SHF.L.U32 R0, R3, 0x1f, RZ ;  /* 0x0000001f03007819 */ /* 0x000fe400000006ff */
[----:B------:R-:W-:-:S04]  /*7950*/  LEA R5, R5, R2, 0x18 ;  /* 0x0000000205057211 */ /* 0x000fc800078ec0ff */
[----:B------:R-:W1:Y:S02]  /*7960*/  SYNCS.PHASECHK.TRANS64.TRYWAIT P0, [R5+URZ+0xb0], R0 ;  /* 0x0000b000050075a7 */ /* 0x000e64000800017f */
[----:B-1----:R-:W-:Y:S05]  /*7970*/  @!P0 BRA `(.L_x_456) ;  /* 0x0000001c003c8947 */ /* 0x002fea0003800000 */
.L_x_500:
[----:B------:R-:W-:Y:S05]  /*7980*/  @!P1 BRA `(.L_x_457) ;  /* 0x0000000000049947 */ /* 0x000fea0003800000 */
[----:B------:R-:W-:Y:S01]  /*7990*/  BPT.TRAP 0x1 ;  /* 0x000000040000795c */ /* 0x000fe20000300000 */
.L_x_457:
[----:B------:R-:W2:Y:S02]  /*79a0*/  SYNCS.PHASECHK.TRANS64.TRYWAIT P0, [R5+URZ+0xb8], R0 ;  /* 0x0000b800050075a7 */ /* 0x000ea4000800017f */
[----:B--2---:R-:W-:Y:S05]  /*79b0*/  @!P0 BRA `(.L_x_458) ;  /* 0x0000001c00408947 */ /* 0x004fea0003800000 */
.L_x_501:
[----:B------:R-:W-:Y:S05]  /*79c0*/  @!P1 BRA `(.L_x_459) ;  /* 0x0000000000049947 */ /* 0x000fea0003800000 */
[----:B------:R-:W-:Y:S01]  /*79d0*/  BPT.TRAP 0x1 ;  /* 0x000000040000795c */ /* 0x000fe20000300000 */
.L_x_459:
[----:B------:R-:W3:Y:S02]  /*79e0*/  SYNCS.PHASECHK.TRANS64.TRYWAIT P0, [R5+URZ+0xc0], R0 ;  /* 0x0000c000050075a7 */ /* 0x000ee4000800017f */
[----:B---3--:R-:W-:Y:S05]  /*79f0*/  @!P0 BRA `(.L_x_460) ;  /* 0x0000001c00448947 */ /* 0x008fea0003800000 */
.L_x_502:
[----:B------:R-:W-:Y:S05]  /*7a00*/  @!P1 BRA `(.L_x_461) ;  /* 0x0000000000049947 */ /* 0x000fea0003800000 */
[----:B------:R-:W-:Y:S01]  /*7a10*/  BPT.TRAP 0x1 ;  /* 0x000000040000795c */ /* 0x000fe20000300000 */
.L_x_461:
[----:B-123--:R-:W-:-:S07]  /*7a20*/  SHF.L.U32 R0, R3, 0x1f, RZ ;  /* 0x0000001f03007819 */ /* 0x00efce00000006ff */
.L_x_462:
[----:B-1----:R1:W2:Y:S02]  /*7a30*/  SYNCS.PHASECHK.TRANS64.TRYWAIT P0, [R5+URZ+0xc8], R0 ;  /* 0x0000c800050075a7 */ /* 0x0022a4000800017f */
[----:B--2---:R-:W-:Y:S05]  /*7a40*/  @!P0 NANOSLEEP.SYNCS 0x989680 ;  /* 0x009896800000895d */ /* 0x004fea0003900000 */
[----:B------:R-:W2:Y:S02]  /*7a50*/  @!P0 SYNCS.PHASECHK.TRANS64 P0, [R5+URZ+0xc8], R0 ;  /* 0x0000c800050085a7 */ /* 0x000ea4000800007f */
[----:B--2---:R-:W-:Y:S05]  /*7a60*/  @P0 BRA `(.L_x_321) ;  /* 0x0000001400e40947 */ /* 0x004fea0003800000 */
[----:B------:R-:W-:Y:S05]  /*7a70*/  BRA `(.L_x_462) ;  /* 0xfffffffc00ec7947 */ /* 0x000fea000383ffff */
.L_x_417:
[----:B------:R-:W-:Y:S01]  /*7a80*/  LOP3.LUT P0, RZ, R10, 0xff, RZ, 0xc0, !PT ;  /* 0x000000ff0aff7812 */ /* 0x000fe2000780c0ff */
[----:B------:R-:W-:Y:S01]  /*7a90*/  IMAD.MOV.U32 R26, RZ, RZ, RZ ;  /* 0x000000ffff1a7224 */ /* 0x000fe200078e00ff */
[----:B------:R-:W-:-:S11]  /*7aa0*/  MOV R18, 0x1 ;  /* 0x0000000100127802 */ /* 0x000fd60000000f00 */
[----:B------:R-:W-:Y:S05]  /*7ab0*/  @!P0 BRA `(.L_x_463) ;  /* 0x0000001000688947 */ /* 0x000fea0003800000 */
[----:B------:R-:W1:Y:S01]  /*7ac0*/  LDC R3, c[0x0][0x28c] ;  /* 0x0000a300ff037b82 */ /* 0x000e620000000800 */
[----:B------:R-:W-:Y:S01]  /*7ad0*/  ISETP.NE.AND P1, PT, R22, RZ, PT ;  /* 0x000000ff1600720c */ /* 0x000fe20003f25270 */
[----:B------:R-:W-:Y:S01]  /*7ae0*/  ULDC UR39, c[0x0][0xb00] ;  /* 0x0002c00000277ab9 */ /* 0x000fe20000000800 */
[----:B------:R-:W-:Y:S01]  /*7af0*/  LOP3.LUT P0, RZ, R0, 0x1f, RZ, 0xc0, !PT ;  /* 0x0000001f00ff7812 */ /* 0x000fe2000780c0ff */
[----:B------:R-:W-:Y:S01]  /*7b00*/  UMOV UR4, 0xffffffff ;  /* 0xffffffff00047882 */ /* 0x000fe20000000000 */
[----:B------:R-:W-:Y:S01]  /*7b10*/  P2R R0, PR, RZ, 0x2 ;  /* 0x00000002ff007803 */ /* 0x000fe20000000000 */
[----:B------:R-:W-:Y:S01]  /*7b20*/  BSSY B6, `(.L_x_463) ;  /* 0x0000113000067945 */ /* 0x000fe20003800000 */
[----:B------:R-:W-:Y:S01]  /*7b30*/  ISETP.NE.OR P0, PT, R22, RZ, !P0 ;  /* 0x000000ff1600720c */ /* 0x000fe20004705670 */
[----:B------:R-:W-:Y:S01]  /*7b40*/  USHF.L.U32 UR4, UR4, UR39, URZ ;  /* 0x0000002704047299 */ /* 0x000fe2000800063f */
[----:B------:R-:W-:Y:S01]  /*7b50*/  IMAD.MOV.U32 R28, RZ, RZ, 0x1 ;  /* 0x00000001ff1c7424 */ /* 0x000fe200078e00ff */
[----:B------:R-:W-:Y:S01]  /*7b60*/  LOP3.LUT R27, R19, 0x2, RZ, 0xfc, !PT ;  /* 0x00000002131b7812 */ /* 0x000fe200078efcff */
[----:B------:R-:W-:Y:S01]  /*7b70*/  IMAD.MOV.U32 R26, RZ, RZ, RZ ;  /* 0x000000ffff1a7224 */ /* 0x000fe200078e00ff */
[----:B------:R-:W-:Y:S01]  /*7b80*/  P2R R32, PR, RZ, 0x1 ;  /* 0x00000001ff207803 */ /* 0x000fe20000000000 */
[----:B------:R-:W-:Y:S01]  /*7b90*/  IMAD.MOV.U32 R18, RZ, RZ, 0x1 ;  /* 0x00000001ff127424 */ /* 0x000fe200078e00ff */
[----:B------:R-:W-:Y:S01]  /*7ba0*/  ULDC UR45, c[0x0][0xaa8] ;  /* 0x0002aa00002d7ab9 */ /* 0x000fe20000000800 */
[----:B------:R-:W-:-:S02]  /*7bb0*/  USHF.L.U32 UR39, UR37, UR39, URZ ;  /* 0x0000002725277299 */ /* 0x000fc4000800063f */
[----:B------:R-:W-:Y:S02]  /*7bc0*/  UIADD3 UR45, UR45, -0x1, URZ ;  /* 0xffffffff2d2d7890 */ /* 0x000fe4000fffe03f */
[----:B------:R-:W-:Y:S01]  /*7bd0*/  ULOP3.LUT UR44, URZ, UR4, URZ, 0x33, !UPT ;  /* 0x000000043f2c7292 */ /* 0x000fe2000f8e333f */
[----:B------:R-:W-:Y:S01]  /*7be0*/  ULDC.64 UR48, c[0x0][0x198] ;  /* 0x0000660000307ab9 */ /* 0x000fe20000000a00 */
[----:B------:R-:W-:Y:S01]  /*7bf0*/  ULDC UR46, c[0x0][0x710] ;  /* 0x0001c400002e7ab9 */ /* 0x000fe20000000800 */
[----:B-1----:R-:W-:-:S05]  /*7c00*/  VIADD R3, R3, 0x3f ;  /* 0x0000003f03037836 */ /* 0x002fca0000000000 */
[----:B------:R-:W-:-:S04]  /*7c10*/  SHF.R.S32.HI R0, RZ, 0x1f, R3 ;  /* 0x0000001fff007819 */ /* 0x000fc80000011403 */
[----:B------:R-:W-:-:S04]  /*7c20*/  LEA.HI R0, R0, R3, RZ, 0x6 ;  /* 0x0000000300007211 */ /* 0x000fc800078f30ff */
[----:B------:R-:W-:-:S05]  /*7c30*/  SHF.R.S32.HI R29, RZ, 0x6, R0 ;  /* 0x00000006ff1d7819 */ /* 0x000fca0000011400 */
[----:B------:R-:W-:-:S07]  /*7c40*/  VIADD R30, R29, 0x1 ;  /* 0x000000011d1e7836 */ /* 0x000fce0000000000 */
.L_x_480:
        /* <DEDUP_REMOVED lines=11> */
[----:B------:R-:W-:Y:S01]  /*7d00*/  IMAD.U32 R5, RZ, RZ, UR5 ;  /* 0x00000005ff057e24 */ /* 0x000fe2000f8e00ff */
[----:B------:R-:W1:Y:S01]  /*7d10*/  LDC.64 R14, c[0x4][R14] ;  /* 0x010000000e0e7b82 */ /* 0x000e620000000a00 */
[----:B------:R-:W-:Y:S01]  /*7d20*/  ULDC.64 UR4, c[0x4][0x50] ;  /* 0x0100140000047ab9 */ /* 0x000fe20000000a00 */
        /* <DEDUP_REMOVED lines=8> */
.L_x_464:
[----:B------:R-:W1:Y:S02]  /*7db0*/  LDC R0, c[0x0][0x28c] ;  /* 0x0000a300ff007b82 */ /* 0x000e640000000800 */
[----:B-1----:R-:W-:-:S13]  /*7dc0*/  ISETP.GE.AND P0, PT, R0, 0x1, PT ;  /* 0x000000010000780c */ /* 0x002fda0003f06270 */
[----:B------:R-:W-:Y:S05]  /*7dd0*/  @!P0 BRA `(.L_x_465) ;  /* 0x0000000400e48947 */ /* 0x000fea0003800000 */
[----:B------:R-:W-:Y:S01]  /*7de0*/  BSSY B0, `(.L_x_465) ;  /* 0x0000078000007945 */ /* 0x000fe20003800000 */
[C---:B------:R-:W-:Y:S01]  /*7df0*/  IMAD.SHL.U32 R11, R23.reuse, 0x80, RZ ;  /* 0x00000080170b7824 */ /* 0x040fe200078e00ff */
[----:B------:R-:W-:Y:S01]  /*7e00*/  CS2R R12, SRZ ;  /* 0x00000000000c7805 */ /* 0x000fe2000001ff00 */
[----:B------:R-:W-:Y:S01]  /*7e10*/  IMAD.SHL.U32 R24, R24, 0x80, RZ ;  /* 0x0000008018187824 */ /* 0x000fe200078e00ff */
[----:B------:R-:W-:Y:S01]  /*7e20*/  MOV R0, R30 ;  /* 0x0000001e00007202 */ /* 0x000fe20000000f00 */
[----:B------:R-:W-:Y:S02]  /*7e30*/  IMAD.SHL.U32 R23, R23, 0x8, RZ ;  /* 0x0000000817177824 */ /* 0x000fe400078e00ff */
[----:B------:R-:W-:Y:S02]  /*7e40*/  IMAD.MOV.U32 R3, RZ, RZ, R18 ;  /* 0x000000ffff037224 */ /* 0x000fe400078e0012 */
[----:B------:R-:W-:Y:S02]  /*7e50*/  IMAD.MOV.U32 R8, RZ, RZ, R26 ;  /* 0x000000ffff087224 */ /* 0x000fe400078e001a */
[----:B------:R-:W-:-:S07]  /*7e60*/  IMAD.MOV.U32 R6, RZ, RZ, RZ ;  /* 0x000000ffff067224 */ /* 0x000fce00078e00ff */
.L_x_475:
[----:B------:R-:W-:Y:S01]  /*7e70*/  IMAD R7, R8, 0x8, R31 ;  /* 0x0000000808077824 */ /* 0x000fe200078e021f */
[----:B------:R-:W-:Y:S01]  /*7e80*/  SHF.L.U32 R4, R3, 0x1f, RZ ;  /* 0x0000001f03047819 */ /* 0x000fe200000006ff */
[----:B------:R-:W-:Y:S01]  /*7e90*/  BSSY B1, `(.L_x_466) ;  /* 0x0000005000017945 */ /* 0x000fe20003800000 */
[----:B------:R-:W-:Y:S02]  /*7ea0*/  ISETP.NE.AND P1, PT, R22, RZ, PT ;  /* 0x000000ff1600720c */ /* 0x000fe40003f25270 */
[----:B------:R-:W1:Y:S11]  /*7eb0*/  SYNCS.PHASECHK.TRANS64.TRYWAIT P0, [R7+URZ+0x48], R4 ;  /* 0x00004804070075a7 */ /* 0x000e76000800017f */
[----:B------:R-:W2:Y:S01]  /*7ec0*/  @!P1 LDC R10, c[0x0][0x70c] ;  /* 0x0001c300ff0a9b82 */ /* 0x000ea20000000800 */
[----:B-1----:R-:W-:Y:S05]  /*7ed0*/  @!P0 BRA `(.L_x_467) ;  /* 0x0000001800208947 */ /* 0x002fea0003800000 */
.L_x_503:
[----:B------:R-:W-:Y:S05]  /*7ee0*/  BSYNC B1 ;  /* 0x0000000000017941 */ /* 0x000fea0003800000 */
.L_x_466:
[----:B------:R-:W-:Y:S02]  /*7ef0*/  ISETP.NE.AND P0, PT, R22, RZ, PT ;  /* 0x000000ff1600720c */ /* 0x000fe40003f05270 */
[----:B-1----:R-:W-:-:S11]  /*7f00*/  PRMT R4, R27, 0x9910, RZ ;  /* 0x000099101b047816 */ /* 0x002fd600000000ff */
[----:B--2---:R1:W-:Y:S01]  /*7f10*/  @!P0 SYNCS.ARRIVE.TRANS64 RZ, [R7+URZ], R10 ;  /* 0x0000000a07ff89a7 */ /* 0x0043e2000800003f */
[----:B------:R-:W-:-:S13]  /*7f20*/  ISETP.NE.AND P0, PT, R4, 0x2, PT ;  /* 0x000000020400780c */ /* 0x000fda0003f05270 */
[----:B-1----:R-:W-:Y:S05]  /*7f30*/  @P0 BRA `(.L_x_468) ;  /* 0x0000000000040947 */ /* 0x002fea0003800000 */
[----:B------:R-:W-:Y:S01]  /*7f40*/  BPT.TRAP 0x1 ;  /* 0x000000040000795c */ /* 0x000fe20000300000 */
.L_x_468:
[----:B------:R-:W-:Y:S01]  /*7f50*/  ISETP.NE.AND P0, PT, R32, RZ, PT ;  /* 0x000000ff2000720c */ /* 0x000fe20003f05270 */
[----:B------:R-:W-:-:S12]  /*7f60*/  BSSY B1, `(.L_x_469) ;  /* 0x0000003000017945 */ /* 0x000fd80003800000 */
[----:B------:R-:W-:Y:S05]  /*7f70*/  @P0 BRA `(.L_x_470) ;  /* 0x0000000000040947 */ /* 0x000fea0003800000 */
[----:B------:R-:W-:Y:S01]  /*7f80*/  BPT.TRAP 0x1 ;  /* 0x000000040000795c */ /* 0x000fe20000300000 */
.L_x_470:
[----:B------:R-:W-:Y:S05]  /*7f90*/  BSYNC B1 ;  /* 0x0000000000017941 */ /* 0x000fea0003800000 */
.L_x_469:
[----:B------:R-:W-:-:S03]  /*7fa0*/  UMOV UR4, 0xffffffff ;  /* 0xffffffff00047882 */ /* 0x000fc60000000000 */
[----:B------:R-:W-:Y:S05]  /*7fb0*/  BRA.DIV UR4, `(.L_x_471) ;  /* 0x0000001604fc7947 */ /* 0x000fea000b800000 */
[----:B------:R-:W-:-:S13]  /*7fc0*/  ELECT P6, URZ, PT ;  /* 0x00000000003f782f */ /* 0x000fda00038c0000 */
.L_x_506:
[----:B------:R-:W1:Y:S01]  /*7fd0*/  I2F.U32.RP R9, UR46 ;  /* 0x0000002e00097d06 */ /* 0x000e620008209000 */
[----:B------:R-:W-:Y:S01]  /*7fe0*/  BSSY B1, `(.L_x_472) ;  /* 0x000002a000017945 */ /* 0x000fe20003800000 */
[----:B------:R-:W-:-:S06]  /*7ff0*/  ISETP.NE.U32.AND P2, PT, RZ, UR46, PT ;  /* 0x0000002eff007c0c */ /* 0x000fcc000bf45070 */
[----:B-1----:R-:W1:Y:S02]  /*8000*/  MUFU.RCP R9, R9 ;  /* 0x0000000900097308 */ /* 0x002e640000001000 */
[----:B-1----:R-:W-:-:S06]  /*8010*/  VIADD R4, R9, 0xffffffe ;  /* 0x0ffffffe09047836 */ /* 0x002fcc0000000000 */
[----:B------:R1:W2:Y:S02]  /*8020*/  F2I.FTZ.U32.TRUNC.NTZ R5, R4 ;  /* 0x0000000400057305 */ /* 0x0002a4000021f000 */
        /* <DEDUP_REMOVED lines=8> */
[----:B------:R-:W-:Y:S01]  /*80b0*/  @P0 VIADD R10, R10, -UR46 ;  /* 0x8000002e0a0a0c36 */ /* 0x000fe20008000000 */
[----:B------:R-:W-:-:S04]  /*80c0*/  @P0 IADD3 R5, R5, 0x1, RZ ;  /* 0x0000000105050810 */ /* 0x000fc80007ffe0ff */
[----:B------:R-:W-:-:S13]  /*80d0*/  ISETP.GE.U32.AND P1, PT, R10, UR46, PT ;  /* 0x0000002e0a007c0c */ /* 0x000fda000bf26070 */
[----:B------:R-:W-:Y:S01]  /*80e0*/  @P1 VIADD R5, R5, 0x1 ;  /* 0x0000000105051836 */ /* 0x000fe20000000000 */
[----:B------:R-:W-:Y:S06]  /*80f0*/  @!P6 BRA `(.L_x_473) ;  /* 0x000000000060e947 */ /* 0x000fec0003800000 */
[--C-:B------:R-:W-:Y:S01]  /*8100*/  IMAD R4, R8, 0x1000, R31.reuse ;  /* 0x0000100008047824 */ /* 0x100fe200078e021f */
        /* <DEDUP_REMOVED lines=15> */
[----:B------:R-:W-:Y:S01]  /*8200*/  UMOV UR10, URZ ;  /* 0x0000003f000a7c82 */ /* 0x000fe20008000000 */
[----:B------:R-:W-:Y:S01]  /*8210*/  UMOV UR17, UR9 ;  /* 0x0000000900117c82 */ /* 0x000fe20008000000 */
[----:B------:R-:W-:Y:S01]  /*8220*/  UIADD3 UR8, UR8, 0x8800, URZ ;  /* 0x0000880008087890 */ /* 0x000fe2000fffe03f */
[----:B------:R-:W-:-:S05]  /*8230*/  UMOV UR20, UR13 ;  /* 0x0000000d00147c82 */ /* 0x000fca0008000000 */
[----:B------:R-:W-:-:S03]  /*8240*/  UIADD3 UR16, UR16, 0x11800, URZ ;  /* 0x0001180010107890 */ /* 0x000fc6000fffe03f */
[----:B------:R1:W-:Y:S06]  /*8250*/  UTMALDG.4D [UR8], [UR4], desc[UR6] ;  /* 0x00000608040075b4 */ /* 0x0003ec0008019000 */
[----:B------:R1:W-:Y:S02]  /*8260*/  UTMALDG.3D [UR16], [UR14], desc[UR6] ;  /* 0x000006100e0075b4 */ /* 0x0003e40008011000 */
[----:B-1----:R-:W-:Y:S01]  /*8270*/  NOP ;  /* 0x0000000000007918 */ /* 0x002fe20000000000 */
.L_x_473:
[----:B------:R-:W-:Y:S05]  /*8280*/  BSYNC B1 ;  /* 0x0000000000017941 */ /* 0x000fea0003800000 */
.L_x_472:
        /* <DEDUP_REMOVED lines=20> */
.L_x_511:
        /* <DEDUP_REMOVED lines=8> */
[----:B------:R-:W-:Y:S01]  /*8450*/  VIADD R8, R8, 0x1 ;  /* 0x0000000108087836 */ /* 0x000fe20000000000 */
[----:B------:R-:W-:Y:S01]  /*8460*/  @P6 R2UR UR8, R4 ;  /* 0x00000000040862ca */ /* 0x000fe200000e0000 */
[----:B------:R-:W-:Y:S01]  /*8470*/  @UP1 UIADD3.X UR5, URZ, UR49, URZ, UP0, !UPT ;  /* 0x000000313f051290 */ /* 0x000fe200087fe43f */
[----:B------:R-:W-:Y:S01]  /*8480*/  @P6 R2UR UR10, R11 ;  /* 0x000000000b0a62ca */ /* 0x000fe200000e0000 */
[----:B------:R-:W-:Y:S01]  /*8490*/  UMOV UR6, 0x0 ;  /* 0x0000000000067882 */ /* 0x000fe20000000000 */
[----:B------:R-:W-:Y:S01]  /*84a0*/  ISETP.GT.AND P1, PT, R0, 0x1, PT ;  /* 0x000000010000780c */ /* 0x000fe20003f24270 */
[----:B------:R-:W-:Y:S01]  /*84b0*/  VOTEU.ANY UP0, P6 ;  /* 0x00000000003f7886 */ /* 0x000fe20003000100 */
[----:B------:R-:W-:Y:S01]  /*84c0*/  ISETP.NE.AND P0, PT, R8, 0x9, PT ;  /* 0x000000090800780c */ /* 0x000fe20003f05270 */
[----:B------:R-:W-:Y:S01]  /*84d0*/  UMOV UR7, 0x10000000 ;  /* 0x1000000000077882 */ /* 0x000fe20000000000 */
[----:B------:R-:W-:Y:S01]  /*84e0*/  IADD3 R6, R6, 0x1, RZ ;  /* 0x0000000106067810 */ /* 0x000fe20007ffe0ff */
[----:B------:R-:W-:Y:S01]  /*84f0*/  VIADD R13, R13, 0x4 ;  /* 0x000000040d0d7836 */ /* 0x000fe20000000000 */
[----:B------:R-:W-:Y:S01]  /*8500*/  SEL R4, RZ, 0x1, P0 ;  /* 0x00000001ff047807 */ /* 0x000fe20000000000 */
[----:B------:R-:W-:Y:S01]  /*8510*/  VIADD R12, R12, 0x40 ;  /* 0x000000400c0c7836 */ /* 0x000fe20000000000 */
[----:B------:R-:W-:-:S02]  /*8520*/  SEL R8, R8, RZ, P0 ;  /* 0x000000ff08087207 */ /* 0x000fc40000000000 */
[----:B------:R-:W-:Y:S01]  /*8530*/  LOP3.LUT R3, R3, R4, RZ, 0x3c, !PT ;  /* 0x0000000403037212 */ /* 0x000fe200078e3cff */
[----:B------:R1:W-:Y:S02]  /*8540*/  @UP0 UTMALDG.3D [UR8], [UR4], desc[UR6] ;  /* 0x00000608040005b4 */ /* 0x0003e40008011000 */
[----:B-1----:R-:W-:Y:S05]  /*8550*/  @P1 BRA `(.L_x_475) ;  /* 0xfffffff800441947 */ /* 0x002fea000383ffff */
[----:B------:R-:W-:Y:S05]  /*8560*/  BSYNC B0 ;  /* 0x0000000000007941 */ /* 0x000fea0003800000 */
.L_x_465:
        /* <DEDUP_REMOVED lines=38> */
[----:B------:R-:W-:Y:S01]  /*87d0*/  IMAD.WIDE.U32 R8, R9, UR4, RZ ;  /* 0x0000000409087c25 */ /* 0x000fe2000f8e00ff */
[----:B------:R-:W-:-:S03]  /*87e0*/  IADD3.X R5, RZ, RZ, RZ, P0, !PT ;  /* 0x000000ffff057210 */ /* 0x000fc600007fe4ff */
[----:B------:R-:W-:Y:S01]  /*87f0*/  IMAD.MOV.U32 R4, RZ, RZ, R7 ;  /* 0x000000ffff047224 */ /* 0x000fe200078e0007 */
[----:B------:R-:W-:-:S05]  /*8800*/  IADD3 RZ, P0, R9, R6, RZ ;  /* 0x0000000609ff7210 */ /* 0x000fca0007f1e0ff */
[----:B------:R-:W-:-:S08]  /*8810*/  IMAD.WIDE.U32.X R4, R3, UR5, R4, P0 ;  /* 0x0000000503047c25 */ /* 0x000fd000080e0404 */
.L_x_478:
        /* <DEDUP_REMOVED lines=43> */
[----:B------:R-:W-:Y:S01]  /*8ad0*/  IADD3 RZ, P1, R5, R6, RZ ;  /* 0x0000000605ff7210 */ /* 0x000fe20007f3e0ff */
[----:B------:R-:W-:-:S04]  /*8ae0*/  IMAD.X R5, RZ, RZ, RZ, P0 ;  /* 0x000000ffff057224 */ /* 0x000fc800000e06ff */
[----:B------:R-:W-:-:S08]  /*8af0*/  IMAD.WIDE.U32.X R4, R13, UR9, R4, P1 ;  /* 0x000000090d047c25 */ /* 0x000fd000088e0404 */
.L_x_479:
[----:B------:R-:W-:Y:S01]  /*8b00*/  ISETP.NE.AND P0, PT, R2, 0x1, PT ;  /* 0x000000010200780c */ /* 0x000fe20003f05270 */
[----:B------:R-:W-:Y:S01]  /*8b10*/  ULDC UR4, c[0x0][0xaf0] ;  /* 0x0002bc0000047ab9 */ /* 0x000fe20000000800 */
[----:B------:R-:W-:Y:S01]  /*8b20*/  IADD3 R12, -R12, RZ, RZ ;  /* 0x000000ff0c0c7210 */ /* 0x000fe20007ffe1ff */
[----:B------:R-:W-:Y:S01]  /*8b30*/  ULDC UR5, c[0x0][0xab8] ;  /* 0x0002ae0000057ab9 */ /* 0x000fe20000000800 */
[----:B------:R-:W-:Y:S01]  /*8b40*/  SHF.R.U64 R4, R4, UR4, R5 ;  /* 0x0000000404047c19 */ /* 0x000fe20008001205 */
[----:B------:R-:W-:Y:S01]  /*8b50*/  ULDC UR4, c[0x0][0xae0] ;  /* 0x0002b80000047ab9 */ /* 0x000fe20000000800 */
[----:B------:R-:W-:Y:S02]  /*8b60*/  LOP3.LUT R11, R11, UR44, RZ, 0xc0, !PT ;  /* 0x0000002c0b0b7c12 */ /* 0x000fe4000f8ec0ff */
[----:B------:R-:W-:Y:S01]  /*8b70*/  LOP3.LUT R23, R3, UR45, RZ, 0xc0, !PT ;  /* 0x0000002d03177c12 */ /* 0x000fe2000f8ec0ff */
        /* <DEDUP_REMOVED lines=10> */
.L_x_477:
[----:B------:R-:W-:Y:S05]  /*8c20*/  BSYNC B0 ;  /* 0x0000000000007941 */ /* 0x000fea0003800000 */
.L_x_476:
[----:B------:R-:W-:-:S13]  /*8c30*/  LOP3.LUT P0, RZ, R0, 0xff, RZ, 0xc0, !PT ;  /* 0x000000ff00ff7812 */ /* 0x000fda000780c0ff */
[----:B------:R-:W-:Y:S05]  /*8c40*/  @P0 BRA `(.L_x_480) ;  /* 0xfffffff000000947 */ /* 0x000fea000383ffff */
[----:B------:R-:W-:Y:S05]  /*8c50*/  BSYNC B6 ;  /* 0x0000000000067941 */ /* 0x000fea0003800000 */
.L_x_463:
[----:B------:R-:W-:-:S03]  /*8c60*/  UMOV UR4, 0xffffffff ;  /* 0xffffffff00047882 */ /* 0x000fc60000000000 */
[----:B------:R-:W-:Y:S05]  /*8c70*/  BRA.DIV UR4, `(.L_x_481) ;  /* 0x0000000e04647947 */ /* 0x000fea000b800000 */
[----:B------:R-:W-:-:S13]  /*8c80*/  ELECT P6, URZ, PT ;  /* 0x00000000003f782f */ /* 0x000fda00038c0000 */
.L_x_514:
[----:B------:R-:W-:Y:S05]  /*8c90*/  @!P6 BRA `(.L_x_321) ;  /* 0x000000040058e947 */ /* 0x000fea0003800000 */
[----:B------:R-:W-:-:S04]  /*8ca0*/  LOP3.LUT R19, R19, 0x2, RZ, 0xfc, !PT ;  /* 0x0000000213137812 */ /* 0x000fc800078efcff */
[----:B------:R-:W-:-:S13]  /*8cb0*/  ISETP.NE.AND P0, PT, R19, 0x3, PT ;  /* 0x000000031300780c */ /* 0x000fda0003f05270 */
[----:B------:R-:W-:Y:S05]  /*8cc0*/  @!P0 BRA `(.L_x_482) ;  /* 0x0000000000048947 */ /* 0x000fea0003800000 */
[----:B------:R-:W-:Y:S01]  /*8cd0*/  BPT.TRAP 0x1 ;  /* 0x000000040000795c */ /* 0x000fe20000300000 */
.L_x_482:
[----:B------:R-:W1:Y:S01]  /*8ce0*/  S2R R3, SR_CgaCtaId ;  /* 0x0000000000037919 */ /* 0x000e620000008800 */
[----:B------:R-:W-:-:S04]  /*8cf0*/  MOV R0, 0x400 ;  /* 0x0000040000007802 */ /* 0x000fc80000000f00 */
[----:B-1----:R-:W-:Y:S02]  /*8d00*/  LEA R3, R3, R0, 0x18 ;  /* 0x0000000003037211 */ /* 0x002fe400078ec0ff */
[----:B------:R-:W-:-:S03]  /*8d10*/  SHF.L.U32 R0, R18, 0x1f, RZ ;  /* 0x0000001f12007819 */ /* 0x000fc600000006ff */
        /* <DEDUP_REMOVED lines=11> */
.L_x_515:
        /* <DEDUP_REMOVED lines=9> */
.L_x_516:
[----:B------:R-:W2:Y:S01]  /*8e60*/  SYNCS.PHASECHK.TRANS64.TRYWAIT P0, [R6+URZ], R5 ;  /* 0x00000005060075a7 */ /* 0x000ea2000800017f */
[----:B------:R-:W-:-:S05]  /*8e70*/  VIADD R0, R0, 0x1 ;  /* 0x0000000100007836 */ /* 0x000fca0000000000 */
[----:B------:R-:W-:-:S04]  /*8e80*/  ISETP.NE.AND P1, PT, R0, 0x9, PT ;  /* 0x000000090000780c */ /* 0x000fc80003f25270 */
[----:B------:R-:W-:Y:S02]  /*8e90*/  SEL R2, RZ, 0x1, P1 ;  /* 0x00000001ff027807 */ /* 0x000fe40000800000 */
[----:B------:R-:W-:Y:S02]  /*8ea0*/  SEL R0, R0, RZ, P1 ;  /* 0x000000ff00007207 */ /* 0x000fe40000800000 */
[----:B------:R-:W-:Y:S02]  /*8eb0*/  LOP3.LUT R7, R7, R2, RZ, 0x3c, !PT ;  /* 0x0000000207077212 */ /* 0x000fe400078e3cff */
[----:B-1----:R-:W-:Y:S02]  /*8ec0*/  LEA R9, R0, R3, 0x3 ;  /* 0x0000000300097211 */ /* 0x002fe400078e18ff */
[----:B------:R-:W-:Y:S01]  /*8ed0*/  SHF.L.U32 R4, R7, 0x1f, RZ ;  /* 0x0000001f07047819 */ /* 0x000fe200000006ff */
[----:B--2---:R-:W-:Y:S06]  /*8ee0*/  @!P0 BRA `(.L_x_485) ;  /* 0x0000000c00108947 */ /* 0x004fec0003800000 */
.L_x_517:
        /* <DEDUP_REMOVED lines=9> */
.L_x_518:
        /* <DEDUP_REMOVED lines=9> */
.L_x_519:
        /* <DEDUP_REMOVED lines=9> */
.L_x_520:
        /* <DEDUP_REMOVED lines=9> */
.L_x_521:
[----:B------:R-:W2:Y:S01]  /*9130*/  SYNCS.PHASECHK.TRANS64.TRYWAIT P0, [R9+URZ], R4 ;  /* 0x00000004090075a7 */ /* 0x000ea2000800017f */
[----:B------:R-:W-:-:S04]  /*9140*/  IADD3 R0, R0, 0x1, RZ ;  /* 0x0000000100007810 */ /* 0x000fc80007ffe0ff */
[----:B------:R-:W-:-:S04]  /*9150*/  ISETP.NE.AND P1, PT, R0, 0x9, PT ;  /* 0x000000090000780c */ /* 0x000fc80003f25270 */
[----:B------:R-:W-:Y:S02]  /*9160*/  SEL R2, RZ, 0x1, P1 ;  /* 0x00000001ff027807 */ /* 0x000fe40000800000 */
[----:B------:R-:W-:Y:S02]  /*9170*/  SEL R0, R0, RZ, P1 ;  /* 0x000000ff00007207 */ /* 0x000fe40000800000 */
[----:B------:R-:W-:Y:S01]  /*9180*/  LOP3.LUT R2, R7, R2, RZ, 0x3c, !PT ;  /* 0x0000000207027212 */ /* 0x000fe200078e3cff */
[----:B--2---:R-:W-:Y:S06]  /*9190*/  @!P0 BRA `(.L_x_490) ;  /* 0x0000000800c88947 */ /* 0x004fec0003800000 */
.L_x_522:
[----:B------:R-:W-:Y:S01]  /*91a0*/  IMAD R3, R0, 0x8, R3 ;  /* 0x0000000800037824 */ /* 0x000fe200078e0203 */
[----:B------:R-:W-:-:S07]  /*91b0*/  SHF.L.U32 R0, R2, 0x1f, RZ ;  /* 0x0000001f02007819 */ /* 0x000fce00000006ff */
.L_x_491:
[----:B---3--:R3:W4:Y:S02]  /*91c0*/  SYNCS.PHASECHK.TRANS64.TRYWAIT P0, [R3+URZ], R0 ;  /* 0x00000000030075a7 */ /* 0x008724000800017f */
[----:B----4-:R-:W-:Y:S05]  /*91d0*/  @!P0 NANOSLEEP.SYNCS 0x989680 ;  /* 0x009896800000895d */ /* 0x010fea0003900000 */
[----:B------:R-:W4:Y:S02]  /*91e0*/  @!P0 SYNCS.PHASECHK.TRANS64 P0, [R3+URZ], R0 ;  /* 0x00000000030085a7 */ /* 0x000f24000800007f */
[----:B----4-:R-:W-:Y:S05]  /*91f0*/  @!P0 BRA `(.L_x_491) ;  /* 0xfffffffc00f08947 */ /* 0x010fea000383ffff */
.L_x_321:
[----:B------:R-:W-:Y:S05]  /*9200*/  BSYNC B7 ;  /* 0x0000000000077941 */ /* 0x000fea0003800000 */
.L_x_319:
[----:B------:R-:W-:Y:S05]  /*9210*/  EXIT ;  /* 0x000000000000794d */ /* 0x000fea0003800000 */
.L_x_333:
[----:B--2---:R-:W-:-:S04]  /*9220*/  IMAD.U32 R5, RZ, RZ, UR4 ;  /* 0x00000004ff057e24 */ /* 0x004fc8000f8e00ff */
[----:B------:R2:W3:Y:S03]  /*9230*/  SYNCS.PHASECHK.TRANS64.TRYWAIT P1, [R5+URZ], R0 ;  /* 0x00000000050075a7 */ /* 0x0004e6000802017f */
[----:B---3--:R-:W-:Y:S05]  /*9240*/  @!P1 NANOSLEEP.SYNCS 0x989680 ;  /* 0x009896800000995d */ /* 0x008fea0003900000 */
[----:B------:R-:W3:Y:S02]  /*9250*/  @!P1 SYNCS.PHASECHK.TRANS64 P1, [R5+URZ], R0 ;  /* 0x00000000050095a7 */ /* 0x000ee4000802007f */
[----:B---3--:R-:W-:Y:S05]  /*9260*/  @!P1 BRA `(.L_x_333) ;  /* 0xfffffffc00ec9947 */ /* 0x008fea000383ffff */
[----:B------:R-:W-:Y:S05]  /*9270*/  BRA `(.L_x_332) ;  /* 0xffffff84009c7947 */ /* 0x000fea000383ffff */
.L_x_338:
[----:B-1----:R-:W-:-:S04]  /*9280*/  IMAD.U32 R5, RZ, RZ, UR6 ;  /* 0x00000006ff057e24 */ /* 0x002fc8000f8e00ff */
[----:B------:R1:W2:Y:S03]  /*9290*/  SYNCS.PHASECHK.TRANS64.TRYWAIT P1, [R5+URZ], R14 ;  /* 0x0000000e050075a7 */ /* 0x0002a6000802017f */
[----:B--2---:R-:W-:Y:S05]  /*92a0*/  @!P1 NANOSLEEP.SYNCS 0x989680 ;  /* 0x009896800000995d */ /* 0x004fea0003900000 */
[----:B------:R-:W2:Y:S02]  /*92b0*/  @!P1 SYNCS.PHASECHK.TRANS64 P1, [R5+URZ], R14 ;  /* 0x0000000e050095a7 */ /* 0x000ea4000802007f */
[----:B--2---:R-:W-:Y:S05]  /*92c0*/  @!P1 BRA `(.L_x_338) ;  /* 0xfffffffc00ec9947 */ /* 0x004fea000383ffff */
[----:B------:R-:W-:Y:S05]  /*92d0*/  BRA `(.L_x_337) ;  /* 0xffffff8c00687947 */ /* 0x000fea000383ffff */
.L_x_346:
[----:B-1----:R-:W-:-:S04]  /*92e0*/  IMAD.U32 R5, RZ, RZ, UR11 ;  /* 0x0000000bff057e24 */ /* 0x002fc8000f8e00ff */
[----:B------:R1:W2:Y:S03]  /*92f0*/  SYNCS.PHASECHK.TRANS64.TRYWAIT P1, [R5+URZ], R10 ;  /* 0x0000000a050075a7 */ /* 0x0002a6000802017f */
[----:B--2---:R-:W-:Y:S05]  /*9300*/  @!P1 NANOSLEEP.SYNCS 0x989680 ;  /* 0x009896800000995d */ /* 0x004fea0003900000 */
[----:B------:R-:W2:Y:S02]  /*9310*/  @!P1 SYNCS.PHASECHK.TRANS64 P1, [R5+URZ], R10 ;  /* 0x0000000a050095a7 */ /* 0x000ea4000802007f */
[----:B--2---:R-:W-:Y:S05]  /*9320*/  @!P1 BRA `(.L_x_346) ;  /* 0xfffffffc00ec9947 */ /* 0x004fea000383ffff */
[----:B------:R-:W-:Y:S05]  /*9330*/  BRA `(.L_x_345) ;  /* 0xffffff9400b47947 */ /* 0x000fea000383ffff */
.L_x_368:
[----:B-1----:R-:W-:-:S04]  /*9340*/  IMAD.U32 R5, RZ, RZ, UR51 ;  /* 0x00000033ff057e24 */ /* 0x002fc8000f8e00ff */
[----:B------:R1:W2:Y:S03]  /*9350*/  SYNCS.PHASECHK.TRANS64.TRYWAIT P3, [R5+URZ+0x90], R0 ;  /* 0x00009000050075a7 */ /* 0x0002a6000806017f */
[----:B--2---:R-:W-:Y:S05]  /*9360*/  @!P3 NANOSLEEP.SYNCS 0x989680 ;  /* 0x009896800000b95d */ /* 0x004fea0003900000 */
[----:B------:R-:W2:Y:S02]  /*9370*/  @!P3 SYNCS.PHASECHK.TRANS64 P3, [R5+URZ+0x90], R0 ;  /* 0x000090000500b5a7 */ /* 0x000ea4000806007f */
[----:B--2---:R-:W-:Y:S05]  /*9380*/  @!P3 BRA `(.L_x_368) ;  /* 0xfffffffc00ecb947 */ /* 0x004fea000383ffff */
[----:B------:R-:W-:Y:S05]  /*9390*/  BRA `(.L_x_492) ;  /* 0xffffffa400dc7947 */ /* 0x000fea000383ffff */
.L_x_379:
[----:B--2---:R2:W3:Y:S02]  /*93a0*/  SYNCS.PHASECHK.TRANS64.TRYWAIT P4, [R14+URZ+0x90], R15 ;  /* 0x0000900f0e0075a7 */ /* 0x0044e4000808017f */
[----:B---3--:R-:W-:Y:S05]  /*93b0*/  @!P4 NANOSLEEP.SYNCS 0x989680 ;  /* 0x009896800000c95d */ /* 0x008fea0003900000 */
[----:B------:R-:W3:Y:S02]  /*93c0*/  @!P4 SYNCS.PHASECHK.TRANS64 P4, [R14+URZ+0x90], R15 ;  /* 0x0000900f0e00c5a7 */ /* 0x000ee4000808007f */
[----:B---3--:R-:W-:Y:S05]  /*93d0*/  @!P4 BRA `(.L_x_379) ;  /* 0xfffffffc00f0c947 */ /* 0x008fea000383ffff */
[----:B------:R-:W-:Y:S05]  /*93e0*/  BRA `(.L_x_493) ;  /* 0xffffffac00a87947 */ /* 0x000fea000383ffff */
.L_x_389:
[----:B--2---:R2:W3:Y:S02]  /*93f0*/  SYNCS.PHASECHK.TRANS64.TRYWAIT P4, [R12+URZ+0x90], R15 ;  /* 0x0000900f0c0075a7 */ /* 0x0044e4000808017f */
[----:B---3--:R-:W-:Y:S05]  /*9400*/  @!P4 NANOSLEEP.SYNCS 0x989680 ;  /* 0x009896800000c95d */ /* 0x008fea0003900000 */
[----:B------:R-:W3:Y:S02]  /*9410*/  @!P4 SYNCS.PHASECHK.TRANS64 P4, [R12+URZ+0x90], R15 ;  /* 0x0000900f0c00c5a7 */ /* 0x000ee4000808007f */
[----:B---3--:R-:W-:Y:S05]  /*9420*/  @!P4 BRA `(.L_x_389) ;  /* 0xfffffffc00f0c947 */ /* 0x008fea000383ffff */
[----:B------:R-:W-:Y:S05]  /*9430*/  BRA `(.L_x_494) ;  /* 0xffffffb400607947 */ /* 0x000fea000383ffff */
.L_x_399:
[----:B--2---:R2:W3:Y:S02]  /*9440*/  SYNCS.PHASECHK.TRANS64.TRYWAIT P4, [R15+URZ+0x90], R12 ;  /* 0x0000900c0f0075a7 */ /* 0x0044e4000808017f */
[----:B---3--:R-:W-:Y:S05]  /*9450*/  @!P4 NANOSLEEP.SYNCS 0x989680 ;  /* 0x009896800000c95d */ /* 0x008fea0003900000 */
[----:B------:R-:W3:Y:S02]  /*9460*/  @!P4 SYNCS.PHASECHK.TRANS64 P4, [R15+URZ+0x90], R12 ;  /* 0x0000900c0f00c5a7 */ /* 0x000ee4000808007f */
[----:B---3--:R-:W-:Y:S05]  /*9470*/  @!P4 BRA `(.L_x_399) ;  /* 0xfffffffc00f0c947 */ /* 0x008fea000383ffff */
[----:B------:R-:W-:Y:S05]  /*9480*/  BRA `(.L_x_495) ;  /* 0xffffffbc00247947 */ /* 0x000fea000383ffff */
.L_x_419:
[----:B-1----:R-:W-:-:S04]  /*9490*/  IMAD.U32 R3, RZ, RZ, UR4 ;  /* 0x00000004ff037e24 */ /* 0x002fc8000f8e00ff */
[----:B------:R1:W2:Y:S03]  /*94a0*/  SYNCS.PHASECHK.TRANS64.TRYWAIT P0, [R3+URZ+0xd8], R0 ;  /* 0x0000d800030075a7 */ /* 0x0002a6000800017f */
[----:B--2---:R-:W-:Y:S05]  /*94b0*/  @!P0 NANOSLEEP.SYNCS 0x989680 ;  /* 0x009896800000895d */ /* 0x004fea0003900000 */
[----:B------:R-:W2:Y:S02]  /*94c0*/  @!P0 SYNCS.PHASECHK.TRANS64 P0, [R3+URZ+0xd8], R0 ;  /* 0x0000d800030085a7 */ /* 0x000ea4000800007f */
[----:B--2---:R-:W-:Y:S05]  /*94d0*/  @!P0 BRA `(.L_x_419) ;  /* 0xfffffffc00ec8947 */ /* 0x004fea000383ffff */
[----:B------:R-:W-:Y:S05]  /*94e0*/  BRA `(.L_x_418) ;  /* 0xffffffd000887947 */ /* 0x000fea000383ffff */
.L_x_428:
[----:B-1----:R-:W-:-:S04]  /*94f0*/  IMAD.U32 R5, RZ, RZ, UR13 ;  /* 0x0000000dff057e24 */ /* 0x002fc8000f8e00ff */
[----:B------:R1:W2:Y:S03]  /*9500*/  SYNCS.PHASECHK.TRANS64.TRYWAIT P1, [R5+URZ+0xb0], R4 ;  /* 0x0000b004050075a7 */ /* 0x0002a6000802017f */
[----:B--2---:R-:W-:Y:S05]  /*9510*/  @!P1 NANOSLEEP.SYNCS 0x989680 ;  /* 0x009896800000995d */ /* 0x004fea0003900000 */
[----:B------:R-:W2:Y:S02]  /*9520*/  @!P1 SYNCS.PHASECHK.TRANS64 P1, [R5+URZ+0xb0], R4 ;  /* 0x0000b004050095a7 */ /* 0x000ea4000802007f */
[----:B--2---:R-:W-:Y:S05]  /*9530*/  @!P1 BRA `(.L_x_428) ;  /* 0xfffffffc00ec9947 */ /* 0x004fea000383ffff */
[----:B------:R-:W-:Y:S05]  /*9540*/  BRA `(.L_x_496) ;  /* 0xffffffd400707947 */ /* 0x000fea000383ffff */
.L_x_434:
[----:B-12---:R-:W-:-:S04]  /*9550*/  IMAD.U32 R5, RZ, RZ, UR13 ;  /* 0x0000000dff057e24 */ /* 0x006fc8000f8e00ff */
[----:B------:R1:W2:Y:S03]  /*9560*/  SYNCS.PHASECHK.TRANS64.TRYWAIT P1, [R5+URZ+0xb8], R4 ;  /* 0x0000b804050075a7 */ /* 0x0002a6000802017f */
[----:B--2---:R-:W-:Y:S05]  /*9570*/  @!P1 NANOSLEEP.SYNCS 0x989680 ;  /* 0x009896800000995d */ /* 0x004fea0003900000 */
[----:B------:R-:W2:Y:S02]  /*9580*/  @!P1 SYNCS.PHASECHK.TRANS64 P1, [R5+URZ+0xb8], R4 ;  /* 0x0000b804050095a7 */ /* 0x000ea4000802007f */
[----:B--2---:R-:W-:Y:S05]  /*9590*/  @!P1 BRA `(.L_x_434) ;  /* 0xfffffffc00ec9947 */ /* 0x004fea000383ffff */
[----:B------:R-:W-:Y:S05]  /*95a0*/  BRA `(.L_x_497) ;  /* 0xffffffd400d07947 */ /* 0x000fea000383ffff */
.L_x_440:
[----:B-123--:R-:W-:-:S04]  /*95b0*/  MOV R5, UR13 ;  /* 0x0000000d00057c02 */ /* 0x00efc80008000f00 */
[----:B------:R1:W2:Y:S03]  /*95c0*/  SYNCS.PHASECHK.TRANS64.TRYWAIT P1, [R5+URZ+0xc0], R4 ;  /* 0x0000c004050075a7 */ /* 0x0002a6000802017f */
[----:B--2---:R-:W-:Y:S05]  /*95d0*/  @!P1 NANOSLEEP.SYNCS 0x989680 ;  /* 0x009896800000995d */ /* 0x004fea0003900000 */
[----:B------:R-:W2:Y:S02]  /*95e0*/  @!P1 SYNCS.PHASECHK.TRANS64 P1, [R5+URZ+0xc0], R4 ;  /* 0x0000c004050095a7 */ /* 0x000ea4000802007f */
[----:B--2---:R-:W-:Y:S05]  /*95f0*/  @!P1 BRA `(.L_x_440) ;  /* 0xfffffffc00ec9947 */ /* 0x004fea000383ffff */
[----:B------:R-:W-:Y:S05]  /*9600*/  BRA `(.L_x_498) ;  /* 0xffffffd800387947 */ /* 0x000fea000383ffff */
.L_x_446:
[----:B-1234-:R-:W-:-:S04]  /*9610*/  IMAD.U32 R5, RZ, RZ, UR13 ;  /* 0x0000000dff057e24 */ /* 0x01efc8000f8e00ff */
[----:B------:R1:W2:Y:S03]  /*9620*/  SYNCS.PHASECHK.TRANS64.TRYWAIT P1, [R5+URZ+0xc8], R4 ;  /* 0x0000c804050075a7 */ /* 0x0002a6000802017f */
[----:B--2---:R-:W-:Y:S05]  /*9630*/  @!P1 NANOSLEEP.SYNCS 0x989680 ;  /* 0x009896800000995d */ /* 0x004fea0003900000 */
[----:B------:R-:W2:Y:S02]  /*9640*/  @!P1 SYNCS.PHASECHK.TRANS64 P1, [R5+URZ+0xc8], R4 ;  /* 0x0000c804050095a7 */ /* 0x000ea4000802007f */
[----:B--2---:R-:W-:Y:S05]  /*9650*/  @!P1 BRA `(.L_x_446) ;  /* 0xfffffffc00ec9947 */ /* 0x004fea000383ffff */
[----:B------:R-:W-:Y:S05]  /*9660*/  BRA `(.L_x_499) ;  /* 0xffffffd800a07947 */ /* 0x000fea000383ffff */
.L_x_456:
[----:B-1----:R1:W2:Y:S02]  /*9670*/  SYNCS.PHASECHK.TRANS64.TRYWAIT P0, [R5+URZ+0xb0], R0 ;  /* 0x0000b000050075a7 */ /* 0x0022a4000800017f */
[----:B--2---:R-:W-:Y:S05]  /*9680*/  @!P0 NANOSLEEP.SYNCS 0x989680 ;  /* 0x009896800000895d */ /* 0x004fea0003900000 */
[----:B------:R-:W2:Y:S02]  /*9690*/  @!P0 SYNCS.PHASECHK.TRANS64 P0, [R5+URZ+0xb0], R0 ;  /* 0x0000b000050085a7 */ /* 0x000ea4000800007f */
[----:B--2---:R-:W-:Y:S05]  /*96a0*/  @!P0 BRA `(.L_x_456) ;  /* 0xfffffffc00f08947 */ /* 0x004fea000383ffff */
[----:B------:R-:W-:Y:S05]  /*96b0*/  BRA `(.L_x_500) ;  /* 0xffffffe000b07947 */ /* 0x000fea000383ffff */
.L_x_458:
[----:B--2---:R2:W3:Y:S02]  /*96c0*/  SYNCS.PHASECHK.TRANS64.TRYWAIT P0, [R5+URZ+0xb8], R0 ;  /* 0x0000b800050075a7 */ /* 0x0044e4000800017f */
[----:B---3--:R-:W-:Y:S05]  /*96d0*/  @!P0 NANOSLEEP.SYNCS 0x989680 ;  /* 0x009896800000895d */ /* 0x008fea0003900000 */
[----:B------:R-:W3:Y:S02]  /*96e0*/  @!P0 SYNCS.PHASECHK.TRANS64 P0, [R5+URZ+0xb8], R0 ;  /* 0x0000b800050085a7 */ /* 0x000ee4000800007f */
[----:B---3--:R-:W-:Y:S05]  /*96f0*/  @!P0 BRA `(.L_x_458) ;  /* 0xfffffffc00f08947 */ /* 0x008fea000383ffff */
[----:B------:R-:W-:Y:S05]  /*9700*/  BRA `(.L_x_501) ;  /* 0xffffffe000ac7947 */ /* 0x000fea000383ffff */
.L_x_460:
[----:B---3--:R3:W4:Y:S02]  /*9710*/  SYNCS.PHASECHK.TRANS64.TRYWAIT P0, [R5+URZ+0xc0], R0 ;  /* 0x0000c000050075a7 */ /* 0x008724000800017f */
[----:B----4-:R-:W-:Y:S05]  /*9720*/  @!P0 NANOSLEEP.SYNCS 0x989680 ;  /* 0x009896800000895d */ /* 0x010fea0003900000 */
[----:B------:R-:W4:Y:S02]  /*9730*/  @!P0 SYNCS.PHASECHK.TRANS64 P0, [R5+URZ+0xc0], R0 ;  /* 0x0000c000050085a7 */ /* 0x000f24000800007f */
[----:B----4-:R-:W-:Y:S05]  /*9740*/  @!P0 BRA `(.L_x_460) ;  /* 0xfffffffc00f08947 */ /* 0x010fea000383ffff */
[----:B------:R-:W-:Y:S05]  /*9750*/  BRA `(.L_x_502) ;  /* 0xffffffe000a87947 */ /* 0x000fea000383ffff */
.L_x_467:
[----:B-1----:R1:W3:Y:S02]  /*9760*/  SYNCS.PHASECHK.TRANS64.TRYWAIT P0, [R7+URZ+0x48], R4 ;  /* 0x00004804070075a7 */ /* 0x0022e4000800017f */
[----:B---3--:R-:W-:Y:S05]  /*9770*/  @!P0 NANOSLEEP.SYNCS 0x989680 ;  /* 0x009896800000895d */ /* 0x008fea0003900000 */
[----:B------:R-:W3:Y:S02]  /*9780*/  @!P0 SYNCS.PHASECHK.TRANS64 P0, [R7+URZ+0x48], R4 ;  /* 0x00004804070085a7 */ /* 0x000ee4000800007f */
[----:B---3--:R-:W-:Y:S05]  /*9790*/  @!P0 BRA `(.L_x_467) ;  /* 0xfffffffc00f08947 */ /* 0x008fea000383ffff */
[----:B------:R-:W-:Y:S05]  /*97a0*/  BRA `(.L_x_503) ;  /* 0xffffffe400cc7947 */ /* 0x000fea000383ffff */
.L_x_471:
[----:B------:R-:W-:Y:S01]  /*97b0*/  BSSY B1, `(.L_x_504) ;  /* 0x0000006000017945 */ /* 0x000fe20003800000 */
[----:B------:R-:W-:-:S07]  /*97c0*/  IMAD.MOV.U32 R15, RZ, RZ, -0x1 ;  /* 0xffffffffff0f7424 */ /* 0x000fce00078e00ff */
[----:B------:R-:W-:Y:S05]  /*97d0*/  WARPSYNC.COLLECTIVE R15, `(.L_x_505) ;  /* 0x000000000f0c7348 */ /* 0x000fea0003c00000 */
[----:B------:R-:W-:Y:S02]  /*97e0*/  ELECT P6, UR62, PT ;  /* 0x00000000003e782f */ /* 0x000fe400038c0000 */
[----:B------:R-:W-:Y:S01]  /*97f0*/  MOV R14, UR62 ;  /* 0x0000003e000e7c02 */ /* 0x000fe20008000f00 */
[----:B------:R-:W-:Y:S10]  /*9800*/  ENDCOLLECTIVE ;  /* 0x000000000000791b */ /* 0x000ff40003800000 */
.L_x_505:
[----:B------:R-:W-:Y:S05]  /*9810*/  BSYNC B1 ;  /* 0x0000000000017941 */ /* 0x000fea0003800000 */
.L_x_504:
[----:B------:R-:W-:Y:S05]  /*9820*/  BRA `(.L_x_506) ;  /* 0xffffffe400e87947 */ /* 0x000fea000383ffff */
.L_x_474:
[----:B------:R-:W-:Y:S01]  /*9830*/  BSSY B1, `(.L_x_507) ;  /* 0x0000006000017945 */ /* 0x000fe20003800000 */
[----:B------:R-:W-:-:S07]  /*9840*/  IMAD.MOV.U32 R15, RZ, RZ, -0x1 ;  /* 0xffffffffff0f7424 */ /* 0x000fce00078e00ff */
[----:B------:R-:W-:Y:S05]  /*9850*/  WARPSYNC.COLLECTIVE R15, `(.L_x_508) ;  /* 0x000000000f0c7348 */ /* 0x000fea0003c00000 */
[----:B------:R-:W-:Y:S02]  /*9860*/  ELECT P6, UR62, PT ;  /* 0x00000000003e782f */ /* 0x000fe400038c0000 */
[----:B------:R-:W-:Y:S01]  /*9870*/  MOV R14, UR62 ;  /* 0x0000003e000e7c02 */ /* 0x000fe20008000f00 */
[----:B------:R-:W-:Y:S10]  /*9880*/  ENDCOLLECTIVE ;  /* 0x000000000000791b */ /* 0x000ff40003800000 */
.L_x_508:
[----:B------:R-:W-:Y:S05]  /*9890*/  BSYNC B1 ;  /* 0x0000000000017941 */ /* 0x000fea0003800000 */
.L_x_507:
        /* <DEDUP_REMOVED lines=21> */
.L_x_510:
[----:B------:R-:W-:Y:S05]  /*99f0*/  BSYNC B1 ;  /* 0x0000000000017941 */ /* 0x000fea0003800000 */
.L_x_509:
[----:B------:R-:W-:Y:S05]  /*9a00*/  BRA `(.L_x_511) ;  /* 0xffffffe800707947 */ /* 0x000fea000383ffff */
.L_x_481:
[----:B------:R-:W-:Y:S01]  /*9a10*/  BSSY B0, `(.L_x_512) ;  /* 0x0000006000007945 */ /* 0x000fe20003800000 */
[----:B------:R-:W-:-:S07]  /*9a20*/  IMAD.MOV.U32 R15, RZ, RZ, -0x1 ;  /* 0xffffffffff0f7424 */ /* 0x000fce00078e00ff */
[----:B------:R-:W-:Y:S05]  /*9a30*/  WARPSYNC.COLLECTIVE R15, `(.L_x_513) ;  /* 0x000000000f0c7348 */ /* 0x000fea0003c00000 */
[----:B------:R-:W-:Y:S02]  /*9a40*/  ELECT P6, UR62, PT ;  /* 0x00000000003e782f */ /* 0x000fe400038c0000 */
[----:B------:R-:W-:Y:S01]  /*9a50*/  MOV R14, UR62 ;  /* 0x0000003e000e7c02 */ /* 0x000fe20008000f00 */
[----:B------:R-:W-:Y:S10]  /*9a60*/  ENDCOLLECTIVE ;  /* 0x000000000000791b */ /* 0x000ff40003800000 */
.L_x_513:
[----:B------:R-:W-:Y:S05]  /*9a70*/  BSYNC B0 ;  /* 0x0000000000007941 */ /* 0x000fea0003800000 */
.L_x_512:
[----:B------:R-:W-:Y:S05]  /*9a80*/  BRA `(.L_x_514) ;  /* 0xfffffff000807947 */ /* 0x000fea000383ffff */
.L_x_483:
[----:B-1----:R1:W2:Y:S02]  /*9a90*/  SYNCS.PHASECHK.TRANS64.TRYWAIT P0, [R7+URZ], R0 ;  /* 0x00000000070075a7 */ /* 0x0022a4000800017f */
[----:B--2---:R-:W-:Y:S05]  /*9aa0*/  @!P0 NANOSLEEP.SYNCS 0x989680 ;  /* 0x009896800000895d */ /* 0x004fea0003900000 */
[----:B------:R-:W2:Y:S02]  /*9ab0*/  @!P0 SYNCS.PHASECHK.TRANS64 P0, [R7+URZ], R0 ;  /* 0x00000000070085a7 */ /* 0x000ea4000800007f */
[----:B--2---:R-:W-:Y:S05]  /*9ac0*/  @!P0 BRA `(.L_x_483) ;  /* 0xfffffffc00f08947 */ /* 0x004fea000383ffff */
[----:B------:R-:W-:Y:S05]  /*9ad0*/  BRA `(.L_x_515) ;  /* 0xfffffff000bc7947 */ /* 0x000fea000383ffff */
.L_x_484:
[----:B-1----:R1:W2:Y:S02]  /*9ae0*/  SYNCS.PHASECHK.TRANS64.TRYWAIT P0, [R9+URZ], R4 ;  /* 0x00000004090075a7 */ /* 0x0022a4000800017f */
[----:B--2---:R-:W-:Y:S05]  /*9af0*/  @!P0 NANOSLEEP.SYNCS 0x989680 ;  /* 0x009896800000895d */ /* 0x004fea0003900000 */
[----:B------:R-:W2:Y:S02]  /*9b00*/  @!P0 SYNCS.PHASECHK.TRANS64 P0, [R9+URZ], R4 ;  /* 0x00000004090085a7 */ /* 0x000ea4000800007f */
[----:B--2---:R-:W-:Y:S05]  /*9b10*/  @!P0 BRA `(.L_x_484) ;  /* 0xfffffffc00f08947 */ /* 0x004fea000383ffff */
[----:B------:R-:W-:Y:S05]  /*9b20*/  BRA `(.L_x_516) ;  /* 0xfffffff000cc7947 */ /* 0x000fea000383ffff */
.L_x_485:
[----:B-1----:R1:W2:Y:S02]  /*9b30*/  SYNCS.PHASECHK.TRANS64.TRYWAIT P0, [R6+URZ], R5 ;  /* 0x00000005060075a7 */ /* 0x0022a4000800017f */
[----:B--2---:R-:W-:Y:S05]  /*9b40*/  @!P0 NANOSLEEP.SYNCS 0x989680 ;  /* 0x009896800000895d */ /* 0x004fea0003900000 */
[----:B------:R-:W2:Y:S02]  /*9b50*/  @!P0 SYNCS.PHASECHK.TRANS64 P0, [R6+URZ], R5 ;  /* 0x00000005060085a7 */ /* 0x000ea4000800007f */
[----:B--2---:R-:W-:Y:S05]  /*9b60*/  @!P0 BRA `(.L_x_485) ;  /* 0xfffffffc00f08947 */ /* 0x004fea000383ffff */
[----:B------:R-:W-:Y:S05]  /*9b70*/  BRA `(.L_x_517) ;  /* 0xfffffff000dc7947 */ /* 0x000fea000383ffff */
.L_x_486:
[----:B-1----:R1:W2:Y:S02]  /*9b80*/  SYNCS.PHASECHK.TRANS64.TRYWAIT P0, [R9+URZ], R4 ;  /* 0x00000004090075a7 */ /* 0x0022a4000800017f */
[----:B--2---:R-:W-:Y:S05]  /*9b90*/  @!P0 NANOSLEEP.SYNCS 0x989680 ;  /* 0x009896800000895d */ /* 0x004fea0003900000 */
[----:B------:R-:W2:Y:S02]  /*9ba0*/  @!P0 SYNCS.PHASECHK.TRANS64 P0, [R9+URZ], R4 ;  /* 0x00000004090085a7 */ /* 0x000ea4000800007f */
[----:B--2---:R-:W-:Y:S05]  /*9bb0*/  @!P0 BRA `(.L_x_486) ;  /* 0xfffffffc00f08947 */ /* 0x004fea000383ffff */
[----:B------:R-:W-:Y:S05]  /*9bc0*/  BRA `(.L_x_518) ;  /* 0xfffffff000ec7947 */ /* 0x000fea000383ffff */
.L_x_487:
[----:B-1----:R1:W2:Y:S02]  /*9bd0*/  SYNCS.PHASECHK.TRANS64.TRYWAIT P0, [R6+URZ], R5 ;  /* 0x00000005060075a7 */ /* 0x0022a4000800017f */
[----:B--2---:R-:W-:Y:S05]  /*9be0*/  @!P0 NANOSLEEP.SYNCS 0x989680 ;  /* 0x009896800000895d */ /* 0x004fea0003900000 */
[----:B------:R-:W2:Y:S02]  /*9bf0*/  @!P0 SYNCS.PHASECHK.TRANS64 P0, [R6+URZ], R5 ;  /* 0x00000005060085a7 */ /* 0x000ea4000800007f */
[----:B--2---:R-:W-:Y:S05]  /*9c00*/  @!P0 BRA `(.L_x_487) ;  /* 0xfffffffc00f08947 */ /* 0x004fea000383ffff */
[----:B------:R-:W-:Y:S05]  /*9c10*/  BRA `(.L_x_519) ;  /* 0xfffffff000fc7947 */ /* 0x000fea000383ffff */
.L_x_488:
[----:B-1----:R1:W2:Y:S02]  /*9c20*/  SYNCS.PHASECHK.TRANS64.TRYWAIT P0, [R9+URZ], R4 ;  /* 0x00000004090075a7 */ /* 0x0022a4000800017f */
[----:B--2---:R-:W-:Y:S05]  /*9c30*/  @!P0 NANOSLEEP.SYNCS 0x989680 ;  /* 0x009896800000895d */ /* 0x004fea0003900000 */
[----:B------:R-:W2:Y:S02]  /*9c40*/  @!P0 SYNCS.PHASECHK.TRANS64 P0, [R9+URZ], R4 ;  /* 0x00000004090085a7 */ /* 0x000ea4000800007f */
[----:B--2---:R-:W-:Y:S05]  /*9c50*/  @!P0 BRA `(.L_x_488) ;  /* 0xfffffffc00f08947 */ /* 0x004fea000383ffff */
[----:B------:R-:W-:Y:S05]  /*9c60*/  BRA `(.L_x_520) ;  /* 0xfffffff4000c7947 */ /* 0x000fea000383ffff */
.L_x_489:
[----:B-1----:R1:W2:Y:S02]  /*9c70*/  SYNCS.PHASECHK.TRANS64.TRYWAIT P0, [R6+URZ], R5 ;  /* 0x00000005060075a7 */ /* 0x0022a4000800017f */
[----:B--2---:R-:W-:Y:S05]  /*9c80*/  @!P0 NANOSLEEP.SYNCS 0x989680 ;  /* 0x009896800000895d */ /* 0x004fea0003900000 */
[----:B------:R-:W2:Y:S02]  /*9c90*/  @!P0 SYNCS.PHASECHK.TRANS64 P0, [R6+URZ], R5 ;  /* 0x00000005060085a7 */ /* 0x000ea4000800007f */
[----:B--2---:R-:W-:Y:S05]  /*9ca0*/  @!P0 BRA `(.L_x_489) ;  /* 0xfffffffc00f08947 */ /* 0x004fea000383ffff */
[----:B------:R-:W-:Y:S05]  /*9cb0*/  BRA `(.L_x_521) ;  /* 0xfffffff4001c7947 */ /* 0x000fea000383ffff */
.L_x_490:
[----:B--2---:R2:W3:Y:S02]  /*9cc0*/  SYNCS.PHASECHK.TRANS64.TRYWAIT P0, [R9+URZ], R4 ;  /* 0x00000004090075a7 */ /* 0x0044e4000800017f */
[----:B---3--:R-:W-:Y:S05]  /*9cd0*/  @!P0 NANOSLEEP.SYNCS 0x989680 ;  /* 0x009896800000895d */ /* 0x008fea0003900000 */
[----:B------:R-:W3:Y:S02]  /*9ce0*/  @!P0 SYNCS.PHASECHK.TRANS64 P0, [R9+URZ], R4 ;  /* 0x00000004090085a7 */ /* 0x000ee4000800007f */
[----:B---3--:R-:W-:Y:S05]  /*9cf0*/  @!P0 BRA `(.L_x_490) ;  /* 0xfffffffc00f08947 */ /* 0x008fea000383ffff */
[----:B------:R-:W-:Y:S05]  /*9d00*/  BRA `(.L_x_522) ;  /* 0xfffffff400247947 */ /* 0x000fea000383ffff */
.L_x_523:
        /* <DEDUP_REMOVED lines=15> */
.L_x_1631:


//--------------------- .text._ZN7cutlass13device_kernelINS_4gemm6kernel13GemmUniversalIN4cute5tupleIJiiiiEEENS1_10collective13CollectiveMmaINS1_49MainloopSm90TmaGmmaRmemAWarpSpecializedMixedInputILi9ENS5_IJNS4_1CILi1EEESB_SB_EEENS1_35KernelTmaWarpSpecializedCooperativeEEENS5_IJNSA_ILi128EEESF_NSA_ILi64EEEEEENS5_IJNS_15integer_subbyteILi4ELb1EEENS_10bfloat16_tEEEENS5_IJlSB_lEEESK_SM_NS4_8TiledMMAINS4_8MMA_AtomIJNS4_4SM904GMMA28MMA_64x128x16_F32BF16BF16_RSILNSQ_5MajorE0ELSS_0ELNSQ_7ScaleInE1ELST_1EEEEEENS4_6LayoutINS5_IJNSA_ILi2EEESB_SB_EEENS5_IJSB_NSA_ILi0EEESZ_EEEEENS5_IJNS4_10UnderscoreES12_S12_EEEEENS4_13SM90_TMA_LOADENS4_14ComposedLayoutINS4_7SwizzleILi1ELi4ELi3EEENS4_18smem_ptr_flag_bitsILi4EEENSW_INS5_IJNSA_ILi8EEESG_EEENS5_IJSG_SB_EEEEEEENS4_9Copy_AtomIJNS4_39AutoVectorizingCopyWithAssumedAlignmentILi128EEESJ_EEENS4_8identityES15_NS16_INS17_ILi3ELi4ELi3EEENS19_ILi16EEES1E_EEvS1K_EENS_8epilogue10collective18CollectiveEpilogueINS1P_22Sm90TmaWarpSpecializedILi4ELi2ELi16ELb1ELb0EEEJSH_NS5_IJSF_NSA_ILi32EEEEEENS_6half_tENS5_IJSB_llEEES1W_S1X_NS1P_6fusion15FusionCallbacksIS1T_NS1Y_17LinearCombinationIS1W_fS1W_fLNS_15FloatRoundStyleE2EEESH_S1V_JEEES15_NS16_IS1L_S1M_NSW_INS5_IJSG_S1B_EEENS5_IJSB_SG_EEEEEEENS4_17SM75_U16x8_LDSM_TENS4_14SM90_TMA_STOREES27_NS4_17SM90_U16x8_STSM_TENS1G_IJNS4_17SM90_U32x4_STSM_NES1W_EEEvEEEvvEEEEvNT_6ParamsE --------------------------
	.section	.text._ZN7cutlass13device_kernelINS_4gemm6kernel13GemmUniversalIN4cute5tupleIJiiiiEEENS1_10collective13CollectiveMmaINS1_49MainloopSm90TmaGmmaRmemAWarpSpecializedMixedInputILi9ENS5_IJNS4_1CILi1EEESB_SB_EEENS1_35KernelTmaWarpSpecializedCooperativeEEENS5_IJNSA_ILi128EEESF_NSA_ILi64EEEEEENS5_IJNS_15integer_subbyteILi4ELb1EEENS_10bfloat16_tEEEENS5_IJlSB_lEEESK_SM_NS4_8TiledMMAINS4_8MMA_AtomIJNS4_4SM904GMMA28MMA_64x128x16_F32BF16BF16_RSILNSQ_5MajorE0ELSS_0ELNSQ_7ScaleInE1ELST_1EEEEEENS4_6LayoutINS5_IJNSA_ILi2EEESB_SB_EEENS5_IJSB_NSA_ILi0EEESZ_EEEEENS5_IJNS4_10UnderscoreES12_S12_EEEEENS4_13SM90_TMA_LOADENS4_14ComposedLayoutINS4_7SwizzleILi1ELi4ELi3EEENS4_18smem_ptr_flag_bitsILi4EEENSW_INS5_IJNSA_ILi8EEESG_EEENS5_IJSG_SB_EEEEEEENS4_9Copy_AtomIJNS4_39AutoVectorizingCopyWithAssumedAlignmentILi128EEESJ_EEENS4_8identityES15_NS16_INS17_ILi3ELi4ELi3EEENS19_ILi16EEES1E_EEvS1K_EENS_8epilogue10collective18CollectiveEpilogueINS1P_22Sm90TmaWarpSpecializedILi4ELi2ELi16ELb1ELb0EEEJSH_NS5_IJSF_NSA_ILi32EEEEEENS_6half_tENS5_IJSB_llEEES1W_S1X_NS1P_6fusion15FusionCallbacksIS1T_NS1Y_17LinearCombinationIS1W_fS1W_fLNS_15FloatRoundStyleE2EEESH_S1V_JEEES15_NS16_IS1L_S1M_NSW_INS5_IJSG_S1B_EEENS5_IJSB_SG_EEEEEEENS4_17SM75_U16x8_LDSM_TENS4_14SM90_TMA_STOREES27_NS4_17SM90_U16x8_STSM_TENS1G_IJNS4_17SM90_U32x4_STSM_NES1W_EEEvEEEvvEEEEvNT_6ParamsE,"ax",@progbits
	.align	128
.text._ZN7cutlass13device_kernelINS_4gemm6kernel13GemmUniversalIN4cute5tupleIJiiiiEEENS1_10collective13CollectiveMmaINS1_49MainloopSm90TmaGmmaRmemAWarpSpecializedMixedInputILi9ENS5_IJNS4_1CILi1EEESB_SB_EEENS1_35KernelTmaWarpSpecializedCooperativeEEENS5_IJNSA_ILi128EEESF_NSA_ILi64EEEEEENS5_IJNS_15integer_subbyteILi4ELb1EEENS_10bfloat16_tEEEENS5_IJlSB_lEEESK_SM_NS4_8TiledMMAINS4_8MMA_AtomIJNS4_4SM904GMMA28MMA_64x128x16_F32BF16BF16_RSILNSQ_5MajorE0ELSS_0ELNSQ_7ScaleInE1ELST_1EEEEEENS4_6LayoutINS5_IJNSA_ILi2EEESB_SB_EEENS5_IJSB_NSA_ILi0EEESZ_EEEEENS5_IJNS4_10UnderscoreES12_S12_EEEEENS4_13SM90_TMA_LOADENS4_14ComposedLayoutINS4_7SwizzleILi1ELi4ELi3EEENS4_18smem_ptr_flag_bitsILi4EEENSW_INS5_IJNSA_ILi8EEESG_EEENS5_IJSG_SB_EEEEEEENS4_9Copy_AtomIJNS4_39AutoVectorizingCopyWithAssumedAlignmentILi128EEESJ_EEENS4_8identityES15_NS16_INS17_ILi3ELi4ELi3EEENS19_ILi16EEES1E_EEvS1K_EENS_8epilogue10collective18CollectiveEpilogueINS1P_22Sm90TmaWarpSpecializedILi4ELi2ELi16ELb1ELb0EEEJSH_NS5_IJSF_NSA_ILi32EEEEEENS_6half_tENS5_IJSB_llEEES1W_S1X_NS1P_6fusion15FusionCallbacksIS1T_NS1Y_17LinearCombinationIS1W_fS1W_fLNS_15FloatRoundStyleE2EEESH_S1V_JEEES15_NS16_IS1L_S1M_NSW_INS5_IJSG_S1B_EEENS5_IJSB_SG_EEEEEEENS4_17SM75_U16x8_LDSM_TENS4_14SM90_TMA_STOREES27_NS4_17SM90_U16x8_STSM_TENS1G_IJNS4_17SM90_U32x4_STSM_NES1W_EEEvEEEvvEEEEvNT_6ParamsE:
        .type           _ZN7cutlass13device_kernelINS_4gemm6kernel13GemmUniversalIN4cute5tupleIJiiiiEEENS1_10collective13CollectiveMmaINS1_49MainloopSm90TmaGmmaRmemAWarpSpecializedMixedInputILi9ENS5_IJNS4_1CILi1EEESB_SB_EEENS1_35KernelTmaWarpSpecializedCooperativeEEENS5_IJNSA_ILi128EEESF_NSA_ILi64EEEEEENS5_IJNS_15integer_subbyteILi4ELb1EEENS_10bfloat16_tEEEENS5_IJlSB_lEEESK_SM_NS4_8TiledMMAINS4_8MMA_AtomIJNS4_4SM904GMMA28MMA_64x128x16_F32BF16BF16_RSILNSQ_5MajorE0ELSS_0ELNSQ_7ScaleInE1ELST_1EEEEEENS4_6LayoutINS5_IJNSA_ILi2EEESB_SB_EEENS5_IJSB_NSA_ILi0EEESZ_EEEEENS5_IJNS4_10UnderscoreES12_S12_EEEEENS4_13SM90_TMA_LOADENS4_14ComposedLayoutINS4_7SwizzleILi1ELi4ELi3EEENS4_18smem_ptr_flag_bitsILi4EEENSW_INS5_IJNSA_ILi8EEESG_EEENS5_IJSG_SB_EEEEEEENS4_9Copy_AtomIJNS4_39AutoVectorizingCopyWithAssumedAlignmentILi128EEESJ_EEENS4_8identityES15_NS16_INS17_ILi3ELi4ELi3EEENS19_ILi16EEES1E_EEvS1K_EENS_8epilogue10collective18CollectiveEpilogueINS1P_22Sm90TmaWarpSpecializedILi4ELi2ELi16ELb1ELb0EEEJSH_NS5_IJSF_NSA_ILi32EEEEEENS_6half_tENS5_IJSB_llEEES1W_S1X_NS1P_6fusion15FusionCallbacksIS1T_NS1Y_17LinearCombinationIS1W_fS1W_fLNS_15FloatRoundStyleE2EEESH_S1V_JEEES15_NS16_IS1L_S1M_NSW_INS5_IJSG_S1B_EEENS5_IJSB_SG_EEEEEEENS4_17SM75_U16x8_LDSM_TENS4_14SM90_TMA_STOREES27_NS4_17SM90_U16x8_STSM_TENS1G_IJNS4_17SM90_U32x4_STSM_NES1W_EEEvEEEvvEEEEvNT_6ParamsE,@function
        .size           _ZN7cutlass13device_kernelINS_4gemm6kernel13GemmUniversalIN4cute5tupleIJiiiiEEENS1_10collective13CollectiveMmaINS1_49MainloopSm90TmaGmmaRmemAWarpSpecializedMixedInputILi9ENS5_IJNS4_1CILi1EEESB_SB_EEENS1_35KernelTmaWarpSpecializedCooperativeEEENS5_IJNSA_ILi128EEESF_NSA_ILi64EEEEEENS5_IJNS_15integer_subbyteILi4ELb1EEENS_10bfloat16_tEEEENS5_IJlSB_lEEESK_SM_NS4_8TiledMMAINS4_8MMA_AtomIJNS4_4SM904GMMA28MMA_64x128x16_F32BF16BF16_RSILNSQ_5MajorE0ELSS_0ELNSQ_7ScaleInE1ELST_1EEEEEENS4_6LayoutINS5_IJNSA_ILi2EEESB_SB_EEENS5_IJSB_NSA_ILi0EEESZ_EEEEENS5_IJNS4_10UnderscoreES12_S12_EEEEENS4_13SM90_TMA_LOADENS4_14ComposedLayoutINS4_7SwizzleILi1ELi4ELi3EEENS4_18smem_ptr_flag_bitsILi4EEENSW_INS5_IJNSA_ILi8EEESG_EEENS5_IJSG_SB_EEEEEEENS4_9Copy_AtomIJNS4_39AutoVectorizingCopyWithAssumedAlignmentILi128EEESJ_EEENS4_8identityES15_NS16_INS17_ILi3ELi4ELi3EEENS19_ILi16EEES1E_EEvS1K_EENS_8epilogue10collective18CollectiveEpilogueINS1P_22Sm90TmaWarpSpecializedILi4ELi2ELi16ELb1ELb0EEEJSH_NS5_IJSF_NSA_ILi32EEEEEENS_6half_tENS5_IJSB_llEEES1W_S1X_NS1P_6fusion15FusionCallbacksIS1T_NS1Y_17LinearCombinationIS1W_fS1W_fLNS_15FloatRoundStyleE2EEESH_S1V_JEEES15_NS16_IS1L_S1M_NSW_INS5_IJSG_S1B_EEENS5_IJSB_SG_EEEEEEENS4_17SM75_U16x8_LDSM_TENS4_14SM90_TMA_STOREES27_NS4_17SM90_U16x8_STSM_TENS1G_IJNS4_17SM90_U32x4_STSM_NES1W_EEEvEEEvvEEEEvNT_6ParamsE,(.L_x_1632 - _ZN7cutlass13device_kernelINS_4gemm6kernel13GemmUniversalIN4cute5tupleIJiiiiEEENS1_10collective13CollectiveMmaINS1_49MainloopSm90TmaGmmaRmemAWarpSpecializedMixedInputILi9ENS5_IJNS4_1CILi1EEESB_SB_EEENS1_35KernelTmaWarpSpecializedCooperativeEEENS5_IJNSA_ILi128EEESF_NSA_ILi64EEEEEENS5_IJNS_15integer_subbyteILi4ELb1EEENS_10bfloat16_tEEEENS5_IJlSB_lEEESK_SM_NS4_8TiledMMAINS4_8MMA_AtomIJNS4_4SM904GMMA28MMA_64x128x16_F32BF16BF16_RSILNSQ_5MajorE0ELSS_0ELNSQ_7ScaleInE1ELST_1EEEEEENS4_6LayoutINS5_IJNSA_ILi2EEESB_SB_EEENS5_IJSB_NSA_ILi0EEESZ_EEEEENS5_IJNS4_10UnderscoreES12_S12_EEEEENS4_13SM90_TMA_LOADENS4_14ComposedLayoutINS4_7SwizzleILi1ELi4ELi3EEENS4_18smem_ptr_flag_bitsILi4EEENSW_INS5_IJNSA_ILi8EEESG_EEENS5_IJSG_SB_EEEEEEENS4_9Copy_AtomIJNS4_39AutoVectorizingCopyWithAssumedAlignmentILi128EEESJ_EEENS4_8identityES15_NS16_INS17_ILi3ELi4ELi3EEENS19_ILi16EEES1E_EEvS1K_EENS_8epilogue10collective18CollectiveEpilogueINS1P_22Sm90TmaWarpSpecializedILi4ELi2ELi16ELb1ELb0EEEJSH_NS5_IJSF_NSA_ILi32EEEEEENS_6half_tENS5_IJSB_llEEES1W_S1X_NS1P_6fusion15FusionCallbacksIS1T_NS1Y_17LinearCombinationIS1W_fS1W_fLNS_15FloatRoundStyleE2EEESH_S1V_JEEES15_NS16_IS1L_S1M_NSW_INS5_IJSG_S1B_EEENS5_IJSB_SG_EEEEEEENS4_17SM75_U16x8_LDSM_TENS4_14SM90_TMA_STOREES27_NS4_17SM90_U16x8_STSM_TENS1G_IJNS4_17SM90_U32x4_STSM_NES1W_EEEvEEEvvEEEEvNT_6ParamsE)
        .other          _ZN7cutlass13device_kernelINS_4gemm6kernel13GemmUniversalIN4cute5tupleIJiiiiEEENS1_10collective13CollectiveMmaINS1_49MainloopSm90TmaGmmaRmemAWarpSpecializedMixedInputILi9ENS5_IJNS4_1CILi1EEESB_SB_EEENS1_35KernelTmaWarpSpecializedCooperativeEEENS5_IJNSA_ILi128EEESF_NSA_ILi64EEEEEENS5_IJNS_15integer_subbyteILi4ELb1EEENS_10bfloat16_tEEEENS5_IJlSB_lEEESK_SM_NS4_8TiledMMAINS4_8MMA_AtomIJNS4_4SM904GMMA28MMA_64x128x16_F32BF16BF16_RSILNSQ_5MajorE0ELSS_0ELNSQ_7ScaleInE1ELST_1EEEEEENS4_6LayoutINS5_IJNSA_ILi2EEESB_SB_EEENS5_IJSB_NSA_ILi0EEESZ_EEEEENS5_IJNS4_10UnderscoreES12_S12_EEEEENS4_13SM90_TMA_LOADENS4_14ComposedLayoutINS4_7SwizzleILi1ELi4ELi3EEENS4_18smem_ptr_flag_bitsILi4EEENSW_INS5_IJNSA_ILi8EEESG_EEENS5_IJSG_SB_EEEEEEENS4_9Copy_AtomIJNS4_39AutoVectorizingCopyWithAssumedAlignmentILi128EEESJ_EEENS4_8identityES15_NS16_INS17_ILi3ELi4ELi3EEENS19_ILi16EEES1E_EEvS1K_EENS_8epilogue10collective18CollectiveEpilogueINS1P_22Sm90TmaWarpSpecializedILi4ELi2ELi16ELb1ELb0EEEJSH_NS5_IJSF_NSA_ILi32EEEEEENS_6half_tENS5_IJSB_llEEES1W_S1X_NS1P_6fusion15FusionCallbacksIS1T_NS1Y_17LinearCombinationIS1W_fS1W_fLNS_15FloatRoundStyleE2EEESH_S1V_JEEES15_NS16_IS1L_S1M_NSW_INS5_IJSG_S1B_EEENS5_IJSB_SG_EEEEEEENS4_17SM75_U16x8_LDSM_TENS4_14SM90_TMA_STOREES27_NS4_17SM90_U16x8_STSM_TENS1G_IJNS4_17SM90_U32x4_STSM_NES1W_EEEvEEEvvEEEEvNT_6ParamsE,@"STO_CUDA_ENTRY STV_DEFAULT"
_ZN7cutlass13device_kernelINS_4gemm6kernel13GemmUniversalIN4cute5tupleIJiiiiEEENS1_10collective13CollectiveMmaINS1_49MainloopSm90TmaGmmaRmemAWarpSpecializedMixedInputILi9ENS5_IJNS4_1CILi1EEESB_SB_EEENS1_35KernelTmaWarpSpecializedCooperativeEEENS5_IJNSA_ILi128EEESF_NSA_ILi64EEEEEENS5_IJNS_15integer_subbyteILi4ELb1EEENS_10bfloat16_tEEEENS5_IJlSB_lEEESK_SM_NS4_8TiledMMAINS4_8MMA_AtomIJNS4_4SM904GMMA28MMA_64x128x16_F32BF16BF16_RSILNSQ_5MajorE0ELSS_0ELNSQ_7ScaleInE1ELST_1EEEEEENS4_6LayoutINS5_IJNSA_ILi2EEESB_SB_EEENS5_IJSB_NSA_ILi0EEESZ_EEEEENS5_IJNS4_10UnderscoreES12_S12_EEEEENS4_13SM90_TMA_LOADENS4_14ComposedLayoutINS4_7SwizzleILi1ELi4ELi3EEENS4_18smem_ptr_flag_bitsILi4EEENSW_INS5_IJNSA_ILi8EEESG_EEENS5_IJSG_SB_EEEEEEENS4_9Copy_AtomIJNS4_39AutoVectorizingCopyWithAssumedAlignmentILi128EEESJ_EEENS4_8identityES15_NS16_INS17_ILi3ELi4ELi3EEENS19_ILi16EEES1E_EEvS1K_EENS_8epilogue10collective18CollectiveEpilogueINS1P_22Sm90TmaWarpSpecializedILi4ELi2ELi16ELb1ELb0EEEJSH_NS5_IJSF_NSA_ILi32EEEEEENS_6half_tENS5_IJSB_llEEES1W_S1X_NS1P_6fusion15FusionCallbacksIS1T_NS1Y_17LinearCombinationIS1W_fS1W_fLNS_15FloatRoundStyleE2EEESH_S1V_JEEES15_NS16_IS1L_S1M_NSW_INS5_IJSG_S1B_EEENS5_IJSB_SG_EEEEEEENS4_17SM75_U16x8_LDSM_TENS4_14SM90_TMA_STOREES27_NS4_17SM90_U16x8_STSM_TENS1G_IJNS4_17SM90_U32x4_STSM_NES1W_EEEvEEEvvEEEEvNT_6ParamsE:
        /* <DEDUP_REMOVED lines=19> */
[----:B------:R-:W-:Y:S02]  /*0130*/  UIADD3.X UR9, URZ, UR5, URZ, UP1, !UPT ;  /* 0x000000053f097290 */ /* 0x000fe40008ffe43f */
[----:B------:R-:W-:Y:S02]  /*0140*/  UIADD3.X UR11, URZ, UR5, URZ, UP2, !UPT ;  /* 0x000000053f0b7290 */ /* 0x000fe400097fe43f */
[----:B------:R-:W-:Y:S02]  /*0150*/  UIADD3.X UR13, URZ, UR5, URZ, UP3, !UPT ;  /* 0x000000053f0d7290 */ /* 0x000fe40009ffe43f */
[----:B------:R-:W-:Y:S01]  /*0160*/  UIADD3.X UR5, URZ, UR5, URZ, UP4, !UPT ;  /* 0x000000053f057290 */ /* 0x000fe2000a7fe43f */
[----:B------:R1:W-:Y:S02]  /*0170*/  UTMACCTL.PF [UR6] ;  /* 0x00000000060079b9 */ /* 0x0003e40008040000 */
[----:B------:R1:W-:Y:S02]  /*0180*/  UTMACCTL.PF [UR8] ;  /* 0x00000000080079b9 */ /* 0x0003e40008040000 */
[----:B------:R1:W-:Y:S02]  /*0190*/  UTMACCTL.PF [UR10] ;  /* 0x000000000a0079b9 */ /* 0x0003e40008040000 */
[----:B------:R1:W-:Y:S02]  /*01a0*/  UTMACCTL.PF [UR12] ;  /* 0x000000000c0079b9 */ /* 0x0003e40008040000 */
[----:B------:R1:W-:Y:S02]  /*01b0*/  UTMACCTL.PF [UR4] ;  /* 0x00000000040079b9 */ /* 0x0003e40008040000 */
[----:B-1----:R-:W-:Y:S01]  /*01c0*/  NOP ;  /* 0x0000000000007918 */ /* 0x002fe20000000000 */
.L_x_525:
[----:B------:R-:W-:Y:S05]  /*01d0*/  BSYNC B0 ;  /* 0x0000000000007941 */ /* 0x000fea0003800000 */
.L_x_524:
        /* <DEDUP_REMOVED lines=19> */
.L_x_527:
[----:B------:R-:W-:Y:S01]  /*0310*/  ULDC UR6, c[0x0][0x780] ;  /* 0x0001e00000067ab9 */ /* 0x000fe20000000800 */
[----:B------:R-:W-:Y:S01]  /*0320*/  IMAD.MOV.U32 R2, RZ, RZ, 0x1 ;  /* 0x00000001ff027424 */ /* 0x000fe200078e00ff */
[----:B------:R-:W-:Y:S02]  /*0330*/  FSETP.NEU.AND P3, PT, RZ, UR6, PT ;  /* 0x00000006ff007c0b */ /* 0x000fe4000bf6d000 */
[----:B------:R-:W-:-:S11]  /*0340*/  CS2R R6, SRZ ;  /* 0x0000000000067805 */ /* 0x000fd6000001ff00 */
.L_x_526:
        /* <DEDUP_REMOVED lines=17> */
.L_x_528:
        /* <DEDUP_REMOVED lines=37> */
.L_x_530:
[----:B-1----:R-:W-:Y:S05]  /*06b0*/  BSYNC B0 ;  /* 0x0000000000007941 */ /* 0x002fea0003800000 */
.L_x_529:
        /* <DEDUP_REMOVED lines=27> */
.L_x_531:
        /* <DEDUP_REMOVED lines=83> */
[----:B------:R-:W-:-:S03]  /*0da0*/  IADD3.X R13, RZ, RZ, RZ, P0, !PT ;  /* 0x000000ffff0d7210 */ /* 0x000fc600007fe4ff */
[----:B------:R-:W-:Y:S01]  /*0db0*/  IMAD.MOV.U32 R12, RZ, RZ, R11 ;  /* 0x000000ffff0c7224 */ /* 0x000fe200078e000b */
[----:B------:R-:W-:-:S05]  /*0dc0*/  IADD3 RZ, P0, R5, R10, RZ ;  /* 0x0000000a05ff7210 */ /* 0x000fca0007f1e0ff */
[----:B------:R-:W-:-:S08]  /*0dd0*/  IMAD.WIDE.U32.X R4, R9, R21, R12, P0 ;  /* 0x0000001509047225 */ /* 0x000fd000000e040c */
.L_x_536:
        /* <DEDUP_REMOVED lines=50> */
.L_x_537:
        /* <DEDUP_REMOVED lines=18> */
.L_x_535:
        /* <DEDUP_REMOVED lines=18> */
.L_x_539:
[----:B------:R-:W-:Y:S01]  /*1340*/  ULDC UR4, c[0x0][0x780] ;  /* 0x0001e00000047ab9 */ /* 0x000fe20000000800 */
[----:B------:R-:W-:Y:S02]  /*1350*/  IMAD.MOV.U32 R88, RZ, RZ, 0x1 ;  /* 0x00000001ff587424 */ /* 0x000fe400078e00ff */
[----:B------:R-:W-:-:S07]  /*1360*/  IMAD.U32 R89, RZ, RZ, UR4 ;  /* 0x00000004ff597e24 */ /* 0x000fce000f8e00ff */
.L_x_538:
        /* <DEDUP_REMOVED lines=11> */
.L_x_541:
[----:B------:R-:W-:Y:S02]  /*1420*/  ULDC UR4, c[0x0][0x7a0] ;  /* 0x0001e80000047ab9 */ /* 0x000fe40000000800 */
[----:B------:R-:W-:-:S07]  /*1430*/  IMAD.U32 R97, RZ, RZ, UR4 ;  /* 0x00000004ff617e24 */ /* 0x000fce000f8e00ff */
.L_x_540:
[----:B------:R-:W-:Y:S01]  /*1440*/  LOP3.LUT P2, RZ, R0, 0xff, RZ, 0xc0, !PT ;  /* 0x000000ff00ff7812 */ /* 0x000fe2000784c0ff */
[----:B------:R-:W-:Y:S01]  /*1450*/  UMOV UR39, URZ ;  /* 0x0000003f00277c82 */ /* 0x000fe20008000000 */
[----:B------:R-:W-:-:S11]  /*1460*/  PLOP3.LUT P0, PT, PT, PT, PT, 0x80, 0x0 ;  /* 0x000000000000781c */ /* 0x000fd60003f0f070 */
[----:B------:R-:W-:Y:S05]  /*1470*/  @!P2 BRA `(.L_x_542) ;  /* 0x00000064006ca947 */ /* 0x000fea0003800000 */
[----:B------:R-:W-:Y:S01]  /*1480*/  SHF.L.U32 R27, R27, 0x5, RZ ;  /* 0x000000051b1b7819 */ /* 0x000fe200000006ff */
[C---:B------:R-:W-:Y:S01]  /*1490*/  IMAD.SHL.U32 R3, R18.reuse, 0x2, RZ ;  /* 0x0000000212037824 */ /* 0x040fe200078e00ff */
[----:B------:R-:W-:Y:S01]  /*14a0*/  ULDC UR4, c[0x0][0x28c] ;  /* 0x0000a30000047ab9 */ /* 0x000fe20000000800 */
[----:B------:R-:W-:Y:S01]  /*14b0*/  IMAD.SHL.U32 R90, R18, 0x10, RZ ;  /* 0x00000010125a7824 */ /* 0x000fe200078e00ff */
[----:B------:R-:W-:Y:S01]  /*14c0*/  LOP3.LUT R0, R27, 0xc00, RZ, 0xc0, !PT ;  /* 0x00000c001b007812 */ /* 0x000fe200078ec0ff */
[----:B------:R-:W-:Y:S01]  /*14d0*/  IMAD.SHL.U32 R14, R14, 0x1000, RZ ;  /* 0x000010000e0e7824 */ /* 0x000fe200078e00ff */
        /* <DEDUP_REMOVED lines=21> */
.L_x_642:
        /* <DEDUP_REMOVED lines=23> */
.L_x_543:
[----:B------:R-:W-:Y:S01]  /*17a0*/  UMOV UR4, 0xffffffff ;  /* 0xffffffff00047882 */ /* 0x000fe20000000000 */
[----:B------:R-:W-:Y:S02]  /*17b0*/  ISETP.NE.AND P1, PT, R113, 0x3, PT ;  /* 0x000000037100780c */ /* 0x000fe40003f25270 */
[----:B------:R-:W-:Y:S02]  /*17c0*/  LOP3.LUT R13, R18, 0x80, RZ, 0xc0, !PT ;  /* 0x00000080120d7812 */ /* 0x000fe400078ec0ff */
[----:B------:R-:W-:Y:S02]  /*17d0*/  P2R R0, PR, RZ, 0x2 ;  /* 0x00000002ff007803 */ /* 0x000fe40000000000 */
[----:B------:R-:W-:Y:S01]  /*17e0*/  SHF.R.U32.HI R13, RZ, 0x7, R13 ;  /* 0x00000007ff0d7819 */ /* 0x000fe2000001160d */
[----:B------:R-:W-:Y:S06]  /*17f0*/  BRA.DIV UR4, `(.L_x_544) ;  /* 0x0000009604bc7947 */ /* 0x000fec000b800000 */
.L_x_730:
[----:B------:R-:W-:Y:S05]  /*1800*/  @!P1 BRA `(.L_x_545) ;  /* 0x0000000000049947 */ /* 0x000fea0003800000 */
[----:B------:R-:W-:Y:S01]  /*1810*/  BPT.TRAP 0x1 ;  /* 0x000000040000795c */ /* 0x000fe20000300000 */
.L_x_545:
[----:B------:R-:W-:Y:S02]  /*1820*/  IMAD.U32 R3, RZ, RZ, UR53 ;  /* 0x00000035ff037e24 */ /* 0x000fe4000f8e00ff */
[----:B------:R-:W-:-:S03]  /*1830*/  IMAD.U32 R0, RZ, RZ, UR49 ;  /* 0x00000031ff007e24 */ /* 0x000fc6000f8e00ff */
[----:B------:R-:W-:Y:S02]  /*1840*/  LEA R3, R3, UR52, 0x3 ;  /* 0x0000003403037c11 */ /* 0x000fe4000f8e18ff */
[----:B------:R-:W-:-:S04]  /*1850*/  SHF.L.U32 R0, R0, 0x1f, RZ ;  /* 0x0000001f00007819 */ /* 0x000fc800000006ff */
[----:B------:R1:W2:Y:S01]  /*1860*/  SYNCS.PHASECHK.TRANS64.TRYWAIT P0, [R3+URZ], R0 ;  /* 0x00000000030075a7 */ /* 0x0002a2000800017f */
[----:B------:R-:W-:Y:S05]  /*1870*/  @!P1 BRA `(.L_x_546) ;  /* 0x0000000000049947 */ /* 0x000fea0003800000 */
[----:B------:R-:W-:Y:S01]  /*1880*/  BPT.TRAP 0x1 ;  /* 0x000000040000795c */ /* 0x000fe20000300000 */
.L_x_546:
[----:B--2---:R-:W-:Y:S05]  /*1890*/  @P0 BRA `(.L_x_547) ;  /* 0x0000000000080947 */ /* 0x004fea0003800000 */
[----:B------:R-:W2:Y:S02]  /*18a0*/  SYNCS.PHASECHK.TRANS64.TRYWAIT P0, [R3+URZ], R0 ;  /* 0x00000000030075a7 */ /* 0x000ea4000800017f */
[----:B--2---:R-:W-:Y:S05]  /*18b0*/  @!P0 BRA `(.L_x_548) ;  /* 0x0000009400a88947 */ /* 0x004fea0003800000 */
.L_x_547:
[----:B------:R-:W-:-:S13]  /*18c0*/  ISETP.NE.AND P0, PT, R113, 0x3, PT ;  /* 0x000000037100780c */ /* 0x000fda0003f05270 */
[----:B------:R-:W-:Y:S05]  /*18d0*/  @!P0 BRA `(.L_x_549) ;  /* 0x0000000000048947 */ /* 0x000fea0003800000 */
[----:B------:R-:W-:Y:S01]  /*18e0*/  BPT.TRAP 0x1 ;  /* 0x000000040000795c */ /* 0x000fe20000300000 */
.L_x_549:
        /* <DEDUP_REMOVED lines=32> */
.L_x_551:
[----:B------:R-:W-:Y:S05]  /*1af0*/  BSYNC B6 ;  /* 0x0000000000067941 */ /* 0x000fea0003800000 */
.L_x_550:
        /* <DEDUP_REMOVED lines=23> */
[----:B------:R-:W4:Y:S01]  /*1c70*/  LDS.U16 R7, [R5+0x35810] ;  /* 0x0358100005077984 */ /* 0x000f220000000400 */
[----:B-1----:R-:W-:-:S04]  /*1c80*/  PRMT R3, R4, 0x7604, R3 ;  /* 0x0000760404037816 */ /* 0x002fc80000000003 */
[----:B--2---:R-:W-:-:S04]  /*1c90*/  PRMT R3, R6, 0x7054, R3 ;  /* 0x0000705406037816 */ /* 0x004fc80000000003 */
[----:B---3--:R-:W-:Y:S02]  /*1ca0*/  PRMT R24, R8, 0x654, R3 ;  /* 0x0000065408187816 */ /* 0x008fe40000000003 */
[----:B----4-:R-:W-:Y:S01]  /*1cb0*/  PRMT R100, R100, 0x5410, R7 ;  /* 0x0000541064647816 */ /* 0x010fe20000000007 */
        /* <DEDUP_REMOVED lines=17> */
.L_x_553:
[----:B------:R-:W-:Y:S05]  /*1dd0*/  BSYNC B6 ;  /* 0x0000000000067941 */ /* 0x000fea0003800000 */
.L_x_552:
        /* <DEDUP_REMOVED lines=21> */
[-C--:B------:R-:W-:Y:S02]  /*1f30*/  HMUL2.BF16_V2 R92, R50, R100.reuse.H0_H0 ;  /* 0x20000064325c7232 */ /* 0x080fe40000200000 */
[-C--:B------:R-:W-:Y:S02]  /*1f40*/  HMUL2.BF16_V2 R93, R8, R100.reuse.H1_H1 ;  /* 0x30000064085d7232 */ /* 0x080fe40000200000 */
[-C--:B------:R-:W-:Y:S02]  /*1f50*/  HMUL2.BF16_V2 R94, R9, R100.reuse.H0_H0 ;  /* 0x20000064095e7232 */ /* 0x080fe40000200000 */
[----:B------:R-:W-:Y:S01]  /*1f60*/  HMUL2.BF16_V2 R95, R5, R100.H1_H1 ;  /* 0x30000064055f7232 */ /* 0x000fe20000200000 */
        /* <DEDUP_REMOVED lines=15> */
[----:B------:R-:W-:-:S04]  /*2060*/  ULEA UR45, UR53, UR44, 0xa ;  /* 0x0000002c352d7291 */ /* 0x000fc8000f8e503f */
[----:B------:R-:W-:-:S03]  /*2070*/  IMAD R110, R110, 0x2000, R101 ;  /* 0x000020006e6e7824 */ /* 0x000fc600078e0265 */
        /* <DEDUP_REMOVED lines=23> */
.L_x_554:
        /* <DEDUP_REMOVED lines=20> */
[-C--:B------:R-:W-:Y:S02]  /*2330*/  HMUL2.BF16_V2 R104, R104, R100.reuse.H0_H0 ;  /* 0x2000006468687232 */ /* 0x080fe40000200000 */
[----:B------:R-:W-:Y:S02]  /*2340*/  VIADD R103, R110, 0x10 ;  /* 0x000000106e677836 */ /* 0x000fe40000000000 */
[----:B------:R-:W-:Y:S02]  /*2350*/  HMUL2.BF16_V2 R105, R105, R100.H1_H1 ;  /* 0x3000006469697232 */ /* 0x000fe40000200000 */
[----:B------:R-:W-:-:S02]  /*2360*/  IMAD.MOV.U32 R5, RZ, RZ, RZ ;  /* 0x000000ffff057224 */ /* 0x000fc400078e00ff */
[-C--:B------:R-:W-:Y:S02]  /*2370*/  HMUL2.BF16_V2 R106, R106, R100.reuse.H0_H0 ;  /* 0x200000646a6a7232 */ /* 0x080fe40000200000 */
[----:B------:R-:W-:Y:S02]  /*2380*/  HMUL2.BF16_V2 R107, R107, R100.H1_H1 ;  /* 0x300000646b6b7232 */ /* 0x000fe40000200000 */
        /* <DEDUP_REMOVED lines=29> */
.L_x_555:
        /* <DEDUP_REMOVED lines=19> */
[-C--:B------:R-:W-:Y:S02]  /*2690*/  HMUL2.BF16_V2 R104, R104, R100.reuse.H0_H0 ;  /* 0x2000006468687232 */ /* 0x080fe40000200000 */
[-C--:B------:R-:W-:Y:S02]  /*26a0*/  HMUL2.BF16_V2 R105, R105, R100.reuse.H1_H1 ;  /* 0x3000006469697232 */ /* 0x080fe40000200000 */
[-C--:B------:R-:W-:Y:S02]  /*26b0*/  HMUL2.BF16_V2 R106, R106, R100.reuse.H0_H0 ;  /* 0x200000646a6a7232 */ /* 0x080fe40000200000 */
[----:B------:R-:W-:-:S04]  /*26c0*/  HMUL2.BF16_V2 R107, R107, R100.H1_H1 ;  /* 0x300000646b6b7232 */ /* 0x000fc80000200000 */
        /* <DEDUP_REMOVED lines=27> */
[-C--:B------:R-:W-:Y:S02]  /*2880*/  HMUL2.BF16_V2 R104, R104, R100.reuse.H0_H0 ;  /* 0x2000006468687232 */ /* 0x080fe40000200000 */
[----:B------:R-:W-:-:S02]  /*2890*/  HMUL2.BF16_V2 R105, R105, R100.H1_H1 ;  /* 0x3000006469697232 */ /* 0x000fc40000200000 */
[-C--:B------:R-:W-:Y:S02]  /*28a0*/  HMUL2.BF16_V2 R106, R106, R100.reuse.H0_H0 ;  /* 0x200000646a6a7232 */ /* 0x080fe40000200000 */
[----:B------:R-:W-:-:S04]  /*28b0*/  HMUL2.BF16_V2 R107, R107, R100.H1_H1 ;  /* 0x300000646b6b7232 */ /* 0x000fc80000200000 */
[----:B------:R-:W-:-:S06]  /*28c0*/  WARPGROUP.ARRIVE ;  /* 0x00000000000079c5 */ /* 0x000fcc0000000000 */
[----:B------:R-:W-:Y:S03]  /*28d0*/  HGMMA.64x128x16.F32.BF16 R24, R104, gdesc[UR4], R24, gsb0 ;  /* 0x01e0000468187df0 */ /* 0x000fe60008001818 */
[----:B------:R-:W-:Y:S02]  /*28e0*/  WARPGROUP.DEPBAR.LE gsb0, 0x0 ;  /* 0x00008000000079c5 */ /* 0x000fe40000010000 */
[----:B------:R-:W-:Y:S05]  /*28f0*/  @!P0 BRA `(.L_x_556) ;  /* 0x0000000400bc8947 */ /* 0x000fea0003800000 */
[----:B------:R-:W-:-:S13]  /*2900*/  ISETP.NE.AND P6, PT, R113, 0x3, PT ;  /* 0x000000037100780c */ /* 0x000fda0003fc5270 */
[----:B------:R-:W-:Y:S05]  /*2910*/  @!P6 BRA `(.L_x_557) ;  /* 0x000000000004e947 */ /* 0x000fea0003800000 */
[----:B------:R-:W-:Y:S01]  /*2920*/  BPT.TRAP 0x1 ;  /* 0x000000040000795c */ /* 0x000fe20000300000 */
.L_x_557:
        /* <DEDUP_REMOVED lines=12> */
.L_x_558:
        /* <DEDUP_REMOVED lines=25> */
.L_x_561:
[----:B------:R-:W-:Y:S05]  /*2b80*/  BSYNC B6 ;  /* 0x0000000000067941 */ /* 0x000fea0003800000 */
.L_x_560:
[----:B------:R-:W-:Y:S01]  /*2b90*/  IMAD.U32 R5, RZ, RZ, UR57 ;  /* 0x00000039ff057e24 */ /* 0x000fe2000f8e00ff */
[----:B------:R-:W-:Y:S01]  /*2ba0*/  USHF.L.U32 UR4, UR45, 0x7, URZ ;  /* 0x000000072d047899 */ /* 0x000fe2000800063f */
[----:B------:R-:W-:Y:S01]  /*2bb0*/  IMAD.U32 R4, RZ, RZ, UR56 ;  /* 0x00000038ff047e24 */ /* 0x000fe2000f8e00ff */
[----:B------:R-:W-:Y:S02]  /*2bc0*/  BSSY B6, `(.L_x_562) ;  /* 0x0000026000067945 */ /* 0x000fe40003800000 */
[----:B------:R-:W-:Y:S02]  /*2bd0*/  SHF.R.U64 R5, R93, 0x3, R5 ;  /* 0x000000035d057819 */ /* 0x000fe40000001205 */
[----:B------:R-:W-:Y:S01]  /*2be0*/  LOP3.LUT R4, R99, UR4, RZ, 0xfc, !PT ;  /* 0x0000000463047c12 */ /* 0x000fe2000f8efcff */
[----:B------:R-:W-:Y:S01]  /*2bf0*/  UIADD3 UR4, UR46, 0x10, URZ ;  /* 0x000000102e047890 */ /* 0x000fe2000fffe03f */
[----:B-1----:R-:W-:Y:S01]  /*2c00*/  IADD3 R0, R96, UR52, R5 ;  /* 0x0000003460007c10 */ /* 0x002fe2000fffe005 */
[----:B------:R-:W-:Y:S01]  /*2c10*/  IMAD.MOV.U32 R5, RZ, RZ, RZ ;  /* 0x000000ffff057224 */ /* 0x000fe200078e00ff */
[----:B------:R-:W-:-:S03]  /*2c20*/  LEA R4, R4, UR52, 0x1 ;  /* 0x0000003404047c11 */ /* 0x000fc6000f8e08ff */
[----:B------:R-:W-:Y:S01]  /*2c30*/  LDS.U8 R3, [R0] ;  /* 0x0000000000037984 */ /* 0x000fe20000000000 */
[----:B------:R-:W-:-:S03]  /*2c40*/  MOV R93, UR4 ;  /* 0x00000004005d7c02 */ /* 0x000fc60008000f00 */
[----:B------:R-:W1:Y:S04]  /*2c50*/  LDS.U8 R6, [R0+0x100] ;  /* 0x0001000000067984 */ /* 0x000e680000000000 */
[----:B------:R-:W2:Y:S04]  /*2c60*/  LDS.U8 R8, [R0+0x4] ;  /* 0x0000040000087984 */ /* 0x000ea80000000000 */
[----:B------:R-:W3:Y:S04]  /*2c70*/  LDS.U8 R10, [R0+0x104] ;  /* 0x00010400000a7984 */ /* 0x000ee80000000000 */
[----:B------:R-:W-:Y:S04]  /*2c80*/  LDS.U16 R100, [R4+0x35800] ;  /* 0x0358000004647984 */ /* 0x000fe80000000400 */
[----:B------:R4:W3:Y:S02]  /*2c90*/  LDS.U16 R7, [R4+0x35810] ;  /* 0x0358100004077984 */ /* 0x0008e40000000400 */
[----:B----4-:R-:W-:-:S04]  /*2ca0*/  IMAD.MOV.U32 R4, RZ, RZ, R98 ;  /* 0x000000ffff047224 */ /* 0x010fc800078e0062 */
[----:B------:R-:W-:-:S03]  /*2cb0*/  IMAD.WIDE R92, R93, 0x4, R4 ;  /* 0x000000045d5c7825 */ /* 0x000fc600078e0204 */
[----:B------:R-:W-:Y:S02]  /*2cc0*/  LOP3.LUT P0, RZ, R92, 0x4, RZ, 0xc0, !PT ;  /* 0x000000045cff7812 */ /* 0x000fe4000780c0ff */
[----:B-1----:R-:W-:-:S04]  /*2cd0*/  PRMT R3, R6, 0x7604, R3 ;  /* 0x0000760406037816 */ /* 0x002fc80000000003 */
[----:B--2---:R-:W-:-:S04]  /*2ce0*/  PRMT R3, R8, 0x7054, R3 ;  /* 0x0000705408037816 */ /* 0x004fc80000000003 */
[----:B---3--:R-:W-:Y:S02]  /*2cf0*/  PRMT R94, R10, 0x654, R3 ;  /* 0x000006540a5e7816 */ /* 0x008fe40000000003 */
        /* <DEDUP_REMOVED lines=18> */
.L_x_563:
[----:B------:R-:W-:Y:S05]  /*2e20*/  BSYNC B6 ;  /* 0x0000000000067941 */ /* 0x000fea0003800000 */
.L_x_562:
        /* <DEDUP_REMOVED lines=13> */
[----:B------:R-:W-:-:S02]  /*2f00*/  HMUL2.BF16_V2 R93, R93, R100.H1_H1 ;  /* 0x300000645d5d7232 */ /* 0x000fc40000200000 */
[----:B------:R-:W3:Y:S01]  /*2f10*/  LDS.U8 R108, [R0+0x104] ;  /* 0x00010400006c7984 */ /* 0x000ee20000000000 */
[----:B-1----:R-:W-:Y:S02]  /*2f20*/  PRMT R3, R4, 0x7604, R3 ;  /* 0x0000760404037816 */ /* 0x002fe40000000003 */
[C-C-:B------:R-:W-:Y:S02]  /*2f30*/  PRMT R4, R94.reuse, 0xf4f0, R5.reuse ;  /* 0x0000f4f05e047816 */ /* 0x140fe40000000005 */
[----:B------:R-:W-:Y:S01]  /*2f40*/  PRMT R5, R94, 0xf7f3, R5 ;  /* 0x0000f7f35e057816 */ /* 0x000fe20000000005 */
[----:B------:R-:W-:Y:S01]  /*2f50*/  HADD2.BF16_V2 R94, R8, -136, -136 ;  /* 0xc308c308085e7430 */ /* 0x000fe20000200000 */
[--C-:B------:R-:W-:Y:S02]  /*2f60*/  LOP3.LUT R4, R4, 0xf000f, R9.reuse, 0x6a, !PT ;  /* 0x000f000f04047812 */ /* 0x100fe400078e6a09 */
[----:B------:R-:W-:Y:S01]  /*2f70*/  LOP3.LUT R5, R5, 0xf000f, R9, 0x6a, !PT ;  /* 0x000f000f05057812 */ /* 0x000fe200078e6a09 */
[----:B------:R-:W-:Y:S01]  /*2f80*/  HMUL2.BF16_V2 R94, R94, R100.H0_H0 ;  /* 0x200000645e5e7232 */ /* 0x000fe20000200000 */
[----:B--2---:R-:W-:Y:S01]  /*2f90*/  PRMT R3, R6, 0x7054, R3 ;  /* 0x0000705406037816 */ /* 0x004fe20000000003 */
[----:B------:R-:W-:-:S02]  /*2fa0*/  HADD2.BF16_V2 R92, R4, -136, -136 ;  /* 0xc308c308045c7430 */ /* 0x000fc40000200000 */
[----:B------:R-:W-:Y:S01]  /*2fb0*/  HADD2.BF16_V2 R95, R5, -136, -136 ;  /* 0xc308c308055f7430 */ /* 0x000fe20000200000 */
[----:B---3--:R-:W-:Y:S01]  /*2fc0*/  PRMT R108, R108, 0x654, R3 ;  /* 0x000006546c6c7816 */ /* 0x008fe20000000003 */
[-C--:B------:R-:W-:Y:S02]  /*2fd0*/  HMUL2.BF16_V2 R92, R92, R100.reuse.H0_H0 ;  /* 0x200000645c5c7232 */ /* 0x080fe40000200000 */
[----:B------:R-:W-:-:S07]  /*2fe0*/  HMUL2.BF16_V2 R95, R95, R100.H1_H1 ;  /* 0x300000645f5f7232 */ /* 0x000fce0000200000 */
.L_x_556:
        /* <DEDUP_REMOVED lines=24> */
.L_x_579:
        /* <DEDUP_REMOVED lines=17> */
.L_x_566:
[----:B------:R-:W-:Y:S02]  /*3280*/  LEA R0, R111, UR52, 0x3 ;  /* 0x000000346f007c11 */ /* 0x000fe4000f8e18ff */
[----:B------:R-:W-:Y:S02]  /*3290*/  SHF.L.U32 R3, R109, 0x1f, RZ ;  /* 0x0000001f6d037819 */ /* 0x000fe400000006ff */
[----:B------:R-:W-:Y:S02]  /*32a0*/  LEA R94, R116, R101, 0xd ;  /* 0x00000065745e7211 */ /* 0x000fe400078e68ff */
[----:B------:R-:W1:Y:S03]  /*32b0*/  SYNCS.PHASECHK.TRANS64.TRYWAIT P0, [R0+URZ], R3 ;  /* 0x00000003000075a7 */ /* 0x000e66000800017f */
[----:B------:R-:W-:-:S03]  /*32c0*/  IMAD.WIDE R92, R94, 0x4, RZ ;  /* 0x000000045e5c7825 */ /* 0x000fc600078e02ff */
        /* <DEDUP_REMOVED lines=20> */
.L_x_567:
        /* <DEDUP_REMOVED lines=20> */
[----:B------:R-:W-:-:S02]  /*3550*/  HMUL2.BF16_V2 R104, R104, R100.H0_H0 ;  /* 0x2000006468687232 */ /* 0x000fc40000200000 */
[----:B------:R-:W-:Y:S02]  /*3560*/  IMAD.MOV.U32 R4, RZ, RZ, R98 ;  /* 0x000000ffff047224 */ /* 0x000fe400078e0062 */
[-C--:B------:R-:W-:Y:S01]  /*3570*/  HMUL2.BF16_V2 R105, R105, R100.reuse.H1_H1 ;  /* 0x3000006469697232 */ /* 0x080fe20000200000 */
[----:B------:R-:W-:Y:S01]  /*3580*/  IADD3 R0, R96, UR52, R93 ;  /* 0x0000003460007c10 */ /* 0x000fe2000fffe05d */
[-C--:B------:R-:W-:Y:S02]  /*3590*/  HMUL2.BF16_V2 R106, R106, R100.reuse.H0_H0 ;  /* 0x200000646a6a7232 */ /* 0x080fe40000200000 */
[----:B------:R-:W-:Y:S02]  /*35a0*/  VIADD R93, R94, 0x10 ;  /* 0x000000105e5d7836 */ /* 0x000fe40000000000 */
[----:B------:R-:W-:Y:S02]  /*35b0*/  HMUL2.BF16_V2 R107, R107, R100.H1_H1 ;  /* 0x300000646b6b7232 */ /* 0x000fe40000200000 */
        /* <DEDUP_REMOVED lines=21> */
[----:B------:R-:W-:Y:S01]  /*3710*/  MOV R10, UR6 ;  /* 0x00000006000a7c02 */ /* 0x000fe20008000f00 */
        /* <DEDUP_REMOVED lines=8> */
.L_x_568:
        /* <DEDUP_REMOVED lines=22> */
[-C--:B------:R-:W-:Y:S01]  /*3900*/  HMUL2.BF16_V2 R104, R104, R100.reuse.H0_H0 ;  /* 0x2000006468687232 */ /* 0x080fe20000200000 */
[----:B------:R-:W-:Y:S01]  /*3910*/  ISETP.NE.AND P6, PT, R113, 0x3, PT ;  /* 0x000000037100780c */ /* 0x000fe20003fc5270 */
[-C--:B------:R-:W-:Y:S01]  /*3920*/  HMUL2.BF16_V2 R105, R105, R100.reuse.H1_H1 ;  /* 0x3000006469697232 */ /* 0x080fe20000200000 */
[----:B------:R-:W-:Y:S01]  /*3930*/  IADD3 R0, R96, UR52, R93 ;  /* 0x0000003460007c10 */ /* 0x000fe2000fffe05d */
[----:B------:R-:W-:-:S02]  /*3940*/  HMUL2.BF16_V2 R106, R106, R100.H0_H0 ;  /* 0x200000646a6a7232 */ /* 0x000fc40000200000 */
[----:B------:R-:W-:-:S04]  /*3950*/  HMUL2.BF16_V2 R107, R107, R100.H1_H1 ;  /* 0x300000646b6b7232 */ /* 0x000fc80000200000 */
        /* <DEDUP_REMOVED lines=26> */
[----:B------:R-:W-:-:S02]  /*3b00*/  HMUL2.BF16_V2 R106, R106, R100.H0_H0 ;  /* 0x200000646a6a7232 */ /* 0x000fc40000200000 */
[-C--:B------:R-:W-:Y:S02]  /*3b10*/  HMUL2.BF16_V2 R105, R105, R100.reuse.H1_H1 ;  /* 0x3000006469697232 */ /* 0x080fe40000200000 */
[----:B------:R-:W-:-:S04]  /*3b20*/  HMUL2.BF16_V2 R107, R107, R100.H1_H1 ;  /* 0x300000646b6b7232 */ /* 0x000fc80000200000 */
[----:B------:R-:W-:-:S06]  /*3b30*/  WARPGROUP.ARRIVE ;  /* 0x00000000000079c5 */ /* 0x000fcc0000000000 */
[----:B------:R-:W-:Y:S03]  /*3b40*/  HGMMA.64x128x16.F32.BF16 R24, R104, gdesc[UR4], R24, gsb0 ;  /* 0x01e0000468187df0 */ /* 0x000fe60008001818 */
[----:B------:R-:W-:Y:S02]  /*3b50*/  WARPGROUP.DEPBAR.LE gsb0, 0x0 ;  /* 0x00008000000079c5 */ /* 0x000fe40000010000 */
[----:B------:R-:W-:Y:S05]  /*3b60*/  @!P6 BRA `(.L_x_569) ;  /* 0x000000000004e947 */ /* 0x000fea0003800000 */
[----:B------:R-:W-:Y:S01]  /*3b70*/  BPT.TRAP 0x1 ;  /* 0x000000040000795c */ /* 0x000fe20000300000 */
.L_x_569:
[----:B------:R-:W-:Y:S01]  /*3b80*/  ULEA UR4, UR45, UR52, 0x3 ;  /* 0x000000342d047291 */ /* 0x000fe2000f8e183f */
[----:B------:R-:W-:-:S03]  /*3b90*/  ISETP.GT.U32.AND P0, PT, R22, 0x1, PT ;  /* 0x000000011600780c */ /* 0x000fc60003f04070 */
[----:B------:R-:W-:-:S04]  /*3ba0*/  UIADD3 UR4, UR4, 0x48, URZ ;  /* 0x0000004804047890 */ /* 0x000fc8000fffe03f */
[----:B------:R-:W-:-:S09]  /*3bb0*/  UPRMT UR4, URZ, 0x654, UR4 ;  /* 0x000006543f047896 */ /* 0x000fd20008000004 */
[----:B------:R-:W-:Y:S01]  /*3bc0*/  SYNCS.ARRIVE.TRANS64.RED.A1T0 RZ, [UR4], RZ ;  /* 0x000000ffffff79a7 */ /* 0x000fe20008100404 */
[----:B------:R-:W-:Y:S05]  /*3bd0*/  @P0 BRA `(.L_x_570) ;  /* 0x0000000000040947 */ /* 0x000fea0003800000 */
[----:B------:R-:W-:Y:S01]  /*3be0*/  BPT.TRAP 0x1 ;  /* 0x000000040000795c */ /* 0x000fe20000300000 */
.L_x_570:
[----:B------:R-:W-:-:S04]  /*3bf0*/  UIADD3 UR45, UR45, 0x1, URZ ;  /* 0x000000012d2d7890 */ /* 0x000fc8000fffe03f */
[----:B------:R-:W-:-:S04]  /*3c00*/  UISETP.NE.AND UP0, UPT, UR45, 0x9, UPT ;  /* 0x000000092d00788c */ /* 0x000fc8000bf05270 */
[----:B------:R-:W-:Y:S01]  /*3c10*/  USEL UR45, UR45, URZ, UP0 ;  /* 0x0000003f2d2d7287 */ /* 0x000fe20008000000 */
[----:B------:R-:W-:Y:S11]  /*3c20*/  @!P6 BRA `(.L_x_571) ;  /* 0x000000000004e947 */ /* 0x000ff60003800000 */
[----:B------:R-:W-:Y:S01]  /*3c30*/  BPT.TRAP 0x1 ;  /* 0x000000040000795c */ /* 0x000fe20000300000 */
.L_x_571:
        /* <DEDUP_REMOVED lines=13> */
.L_x_573:
[----:B------:R-:W-:Y:S05]  /*3d10*/  BSYNC B0 ;  /* 0x0000000000007941 */ /* 0x000fea0003800000 */
.L_x_572:
        /* <DEDUP_REMOVED lines=19> */
.L_x_576:
[----:B------:R-:W-:Y:S05]  /*3e50*/  BSYNC B6 ;  /* 0x0000000000067941 */ /* 0x000fea0003800000 */
.L_x_575:
[----:B------:R-:W-:Y:S01]  /*3e60*/  SHF.R.U64 R93, R95, 0x3, R93 ;  /* 0x000000035f5d7819 */ /* 0x000fe2000000125d */
[----:B------:R-:W-:Y:S01]  /*3e70*/  IMAD.SHL.U32 R4, R111, 0x80, RZ ;  /* 0x000000806f047824 */ /* 0x000fe200078e00ff */
[----:B------:R-:W-:Y:S01]  /*3e80*/  BSSY B6, `(.L_x_577) ;  /* 0x0000024000067945 */ /* 0x000fe20003800000 */
[----:B------:R-:W-:Y:S01]  /*3e90*/  IMAD.MOV.U32 R5, RZ, RZ, RZ ;  /* 0x000000ffff057224 */ /* 0x000fe200078e00ff */
        /* <DEDUP_REMOVED lines=34> */
.L_x_578:
[----:B------:R-:W-:Y:S05]  /*40c0*/  BSYNC B6 ;  /* 0x0000000000067941 */ /* 0x000fea0003800000 */
.L_x_577:
        /* <DEDUP_REMOVED lines=16> */
[-C--:B------:R-:W-:Y:S01]  /*41d0*/  HMUL2.BF16_V2 R93, R93, R100.reuse.H1_H1 ;  /* 0x300000645d5d7232 */ /* 0x080fe20000200000 */
        /* <DEDUP_REMOVED lines=12> */
[----:B------:R-:W-:Y:S01]  /*42a0*/  HMUL2.BF16_V2 R95, R95, R100.H1_H1 ;  /* 0x300000645f5f7232 */ /* 0x000fe20000200000 */
[----:B------:R-:W-:Y:S06]  /*42b0*/  @P0 BRA `(.L_x_579) ;  /* 0xffffffec00ac0947 */ /* 0x000fec000383ffff */
.L_x_565:
        /* <DEDUP_REMOVED lines=29> */
.L_x_580:
        /* <DEDUP_REMOVED lines=22> */
[-C--:B------:R-:W-:Y:S01]  /*45f0*/  HMUL2.BF16_V2 R105, R105, R100.reuse.H1_H1 ;  /* 0x3000006469697232 */ /* 0x080fe20000200000 */
[----:B------:R-:W-:Y:S01]  /*4600*/  IADD3 R0, R96, UR52, R93 ;  /* 0x0000003460007c10 */ /* 0x000fe2000fffe05d */
[-C--:B------:R-:W-:Y:S02]  /*4610*/  HMUL2.BF16_V2 R106, R106, R100.reuse.H0_H0 ;  /* 0x200000646a6a7232 */ /* 0x080fe40000200000 */
[----:B------:R-:W-:Y:S02]  /*4620*/  VIADD R93, R101, 0x10 ;  /* 0x00000010655d7836 */ /* 0x000fe40000000000 */
        /* <DEDUP_REMOVED lines=30> */
.L_x_581:
        /* <DEDUP_REMOVED lines=62> */
.L_x_582:
[----:B------:R-:W-:Y:S01]  /*4bf0*/  ULEA UR4, UR45, UR52, 0x3 ;  /* 0x000000342d047291 */ /* 0x000fe2000f8e183f */
[----:B------:R-:W-:-:S03]  /*4c00*/  ISETP.GT.U32.AND P0, PT, R22, 0x1, PT ;  /* 0x000000011600780c */ /* 0x000fc60003f04070 */
[----:B------:R-:W-:-:S04]  /*4c10*/  UIADD3 UR4, UR4, 0x48, URZ ;  /* 0x0000004804047890 */ /* 0x000fc8000fffe03f */
[----:B------:R-:W-:-:S09]  /*4c20*/  UPRMT UR4, URZ, 0x654, UR4 ;  /* 0x000006543f047896 */ /* 0x000fd20008000004 */
[----:B------:R-:W-:Y:S01]  /*4c30*/  SYNCS.ARRIVE.TRANS64.RED.A1T0 RZ, [UR4], RZ ;  /* 0x000000ffffff79a7 */ /* 0x000fe20008100404 */
[----:B------:R-:W-:Y:S05]  /*4c40*/  @P0 BRA `(.L_x_564) ;  /* 0x0000000000040947 */ /* 0x000fea0003800000 */
[----:B------:R-:W-:Y:S01]  /*4c50*/  BPT.TRAP 0x1 ;  /* 0x000000040000795c */ /* 0x000fe20000300000 */
.L_x_564:
[----:B------:R-:W-:-:S13]  /*4c60*/  ISETP.NE.AND P0, PT, R113, 0x3, PT ;  /* 0x000000037100780c */ /* 0x000fda0003f05270 */
[----:B------:R-:W-:Y:S05]  /*4c70*/  @!P0 BRA `(.L_x_583) ;  /* 0x0000000000048947 */ /* 0x000fea0003800000 */
[----:B------:R-:W-:Y:S01]  /*4c80*/  BPT.TRAP 0x1 ;  /* 0x000000040000795c */ /* 0x000fe20000300000 */
.L_x_583:
        /* <DEDUP_REMOVED lines=12> */
.L_x_584:
        /* <DEDUP_REMOVED lines=32> */
.L_x_586:
[----:B------:R1:W2:Y:S01]  /*4f50*/  LDC.64 R14, c[0x4][R23] ;  /* 0x01000000170e7b82 */ /* 0x0002a20000000a00 */
[----:B------:R-:W-:Y:S01]  /*4f60*/  ULDC.64 UR4, c[0x4][0x100] ;  /* 0x0100400000047ab9 */ /* 0x000fe20000000a00 */
[----:B------:R-:W-:Y:S01]  /*4f70*/  ULDC.64 UR6, c[0x4][0x60] ;  /* 0x0100180000067ab9 */ /* 0x000fe20000000a00 */
[----:B------:R-:W-:Y:S02]  /*4f80*/  IMAD.U32 R4, RZ, RZ, UR4 ;  /* 0x00000004ff047e24 */ /* 0x000fe4000f8e00ff */
        /* <DEDUP_REMOVED lines=10> */
[----:B--2---:R-:W-:Y:S05]  /*5030*/  CALL.ABS.NOINC R14 ;  /* 0x000000000e007343 */ /* 0x004fea0003c00000 */
.L_x_585:
        /* <DEDUP_REMOVED lines=16> */
.L_x_588:
[----:B------:R-:W-:Y:S01]  /*5140*/  ULDC UR4, c[0x0][0x780] ;  /* 0x0001e00000047ab9 */ /* 0x000fe20000000800 */
[----:B------:R-:W-:Y:S02]  /*5150*/  IMAD.MOV.U32 R88, RZ, RZ, 0x1 ;  /* 0x00000001ff587424 */ /* 0x000fe400078e00ff */
[----:B-----5:R-:W-:-:S07]  /*5160*/  IMAD.U32 R89, RZ, RZ, UR4 ;  /* 0x00000004ff597e24 */ /* 0x020fce000f8e00ff */
.L_x_587:
        /* <DEDUP_REMOVED lines=13> */
.L_x_590:
[----:B------:R-:W-:Y:S02]  /*5240*/  ULDC UR4, c[0x0][0x7a0] ;  /* 0x0001e80000047ab9 */ /* 0x000fe40000000800 */
[----:B-----5:R-:W-:-:S07]  /*5250*/  IMAD.U32 R97, RZ, RZ, UR4 ;  /* 0x00000004ff617e24 */ /* 0x020fce000f8e00ff */
.L_x_589:
        /* <DEDUP_REMOVED lines=19> */
.L_x_593:
[----:B-----5:R-:W-:-:S13]  /*5390*/  FSETP.EQ.AND P3, PT, R89, RZ, PT ;  /* 0x000000ff5900720b */ /* 0x020fda0003f62000 */
.L_x_594:
[----:B------:R-:W-:Y:S05]  /*53a0*/  BSYNC B0 ;  /* 0x0000000000007941 */ /* 0x000fea0003800000 */
.L_x_592:
[----:B------:R-:W-:-:S07]  /*53b0*/  SEL R3, RZ, 0x1, P3 ;  /* 0x00000001ff037807 */ /* 0x000fce0001800000 */
.L_x_591:
[----:B------:R-:W-:Y:S04]  /*53c0*/  BSSY B0, `(.L_x_595) ;  /* 0x0000007000007945 */ /* 0x000fe80003800000 */
[----:B------:R-:W-:Y:S05]  /*53d0*/  @!P0 BRA `(.L_x_596) ;  /* 0x0000000000108947 */ /* 0x000fea0003800000 */
[----:B------:R-:W-:-:S13]  /*53e0*/  LOP3.LUT P0, RZ, R88, 0xff, RZ, 0xc0, !PT ;  /* 0x000000ff58ff7812 */ /* 0x000fda000780c0ff */
[----:B------:R-:W-:Y:S05]  /*53f0*/  @!P0 BRA `(.L_x_597) ;  /* 0x00000000000c8947 */ /* 0x000fea0003800000 */
[----:B-----5:R-:W-:Y:S01]  /*5400*/  FSETP.EQ.AND P2, PT, R89, RZ, PT ;  /* 0x000000ff5900720b */ /* 0x020fe20003f42000 */
[----:B------:R-:W-:-:S12]  /*5410*/  BRA `(.L_x_597) ;  /* 0x0000000000047947 */ /* 0x000fd80003800000 */
.L_x_596:
[----:B-----5:R-:W-:-:S13]  /*5420*/  FSETP.EQ.AND P2, PT, R89, RZ, PT ;  /* 0x000000ff5900720b */ /* 0x020fda0003f42000 */
.L_x_597:
[----:B------:R-:W-:Y:S05]  /*5430*/  BSYNC B0 ;  /* 0x0000000000007941 */ /* 0x000fea0003800000 */
.L_x_595:
        /* <DEDUP_REMOVED lines=13> */
.L_x_600:
[----:B------:R-:W-:Y:S01]  /*5510*/  SHF.L.U32 R4, R91, 0x1f, RZ ;  /* 0x0000001f5b047819 */ /* 0x000fe200000006ff */
[----:B------:R-:W-:Y:S01]  /*5520*/  BSSY B1, `(.L_x_601) ;  /* 0x0000005000017945 */ /* 0x000fe20003800000 */
[----:B------:R-:W-:Y:S02]  /*5530*/  IMAD.MOV.U32 R3, RZ, RZ, 0x1 ;  /* 0x00000001ff037424 */ /* 0x000fe400078e00ff */
[----:B------:R-:W1:Y:S01]  /*5540*/  SYNCS.PHASECHK.TRANS64.TRYWAIT P3, [UR52+0x90], R4 ;  /* 0x00009004ff0075a7 */ /* 0x000e620008060174 */
[----:B------:R-:W-:Y:S01]  /*5550*/  IMAD.MOV.U32 R10, RZ, RZ, RZ ;  /* 0x000000ffff0a7224 */ /* 0x000fe200078e00ff */
[----:B-1----:R-:W-:Y:S06]  /*5560*/  @!P3 BRA `(.L_x_602) ;  /* 0x0000005800bcb947 */ /* 0x002fec0003800000 */
.L_x_731:
[----:B------:R-:W-:Y:S05]  /*5570*/  BSYNC B1 ;  /* 0x0000000000017941 */ /* 0x000fea0003800000 */
.L_x_601:
        /* <DEDUP_REMOVED lines=21> */
.L_x_599:
[----:B------:R-:W-:Y:S05]  /*56d0*/  BSYNC B0 ;  /* 0x0000000000007941 */ /* 0x000fea0003800000 */
.L_x_598:
[--C-:B-12---:R-:W-:Y:S02]  /*56e0*/  HADD2.F32 R12, -RZ, R4.reuse.H0_H0 ;  /* 0x20000004ff0c7230 */ /* 0x106fe40000004100 */
[C---:B-----5:R-:W-:Y:S01]  /*56f0*/  FMUL R24, R97.reuse, R24 ;  /* 0x0000001861187220 */ /* 0x060fe20000400000 */
[C---:B------:R-:W-:Y:S01]  /*5700*/  FMUL R92, R97.reuse, R25 ;  /* 0x00000019615c7220 */ /* 0x040fe20000400000 */
[--C-:B------:R-:W-:Y:S02]  /*5710*/  HADD2.F32 R14, -RZ, R5.reuse.H0_H0 ;  /* 0x20000005ff0e7230 */ /* 0x100fe40000004100 */
[----:B------:R-:W-:Y:S01]  /*5720*/  FMUL R15, R97, R26 ;  /* 0x0000001a610f7220 */ /* 0x000fe20000400000 */
[----:B------:R-:W-:Y:S01]  /*5730*/  FFMA R13, R89, R12, R24 ;  /* 0x0000000c590d7223 */ /* 0x000fe20000000018 */
[----:B------:R-:W-:Y:S02]  /*5740*/  HADD2.F32 R12, -RZ, R4.H1_H1 ;  /* 0x30000004ff0c7230 */ /* 0x000fe40000004100 */
[----:B------:R-:W-:Y:S01]  /*5750*/  FMUL R27, R97, R27 ;  /* 0x0000001b611b7220 */ /* 0x000fe20000400000 */
[----:B------:R-:W-:-:S02]  /*5760*/  HADD2.F32 R20, -RZ, R5.H1_H1 ;  /* 0x30000005ff147230 */ /* 0x000fc40000004100 */
[----:B------:R-:W-:Y:S01]  /*5770*/  FMUL R21, R97, R28 ;  /* 0x0000001c61157220 */ /* 0x000fe20000400000 */
[--C-:B------:R-:W-:Y:S02]  /*5780*/  HADD2.F32 R24, -RZ, R6.reuse.H0_H0 ;  /* 0x20000006ff187230 */ /* 0x100fe40000004100 */
[C---:B------:R-:W-:Y:S01]  /*5790*/  FFMA R92, R89.reuse, R12, R92 ;  /* 0x0000000c595c7223 */ /* 0x040fe2000000005c */
[C---:B------:R-:W-:Y:S01]  /*57a0*/  FFMA R15, R89.reuse, R14, R15 ;  /* 0x0000000e590f7223 */ /* 0x040fe2000000000f */
        /* <DEDUP_REMOVED lines=9> */
[----:B------:R-:W-:Y:S01]  /*5840*/  FFMA R28, R89, R12, R28 ;  /* 0x0000000c591c7223 */ /* 0x000fe2000000001c */
[----:B------:R-:W-:Y:S01]  /*5850*/  FMUL R25, R97, R32 ;  /* 0x0000002061197220 */ /* 0x000fe20000400000 */
[C---:B------:R-:W-:Y:S01]  /*5860*/  FFMA R23, R89.reuse, R14, R23 ;  /* 0x0000000e59177223 */ /* 0x040fe20000000017 */
        /* <DEDUP_REMOVED lines=12> */
[----:B------:R-:W-:Y:S01]  /*5930*/  LOP3.LUT R29, R29, 0x30, RZ, 0xc0, !PT ;  /* 0x000000301d1d7812 */ /* 0x000fe200078ec0ff */
[----:B------:R-:W-:-:S02]  /*5940*/  IMAD.SHL.U32 R20, R18, 0x40, RZ ;  /* 0x0000004012147824 */ /* 0x000fc400078e00ff */
[C---:B------:R-:W-:Y:S01]  /*5950*/  FMUL R37, R97.reuse, R37 ;  /* 0x0000002561257220 */ /* 0x040fe20000400000 */
[--C-:B------:R-:W-:Y:S02]  /*5960*/  HADD2.F32 R14, -RZ, R10.reuse.H1_H1 ;  /* 0x3000000aff0e7230 */ /* 0x100fe40000004100 */
[----:B------:R-:W-:Y:S01]  /*5970*/  FMUL R36, R97, R36 ;  /* 0x0000002461247220 */ /* 0x000fe20000400000 */
[----:B------:R-:W-:Y:S01]  /*5980*/  HADD2.F32 R12, -RZ, R10.H0_H0 ;  /* 0x2000000aff0c7230 */ /* 0x000fe20000004100 */
[----:B------:R-:W-:Y:S01]  /*5990*/  LOP3.LUT R31, R29, 0x8, R18, 0xf8, !PT ;  /* 0x000000081d1f7812 */ /* 0x000fe200078ef812 */
[----:B------:R-:W-:Y:S01]  /*59a0*/  FMUL R38, R97, R38 ;  /* 0x0000002661267220 */ /* 0x000fe20000400000 */
[----:B------:R-:W-:Y:S01]  /*59b0*/  LOP3.LUT R29, R20, 0x180, RZ, 0xc0, !PT ;  /* 0x00000180141d7812 */ /* 0x000fe200078ec0ff */
[C---:B------:R-:W-:Y:S01]  /*59c0*/  FFMA R37, R89.reuse, R14, R37 ;  /* 0x0000000e59257223 */ /* 0x040fe20000000025 */
[----:B------:R-:W-:Y:S01]  /*59d0*/  FFMA R36, R89, R12, R36 ;  /* 0x0000000c59247223 */ /* 0x000fe20000000024 */
[C---:B------:R-:W-:Y:S01]  /*59e0*/  SHF.L.U32 R14, R18.reuse, 0x5, RZ ;  /* 0x00000005120e7819 */ /* 0x040fe200000006ff */
[----:B------:R-:W-:Y:S01]  /*59f0*/  FMUL R39, R97, R39 ;  /* 0x0000002761277220 */ /* 0x000fe20000400000 */
[----:B------:R-:W-:Y:S01]  /*5a00*/  LOP3.LUT R12, R18, 0xff, RZ, 0xc0, !PT ;  /* 0x000000ff120c7812 */ /* 0x000fe200078ec0ff */
[----:B------:R-:W-:Y:S05]  /*5a10*/  WARPSYNC.ALL ;  /* 0x0000000000007948 */ /* 0x000fea0003800000 */
[--C-:B------:R-:W-:Y:S01]  /*5a20*/  LOP3.LUT R31, R31, 0x40, R20.reuse, 0xf8, !PT ;  /* 0x000000401f1f7812 */ /* 0x100fe200078ef814 */
[----:B------:R-:W-:Y:S01]  /*5a30*/  VIADD R12, R12, 0x1f ;  /* 0x0000001f0c0c7836 */ /* 0x000fe20000000000 */
[--C-:B------:R-:W-:Y:S01]  /*5a40*/  LOP3.LUT R33, R29, 0x40, R20.reuse, 0xf8, !PT ;  /* 0x000000401d217812 */ /* 0x100fe200078ef814 */
[----:B------:R-:W-:Y:S01]  /*5a50*/  BSSY B0, `(.L_x_603) ;  /* 0x0000029000007945 */ /* 0x000fe20003800000 */
[----:B------:R-:W-:Y:S01]  /*5a60*/  LOP3.LUT R29, R14, 0x200, RZ, 0xc0, !PT ;  /* 0x000002000e1d7812 */ /* 0x000fe200078ec0ff */
[--C-:B------:R-:W-:Y:S01]  /*5a70*/  HADD2.F32 R14, -RZ, R11.reuse.H0_H0 ;  /* 0x2000000bff0e7230 */ /* 0x100fe20000004100 */
[----:B------:R-:W-:Y:S01]  /*5a80*/  LOP3.LUT R34, R31, 0x180, R20, 0xf8, !PT ;  /* 0x000001801f227812 */ /* 0x000fe200078ef814 */
[----:B------:R-:W-:Y:S01]  /*5a90*/  HADD2.F32 R20, -RZ, R11.H1_H1 ;  /* 0x3000000bff147230 */ /* 0x000fe20000004100 */
[----:B------:R-:W-:-:S02]  /*5aa0*/  LOP3.LUT R29, R29, 0x800, R90, 0xf8, !PT ;  /* 0x000008001d1d7812 */ /* 0x000fc400078ef85a */
[----:B------:R-:W-:Y:S01]  /*5ab0*/  SHF.R.U32.HI R33, RZ, 0x3, R33 ;  /* 0x00000003ff217819 */ /* 0x000fe20000011621 */
[C---:B------:R-:W-:Y:S01]  /*5ac0*/  FFMA R14, R89.reuse, R14, R38 ;  /* 0x0000000e590e7223 */ /* 0x040fe20000000026 */
[----:B------:R-:W-:Y:S01]  /*5ad0*/  ISETP.GT.U32.AND P3, PT, R12, 0x3e, PT ;  /* 0x0000003e0c00780c */ /* 0x000fe20003f64070 */
[----:B------:R-:W-:Y:S01]  /*5ae0*/  FFMA R39, R89, R20, R39 ;  /* 0x0000001459277223 */ /* 0x000fe20000000027 */
[----:B------:R-:W-:Y:S02]  /*5af0*/  LOP3.LUT R12, R29, R34, R33, 0xf6, !PT ;  /* 0x000000221d0c7212 */ /* 0x000fe400078ef621 */
[----:B------:R-:W-:Y:S02]  /*5b00*/  F2FP.F16.F32.PACK_AB R24, R25, R24 ;  /* 0x000000181918723e */ /* 0x000fe400000000ff */
[----:B------:R-:W-:Y:S02]  /*5b10*/  F2FP.F16.F32.PACK_AB R92, R92, R13 ;  /* 0x0000000d5c5c723e */ /* 0x000fe400000000ff */
[----:B------:R-:W-:-:S02]  /*5b20*/  F2FP.F16.F32.PACK_AB R93, R26, R15 ;  /* 0x0000000f1a5d723e */ /* 0x000fc400000000ff */
[----:B------:R-:W-:Y:S02]  /*5b30*/  F2FP.F16.F32.PACK_AB R94, R28, R21 ;  /* 0x000000151c5e723e */ /* 0x000fe400000000ff */
[----:B------:R-:W-:Y:S02]  /*5b40*/  F2FP.F16.F32.PACK_AB R95, R30, R23 ;  /* 0x000000171e5f723e */ /* 0x000fe400000000ff */
[----:B------:R-:W-:Y:S02]  /*5b50*/  F2FP.F16.F32.PACK_AB R25, R32, R27 ;  /* 0x0000001b2019723e */ /* 0x000fe400000000ff */
[----:B------:R-:W-:Y:S02]  /*5b60*/  LEA R12, R12, UR52, 0x1 ;  /* 0x000000340c0c7c11 */ /* 0x000fe4000f8e08ff */
        /* <DEDUP_REMOVED lines=23> */
.L_x_604:
[----:B------:R-:W-:Y:S05]  /*5ce0*/  BSYNC B0 ;  /* 0x0000000000007941 */ /* 0x000fea0003800000 */
.L_x_603:
        /* <DEDUP_REMOVED lines=9> */
.L_x_608:
[----:B------:R-:W-:-:S04]  /*5d80*/  ULEA UR4, UR39, UR52, 0x3 ;  /* 0x0000003427047291 */ /* 0x000fc8000f8e183f */
[----:B------:R-:W-:-:S04]  /*5d90*/  UIADD3 UR4, UR4, 0xb0, URZ ;  /* 0x000000b004047890 */ /* 0x000fc8000fffe03f */
[----:B------:R-:W-:-:S09]  /*5da0*/  UPRMT UR4, UR51, 0x654, UR4 ;  /* 0x0000065433047896 */ /* 0x000fd20008000004 */
[----:B------:R-:W-:Y:S03]  /*5db0*/  SYNCS.ARRIVE.TRANS64.RED.A1T0 RZ, [UR4], RZ ;  /* 0x000000ffffff79a7 */ /* 0x000fe60008100404 */
.L_x_607:
[----:B------:R-:W-:Y:S05]  /*5dc0*/  BSYNC B0 ;  /* 0x0000000000007941 */ /* 0x000fea0003800000 */
.L_x_606:
[----:B------:R-:W-:-:S04]  /*5dd0*/  UIADD3 UR39, UR39, 0x1, URZ ;  /* 0x0000000127277890 */ /* 0x000fc8000fffe03f */
[----:B------:R-:W-:-:S04]  /*5de0*/  UISETP.NE.AND UP0, UPT, UR39, 0x4, UPT ;  /* 0x000000042700788c */ /* 0x000fc8000bf05270 */
[----:B------:R-:W-:-:S12]  /*5df0*/  USEL UR39, UR39, URZ, UP0 ;  /* 0x0000003f27277287 */ /* 0x000fd80008000000 */
.L_x_605:
[----:B------:R-:W-:Y:S04]  /*5e00*/  BSSY B0, `(.L_x_609) ;  /* 0x0000010000007945 */ /* 0x000fe80003800000 */
[----:B------:R-:W-:Y:S05]  /*5e10*/  @!P0 BRA `(.L_x_610) ;  /* 0x0000000000388947 */ /* 0x000fea0003800000 */
[----:B------:R-:W-:-:S13]  /*5e20*/  ISETP.NE.AND P4, PT, R114, 0x3, PT ;  /* 0x000000037200780c */ /* 0x000fda0003f85270 */
[----:B------:R-:W-:Y:S05]  /*5e30*/  @!P4 BRA `(.L_x_611) ;  /* 0x000000000004c947 */ /* 0x000fea0003800000 */
[----:B------:R-:W-:Y:S01]  /*5e40*/  BPT.TRAP 0x1 ;  /* 0x000000040000795c */ /* 0x000fe20000300000 */
.L_x_611:
[----:B------:R-:W-:Y:S01]  /*5e50*/  LEA R15, R3, UR52, 0x3 ;  /* 0x00000034030f7c11 */ /* 0x000fe2000f8e18ff */
[----:B------:R-:W-:Y:S01]  /*5e60*/  BSSY B1, `(.L_x_612) ;  /* 0x0000005000017945 */ /* 0x000fe20003800000 */
[----:B------:R-:W-:Y:S01]  /*5e70*/  SHF.L.U32 R20, R91, 0x1f, RZ ;  /* 0x0000001f5b147819 */ /* 0x000fe200000006ff */
[----:B------:R-:W-:-:S03]  /*5e80*/  @!P2 IMAD R13, R3, 0x2000, R14 ;  /* 0x00002000030da824 */ /* 0x000fc600078e020e */
[----:B------:R-:W2:Y:S02]  /*5e90*/  SYNCS.PHASECHK.TRANS64.TRYWAIT P4, [R15+URZ+0x90], R20 ;  /* 0x000090140f0075a7 */ /* 0x000ea4000808017f */
[----:B--2---:R-:W-:Y:S05]  /*5ea0*/  @!P4 BRA `(.L_x_613) ;  /* 0x000000500084c947 */ /* 0x004fea0003800000 */
.L_x_732:
[----:B------:R-:W-:Y:S05]  /*5eb0*/  BSYNC B1 ;  /* 0x0000000000017941 */ /* 0x000fea0003800000 */
.L_x_612:
[----:B------:R-:W-:Y:S05]  /*5ec0*/  @!P2 WARPSYNC.ALL ;  /* 0x000000000000a948 */ /* 0x000fea0003800000 */
[----:B------:R3:W4:Y:S01]  /*5ed0*/  @!P2 LDSM.16.MT88.4 R4, [R13] ;  /* 0x000000000d04a83b */ /* 0x0007220000004200 */
[----:B------:R-:W-:-:S03]  /*5ee0*/  VIADD R3, R3, 0x1 ;  /* 0x0000000103037836 */ /* 0x000fc60000000000 */
[----:B------:R3:W1:Y:S04]  /*5ef0*/  @!P2 LDSM.16.MT88.4 R8, [R13+0x800] ;  /* 0x000800000d08a83b */ /* 0x0006680000004200 */
.L_x_610:
[----:B------:R-:W-:Y:S05]  /*5f00*/  BSYNC B0 ;  /* 0x0000000000007941 */ /* 0x000fea0003800000 */
.L_x_609:
        /* <DEDUP_REMOVED lines=82> */
.L_x_615:
[----:B------:R-:W-:Y:S05]  /*6430*/  BSYNC B0 ;  /* 0x0000000000007941 */ /* 0x000fea0003800000 */
.L_x_614:
[----:B------:R-:W-:Y:S06]  /*6440*/  BAR.SYNC.DEFER_BLOCKING 0x1, 0x100 ;  /* 0x0044000000007b1d */ /* 0x000fec0000010000 */
[----:B------:R-:W-:Y:S04]  /*6450*/  BSSY B0, `(.L_x_616) ;  /* 0x0000009000007945 */ /* 0x000fe80003800000 */
[----:B------:R-:W-:Y:S05]  /*6460*/  @!P0 BRA `(.L_x_617) ;  /* 0x00000000001c8947 */ /* 0x000fea0003800000 */
[----:B------:R-:W-:-:S13]  /*6470*/  ISETP.NE.AND P4, PT, R114, 0x3, PT ;  /* 0x000000037200780c */ /* 0x000fda0003f85270 */
[----:B------:R-:W-:Y:S05]  /*6480*/  @!P4 BRA `(.L_x_618) ;  /* 0x000000000004c947 */ /* 0x000fea0003800000 */
[----:B------:R-:W-:Y:S01]  /*6490*/  BPT.TRAP 0x1 ;  /* 0x000000040000795c */ /* 0x000fe20000300000 */
.L_x_618:
[----:B------:R-:W-:-:S04]  /*64a0*/  ULEA UR4, UR39, UR52, 0x3 ;  /* 0x0000003427047291 */ /* 0x000fc8000f8e183f */
[----:B------:R-:W-:-:S04]  /*64b0*/  UIADD3 UR4, UR4, 0xb0, URZ ;  /* 0x000000b004047890 */ /* 0x000fc8000fffe03f */
[----:B------:R-:W-:-:S09]  /*64c0*/  UPRMT UR4, UR51, 0x654, UR4 ;  /* 0x0000065433047896 */ /* 0x000fd20008000004 */
[----:B------:R-:W-:Y:S03]  /*64d0*/  SYNCS.ARRIVE.TRANS64.RED.A1T0 RZ, [UR4], RZ ;  /* 0x000000ffffff79a7 */ /* 0x000fe60008100404 */
.L_x_617:
[----:B------:R-:W-:Y:S05]  /*64e0*/  BSYNC B0 ;  /* 0x0000000000007941 */ /* 0x000fea0003800000 */
.L_x_616:
        /* <DEDUP_REMOVED lines=9> */
.L_x_621:
[----:B------:R-:W-:Y:S01]  /*6580*/  LEA R13, R3, UR52, 0x3 ;  /* 0x00000034030d7c11 */ /* 0x000fe2000f8e18ff */
[----:B------:R-:W-:Y:S01]  /*6590*/  BSSY B1, `(.L_x_622) ;  /* 0x0000005000017945 */ /* 0x000fe20003800000 */
[----:B------:R-:W-:Y:S01]  /*65a0*/  SHF.L.U32 R20, R91, 0x1f, RZ ;  /* 0x0000001f5b147819 */ /* 0x000fe200000006ff */
[----:B------:R-:W-:-:S03]  /*65b0*/  @!P2 IMAD R15, R3, 0x2000, R14 ;  /* 0x00002000030fa824 */ /* 0x000fc600078e020e */
[----:B------:R-:W2:Y:S02]  /*65c0*/  SYNCS.PHASECHK.TRANS64.TRYWAIT P4, [R13+URZ+0x90], R20 ;  /* 0x000090140d0075a7 */ /* 0x000ea4000808017f */
[----:B--2---:R-:W-:Y:S05]  /*65d0*/  @!P4 BRA `(.L_x_623) ;  /* 0x0000004800ccc947 */ /* 0x004fea0003800000 */
.L_x_733:
[----:B------:R-:W-:Y:S05]  /*65e0*/  BSYNC B1 ;  /* 0x0000000000017941 */ /* 0x000fea0003800000 */
.L_x_622:
        /* <DEDUP_REMOVED lines=8> */
.L_x_620:
[----:B------:R-:W-:Y:S05]  /*6670*/  BSYNC B0 ;  /* 0x0000000000007941 */ /* 0x000fea0003800000 */
.L_x_619:
        /* <DEDUP_REMOVED lines=82> */
.L_x_625:
[----:B------:R-:W-:Y:S05]  /*6ba0*/  BSYNC B0 ;  /* 0x0000000000007941 */ /* 0x000fea0003800000 */
.L_x_624:
[----:B------:R-:W-:Y:S06]  /*6bb0*/  BAR.SYNC.DEFER_BLOCKING 0x1, 0x100 ;  /* 0x0044000000007b1d */ /* 0x000fec0000010000 */
[----:B------:R-:W-:Y:S04]  /*6bc0*/  BSSY B0, `(.L_x_626) ;  /* 0x0000009000007945 */ /* 0x000fe80003800000 */
[----:B------:R-:W-:Y:S05]  /*6bd0*/  @!P0 BRA `(.L_x_627) ;  /* 0x00000000001c8947 */ /* 0x000fea0003800000 */
[----:B------:R-:W-:-:S13]  /*6be0*/  ISETP.NE.AND P4, PT, R114, 0x3, PT ;  /* 0x000000037200780c */ /* 0x000fda0003f85270 */
[----:B------:R-:W-:Y:S05]  /*6bf0*/  @!P4 BRA `(.L_x_628) ;  /* 0x000000000004c947 */ /* 0x000fea0003800000 */
[----:B------:R-:W-:Y:S01]  /*6c00*/  BPT.TRAP 0x1 ;  /* 0x000000040000795c */ /* 0x000fe20000300000 */
.L_x_628:
[----:B------:R-:W-:-:S04]  /*6c10*/  ULEA UR4, UR39, UR52, 0x3 ;  /* 0x0000003427047291 */ /* 0x000fc8000f8e183f */
[----:B------:R-:W-:-:S04]  /*6c20*/  UIADD3 UR4, UR4, 0xb0, URZ ;  /* 0x000000b004047890 */ /* 0x000fc8000fffe03f */
[----:B------:R-:W-:-:S09]  /*6c30*/  UPRMT UR4, UR51, 0x654, UR4 ;  /* 0x0000065433047896 */ /* 0x000fd20008000004 */
[----:B------:R-:W-:Y:S03]  /*6c40*/  SYNCS.ARRIVE.TRANS64.RED.A1T0 RZ, [UR4], RZ ;  /* 0x000000ffffff79a7 */ /* 0x000fe60008100404 */
.L_x_627:
[----:B------:R-:W-:Y:S05]  /*6c50*/  BSYNC B0 ;  /* 0x0000000000007941 */ /* 0x000fea0003800000 */
.L_x_626:
        /* <DEDUP_REMOVED lines=8> */
.L_x_631:
[----:B------:R-:W-:Y:S01]  /*6ce0*/  SHF.L.U32 R13, R13, 0x1f, RZ ;  /* 0x0000001f0d0d7819 */ /* 0x000fe200000006ff */
[----:B------:R-:W-:Y:S01]  /*6cf0*/  BSSY B1, `(.L_x_632) ;  /* 0x0000005000017945 */ /* 0x000fe20003800000 */
[C---:B------:R-:W-:Y:S01]  /*6d00*/  LEA R20, R3.reuse, UR52, 0x3 ;  /* 0x0000003403147c11 */ /* 0x040fe2000f8e18ff */
[----:B------:R-:W-:-:S03]  /*6d10*/  @!P2 IMAD R3, R3, 0x2000, R14 ;  /* 0x000020000303a824 */ /* 0x000fc600078e020e */
[----:B------:R-:W2:Y:S02]  /*6d20*/  SYNCS.PHASECHK.TRANS64.TRYWAIT P4, [R20+URZ+0x90], R13 ;  /* 0x0000900d140075a7 */ /* 0x000ea4000808017f */
[----:B--2---:R-:W-:Y:S05]  /*6d30*/  @!P4 BRA `(.L_x_633) ;  /* 0x000000440008c947 */ /* 0x004fea0003800000 */
.L_x_734:
[----:B------:R-:W-:Y:S05]  /*6d40*/  BSYNC B1 ;  /* 0x0000000000017941 */ /* 0x000fea0003800000 */
.L_x_632:
[----:B------:R-:W-:Y:S05]  /*6d50*/  @!P2 WARPSYNC.ALL ;  /* 0x000000000000a948 */ /* 0x000fea0003800000 */
[----:B------:R3:W4:Y:S04]  /*6d60*/  @!P2 LDSM.16.MT88.4 R4, [R3] ;  /* 0x000000000304a83b */ /* 0x0007280000004200 */
[----:B------:R3:W1:Y:S02]  /*6d70*/  @!P2 LDSM.16.MT88.4 R8, [R3+0x800] ;  /* 0x000800000308a83b */ /* 0x0006640000004200 */
.L_x_630:
[----:B------:R-:W-:Y:S05]  /*6d80*/  BSYNC B0 ;  /* 0x0000000000007941 */ /* 0x000fea0003800000 */
.L_x_629:
        /* <DEDUP_REMOVED lines=82> */
.L_x_635:
[----:B------:R-:W-:Y:S05]  /*72b0*/  BSYNC B0 ;  /* 0x0000000000007941 */ /* 0x000fea0003800000 */
.L_x_634:
[----:B------:R-:W-:Y:S06]  /*72c0*/  BAR.SYNC.DEFER_BLOCKING 0x1, 0x100 ;  /* 0x0044000000007b1d */ /* 0x000fec0000010000 */
[----:B------:R-:W-:Y:S04]  /*72d0*/  BSSY B0, `(.L_x_636) ;  /* 0x0000009000007945 */ /* 0x000fe80003800000 */
[----:B------:R-:W-:Y:S05]  /*72e0*/  @!P0 BRA `(.L_x_637) ;  /* 0x00000000001c8947 */ /* 0x000fea0003800000 */
[----:B------:R-:W-:-:S13]  /*72f0*/  ISETP.NE.AND P0, PT, R114, 0x3, PT ;  /* 0x000000037200780c */ /* 0x000fda0003f05270 */
[----:B------:R-:W-:Y:S05]  /*7300*/  @!P0 BRA `(.L_x_638) ;  /* 0x0000000000048947 */ /* 0x000fea0003800000 */
[----:B------:R-:W-:Y:S01]  /*7310*/  BPT.TRAP 0x1 ;  /* 0x000000040000795c */ /* 0x000fe20000300000 */
.L_x_638:
[----:B------:R-:W-:-:S04]  /*7320*/  ULEA UR4, UR39, UR52, 0x3 ;  /* 0x0000003427047291 */ /* 0x000fc8000f8e183f */
[----:B------:R-:W-:-:S04]  /*7330*/  UIADD3 UR4, UR4, 0xb0, URZ ;  /* 0x000000b004047890 */ /* 0x000fc8000fffe03f */
[----:B------:R-:W-:-:S09]  /*7340*/  UPRMT UR4, UR51, 0x654, UR4 ;  /* 0x0000065433047896 */ /* 0x000fd20008000004 */
[----:B------:R-:W-:Y:S03]  /*7350*/  SYNCS.ARRIVE.TRANS64.RED.A1T0 RZ, [UR4], RZ ;  /* 0x000000ffffff79a7 */ /* 0x000fe60008100404 */
.L_x_637:
[----:B------:R-:W-:Y:S05]  /*7360*/  BSYNC B0 ;  /* 0x0000000000007941 */ /* 0x000fea0003800000 */
.L_x_636:
        /* <DEDUP_REMOVED lines=32> */
.L_x_640:
        /* <DEDUP_REMOVED lines=38> */
[----:B------:R-:W-:Y:S02]  /*77d0*/  SHF.R.U32.HI R5, RZ, R11, R3 ;  /* 0x0000000bff057219 */ /* 0x000fe40000011603 */
[----:B------:R-:W-:Y:S02]  /*77e0*/  MOV R4, R14 ;  /* 0x0000000e00047202 */ /* 0x000fe40000000f00 */
        /* <DEDUP_REMOVED lines=13> */
.L_x_641:
        /* <DEDUP_REMOVED lines=16> */
.L_x_639:
[----:B------:R-:W-:Y:S01]  /*79c0*/  LOP3.LUT P0, RZ, R3, 0xff, RZ, 0xc0, !PT ;  /* 0x000000ff03ff7812 */ /* 0x000fe2000780c0ff */
[----:B------:R-:W-:Y:S02]  /*79d0*/  UIMAD.WIDE.U32 UR4, UR53, 0x38e38e39, URZ ;  /* 0x38e38e39350478a5 */ /* 0x000fe4000f8e003f */
[----:B------:R-:W-:Y:S02]  /*79e0*/  UIADD3 UR48, UR48, 0x4, URZ ;  /* 0x0000000430307890 */ /* 0x000fe4000fffe03f */
[----:B------:R-:W-:-:S04]  /*79f0*/  USHF.R.U32.HI UR4, URZ, 0x1, UR5 ;  /* 0x000000013f047899 */ /* 0x000fc80008011605 */
[----:B------:R-:W-:-:S04]  /*7a00*/  UIMAD UR53, UR4, -0x9, UR53 ;  /* 0xfffffff7043578a4 */ /* 0x000fc8000f8e0235 */
[----:B------:R-:W-:Y:S08]  /*7a10*/  @P0 BRA `(.L_x_642) ;  /* 0xffffff9c00040947 */ /* 0x000ff0000383ffff */
[----:B------:R-:W-:-:S13]  /*7a20*/  PLOP3.LUT P0, PT, PT, PT, PT, 0x8, 0x0 ;  /* 0x000000000000781c */ /* 0x000fda0003f0e170 */
.L_x_542:
        /* <DEDUP_REMOVED lines=17> */
.L_x_646:
[----:B------:R-:W-:-:S04]  /*7b40*/  ISETP.NE.U32.AND P0, PT, RZ, UR6, PT ;  /* 0x00000006ff007c0c */ /* 0x000fc8000bf05070 */
[----:B------:R-:W-:-:S13]  /*7b50*/  ISETP.NE.AND.EX P0, PT, RZ, UR7, PT, P0 ;  /* 0x00000007ff007c0c */ /* 0x000fda000bf05300 */
[----:B------:R-:W-:Y:S05]  /*7b60*/  @!P0 BREAK B0 ;  /* 0x0000000000008942 */ /* 0x000fea0003800000 */
[----:B------:R-:W-:Y:S05]  /*7b70*/  @P0 BRA `(.L_x_644) ;  /* 0x0000000000100947 */ /* 0x000fea0003800000 */
[----:B------:R-:W-:Y:S05]  /*7b80*/  BRA `(.L_x_534) ;  /* 0x0000003000d07947 */ /* 0x000fea0003800000 */
.L_x_645:
[----:B-----5:R-:W-:-:S13]  /*7b90*/  FSETP.NEU.AND P0, PT, R89, RZ, PT ;  /* 0x000000ff5900720b */ /* 0x020fda0003f0d000 */
[----:B------:R-:W-:Y:S05]  /*7ba0*/  @!P0 BREAK B0 ;  /* 0x0000000000008942 */ /* 0x000fea0003800000 */
[----:B------:R-:W-:Y:S05]  /*7bb0*/  @!P0 BRA `(.L_x_534) ;  /* 0x0000003000c48947 */ /* 0x000fea0003800000 */
.L_x_644:
[----:B------:R-:W-:Y:S05]  /*7bc0*/  BSYNC B0 ;  /* 0x0000000000007941 */ /* 0x000fea0003800000 */
.L_x_643:
[----:B------:R-:W-:-:S04]  /*7bd0*/  LOP3.LUT R19, R19, 0x1, RZ, 0xfc, !PT ;  /* 0x0000000113137812 */ /* 0x000fc800078efcff */
[----:B------:R-:W-:-:S13]  /*7be0*/  ISETP.NE.AND P0, PT, R19, 0x3, PT ;  /* 0x000000031300780c */ /* 0x000fda0003f05270 */
[----:B------:R-:W-:Y:S05]  /*7bf0*/  @!P0 BRA `(.L_x_647) ;  /* 0x0000000000048947 */ /* 0x000fea0003800000 */
[----:B------:R-:W-:Y:S01]  /*7c00*/  BPT.TRAP 0x1 ;  /* 0x000000040000795c */ /* 0x000fe20000300000 */
.L_x_647:
        /* <DEDUP_REMOVED lines=8> */
.L_x_533:
[----:B------:R-:W-:Y:S01]  /*7c90*/  ULDC.64 UR4, c[0x0][0xaf8] ;  /* 0x0002be0000047ab9 */ /* 0x000fe20000000a00 */
[----:B------:R-:W-:Y:S01]  /*7ca0*/  PRMT R9, RZ, 0x7610, R9 ;  /* 0x00007610ff097816 */ /* 0x000fe20000000009 */
[----:B------:R-:W-:Y:S01]  /*7cb0*/  IMAD.MOV.U32 R26, RZ, RZ, -0x1 ;  /* 0xffffffffff1a7424 */ /* 0x000fe200078e00ff */
[----:B------:R-:W-:Y:S01]  /*7cc0*/  ISETP.GE.U32.AND P0, PT, R16, UR4, PT ;  /* 0x0000000410007c0c */ /* 0x000fe2000bf06070 */
[----:B------:R-:W-:Y:S02]  /*7cd0*/  IMAD.MOV.U32 R25, RZ, RZ, -0x1 ;  /* 0xffffffffff197424 */ /* 0x000fe400078e00ff */
[----:B------:R-:W-:Y:S01]  /*7ce0*/  IMAD.MOV.U32 R24, RZ, RZ, -0x1 ;  /* 0xffffffffff187424 */ /* 0x000fe200078e00ff */
        /* <DEDUP_REMOVED lines=20> */
.L_x_649:
        /* <DEDUP_REMOVED lines=36> */
[----:B-----5:R-:W-:Y:S01]  /*8070*/  IMAD R31, R11, R9, R6 ;  /* 0x000000090b1f7224 */ /* 0x020fe200078e0206 */
[----:B------:R-:W-:-:S06]  /*8080*/  MOV R6, R28 ;  /* 0x0000001c00067202 */ /* 0x000fcc0000000f00 */
        /* <DEDUP_REMOVED lines=12> */
.L_x_650:
        /* <DEDUP_REMOVED lines=17> */
.L_x_648:
        /* <DEDUP_REMOVED lines=17> */
.L_x_652:
        /* <DEDUP_REMOVED lines=9> */
.L_x_655:
[----:B------:R-:W2:Y:S01]  /*8400*/  LDC R11, c[0x0][0x780] ;  /* 0x0001e000ff0b7b82 */ /* 0x000ea20000000800 */
[----:B------:R-:W-:-:S07]  /*8410*/  IMAD.MOV.U32 R0, RZ, RZ, 0x1 ;  /* 0x00000001ff007424 */ /* 0x000fce00078e00ff */
.L_x_654:
        /* <DEDUP_REMOVED lines=15> */
.L_x_688:
        /* <DEDUP_REMOVED lines=16> */
.L_x_658:
[----:B--2--5:R-:W4:Y:S01]  /*8610*/  LDC R11, c[0x0][0x780] ;  /* 0x0001e000ff0b7b82 */ /* 0x024f220000000800 */
[----:B------:R-:W-:-:S07]  /*8620*/  IMAD.MOV.U32 R0, RZ, RZ, 0x1 ;  /* 0x00000001ff007424 */ /* 0x000fce00078e00ff */
.L_x_657:
        /* <DEDUP_REMOVED lines=8> */
.L_x_659:
[----:B--2-45:R-:W-:-:S13]  /*86b0*/  FSETP.EQ.AND P0, PT, R11, RZ, PT ;  /* 0x000000ff0b00720b */ /* 0x034fda0003f02000 */
.L_x_660:
[----:B------:R-:W-:Y:S02]  /*86c0*/  ISETP.NE.AND P2, PT, R8, 0x3, PT ;  /* 0x000000030800780c */ /* 0x000fe40003f45270 */
[----:B------:R-:W-:-:S04]  /*86d0*/  ELECT P1, URZ, PT ;  /* 0x00000000003f782f */ /* 0x000fc80003820000 */
[----:B------:R-:W-:-:S07]  /*86e0*/  PLOP3.LUT P0, PT, P1, P0, PT, 0x20, 0x0 ;  /* 0x000000000000781c */ /* 0x000fce0000f00470 */
[----:B------:R-:W-:Y:S06]  /*86f0*/  @!P2 BRA `(.L_x_661) ;  /* 0x000000000004a947 */ /* 0x000fec0003800000 */
[----:B------:R-:W-:Y:S01]  /*8700*/  BPT.TRAP 0x1 ;  /* 0x000000040000795c */ /* 0x000fe20000300000 */
.L_x_661:
[----:B------:R-:W2:Y:S01]  /*8710*/  S2UR UR36, SR_CgaCtaId ;  /* 0x00000000002479c3 */ /* 0x000ea20000008800 */
[----:B------:R-:W-:Y:S01]  /*8720*/  UMOV UR13, 0x400 ;  /* 0x00000400000d7882 */ /* 0x000fe20000000000 */
[----:B-1-3--:R-:W-:Y:S01]  /*8730*/  SHF.L.U32 R4, R3, 0x1f, RZ ;  /* 0x0000001f03047819 */ /* 0x00afe200000006ff */
[----:B--2---:R-:W-:-:S09]  /*8740*/  ULEA UR13, UR36, UR13, 0x18 ;  /* 0x0000000d240d7291 */ /* 0x004fd2000f8ec03f */
[----:B------:R-:W1:Y:S02]  /*8750*/  SYNCS.PHASECHK.TRANS64.TRYWAIT P1, [UR13+0xb0], R4 ;  /* 0x0000b004ff0075a7 */ /* 0x000e64000802014d */
[----:B-1----:R-:W-:Y:S05]  /*8760*/  @!P1 BRA `(.L_x_662) ;  /* 0x0000002800a89947 */ /* 0x002fea0003800000 */
.L_x_735:
        /* <DEDUP_REMOVED lines=18> */
.L_x_665:
[----:B-1----:R-:W1:Y:S02]  /*8890*/  LDC R5, c[0x0][0xa00] ;  /* 0x00028000ff057b82 */ /* 0x002e640000000800 */
[----:B-1----:R2:W-:Y:S02]  /*88a0*/  SYNCS.ARRIVE.TRANS64.RED.A0TR RZ, [UR13+0x90], R5 ;  /* 0x00009005ffff79a7 */ /* 0x0025e4000830040d */
.L_x_664:
[----:B------:R-:W-:Y:S05]  /*88b0*/  BSYNC B0 ;  /* 0x0000000000007941 */ /* 0x000fea0003800000 */
.L_x_663:
[----:B------:R-:W-:Y:S05]  /*88c0*/  @!P2 BRA `(.L_x_666) ;  /* 0x000000000004a947 */ /* 0x000fea0003800000 */
[----:B------:R-:W-:Y:S01]  /*88d0*/  BPT.TRAP 0x1 ;  /* 0x000000040000795c */ /* 0x000fe20000300000 */
.L_x_666:
[----:B------:R-:W-:-:S04]  /*88e0*/  UIADD3 UR8, UR13, 0x90, URZ ;  /* 0x000000900d087890 */ /* 0x000fc8000fffe03f */
[----:B------:R-:W-:-:S09]  /*88f0*/  UPRMT UR8, UR36, 0x654, UR8 ;  /* 0x0000065424087896 */ /* 0x000fd20008000008 */
[----:B------:R-:W-:Y:S01]  /*8900*/  SYNCS.ARRIVE.TRANS64.RED.A1T0 RZ, [UR8], RZ ;  /* 0x000000ffffff79a7 */ /* 0x000fe20008100408 */
[----:B------:R-:W-:Y:S05]  /*8910*/  @!P2 BRA `(.L_x_667) ;  /* 0x000000000004a947 */ /* 0x000fea0003800000 */
[----:B------:R-:W-:Y:S01]  /*8920*/  BPT.TRAP 0x1 ;  /* 0x000000040000795c */ /* 0x000fe20000300000 */
.L_x_667:
[----:B------:R-:W3:Y:S02]  /*8930*/  SYNCS.PHASECHK.TRANS64.TRYWAIT P1, [UR13+0xb8], R4 ;  /* 0x0000b804ff0075a7 */ /* 0x000ee4000802014d */
[----:B---3--:R-:W-:Y:S05]  /*8940*/  @!P1 BRA `(.L_x_668) ;  /* 0x0000002800489947 */ /* 0x008fea0003800000 */
.L_x_736:
        /* <DEDUP_REMOVED lines=20> */
.L_x_671:
[----:B-12---:R-:W1:Y:S02]  /*8a90*/  LDC R5, c[0x0][0xa00] ;  /* 0x00028000ff057b82 */ /* 0x006e640000000800 */
[----:B-1----:R3:W-:Y:S02]  /*8aa0*/  SYNCS.ARRIVE.TRANS64.RED.A0TR RZ, [UR13+0x98], R5 ;  /* 0x00009805ffff79a7 */ /* 0x0027e4000830040d */
.L_x_670:
[----:B------:R-:W-:Y:S05]  /*8ab0*/  BSYNC B0 ;  /* 0x0000000000007941 */ /* 0x000fea0003800000 */
.L_x_669:
[----:B------:R-:W-:Y:S05]  /*8ac0*/  @!P2 BRA `(.L_x_672) ;  /* 0x000000000004a947 */ /* 0x000fea0003800000 */
[----:B------:R-:W-:Y:S01]  /*8ad0*/  BPT.TRAP 0x1 ;  /* 0x000000040000795c */ /* 0x000fe20000300000 */
.L_x_672:
[----:B------:R-:W-:-:S04]  /*8ae0*/  UIADD3 UR8, UR13, 0x98, URZ ;  /* 0x000000980d087890 */ /* 0x000fc8000fffe03f */
[----:B------:R-:W-:-:S09]  /*8af0*/  UPRMT UR8, UR36, 0x654, UR8 ;  /* 0x0000065424087896 */ /* 0x000fd20008000008 */
[----:B------:R-:W-:Y:S01]  /*8b00*/  SYNCS.ARRIVE.TRANS64.RED.A1T0 RZ, [UR8], RZ ;  /* 0x000000ffffff79a7 */ /* 0x000fe20008100408 */
[----:B------:R-:W-:Y:S05]  /*8b10*/  @!P2 BRA `(.L_x_673) ;  /* 0x000000000004a947 */ /* 0x000fea0003800000 */
[----:B------:R-:W-:Y:S01]  /*8b20*/  BPT.TRAP 0x1 ;  /* 0x000000040000795c */ /* 0x000fe20000300000 */
.L_x_673:
[----:B------:R-:W4:Y:S02]  /*8b30*/  SYNCS.PHASECHK.TRANS64.TRYWAIT P1, [UR13+0xc0], R4 ;  /* 0x0000c004ff0075a7 */ /* 0x000f24000802014d */
[----:B----4-:R-:W-:Y:S05]  /*8b40*/  @!P1 BRA `(.L_x_674) ;  /* 0x0000002400e09947 */ /* 0x010fea0003800000 */
.L_x_737:
        /* <DEDUP_REMOVED lines=20> */
.L_x_677:
[----:B-123--:R-:W1:Y:S02]  /*8c90*/  LDC R5, c[0x0][0xa00] ;  /* 0x00028000ff057b82 */ /* 0x00ee640000000800 */
[----:B-1----:R4:W-:Y:S02]  /*8ca0*/  SYNCS.ARRIVE.TRANS64.RED.A0TR RZ, [UR13+0xa0], R5 ;  /* 0x0000a005ffff79a7 */ /* 0x0029e4000830040d */
.L_x_676:
[----:B------:R-:W-:Y:S05]  /*8cb0*/  BSYNC B0 ;  /* 0x0000000000007941 */ /* 0x000fea0003800000 */
.L_x_675:
[----:B------:R-:W-:Y:S05]  /*8cc0*/  @!P2 BRA `(.L_x_678) ;  /* 0x000000000004a947 */ /* 0x000fea0003800000 */
[----:B------:R-:W-:Y:S01]  /*8cd0*/  BPT.TRAP 0x1 ;  /* 0x000000040000795c */ /* 0x000fe20000300000 */
.L_x_678:
[----:B------:R-:W-:-:S04]  /*8ce0*/  UIADD3 UR8, UR13, 0xa0, URZ ;  /* 0x000000a00d087890 */ /* 0x000fc8000fffe03f */
[----:B------:R-:W-:-:S09]  /*8cf0*/  UPRMT UR8, UR36, 0x654, UR8 ;  /* 0x0000065424087896 */ /* 0x000fd20008000008 */
[----:B------:R-:W-:Y:S01]  /*8d00*/  SYNCS.ARRIVE.TRANS64.RED.A1T0 RZ, [UR8], RZ ;  /* 0x000000ffffff79a7 */ /* 0x000fe20008100408 */
[----:B------:R-:W-:Y:S05]  /*8d10*/  @!P2 BRA `(.L_x_679) ;  /* 0x000000000004a947 */ /* 0x000fea0003800000 */
[----:B------:R-:W-:Y:S01]  /*8d20*/  BPT.TRAP 0x1 ;  /* 0x000000040000795c */ /* 0x000fe20000300000 */
.L_x_679:
[----:B------:R-:W5:Y:S02]  /*8d30*/  SYNCS.PHASECHK.TRANS64.TRYWAIT P1, [UR13+0xc8], R4 ;  /* 0x0000c804ff0075a7 */ /* 0x000f64000802014d */
[----:B-----5:R-:W-:Y:S05]  /*8d40*/  @!P1 BRA `(.L_x_680) ;  /* 0x0000002400789947 */ /* 0x020fea0003800000 */
.L_x_738:
        /* <DEDUP_REMOVED lines=20> */
.L_x_683:
[----:B------:R-:W1:Y:S02]  /*8e90*/  LDC R4, c[0x0][0xa00] ;  /* 0x00028000ff047b82 */ /* 0x000e640000000800 */
[----:B-1----:R1:W-:Y:S02]  /*8ea0*/  SYNCS.ARRIVE.TRANS64.RED.A0TR RZ, [UR13+0xa8], R4 ;  /* 0x0000a804ffff79a7 */ /* 0x0023e4000830040d */
.L_x_682:
[----:B------:R-:W-:Y:S05]  /*8eb0*/  BSYNC B0 ;  /* 0x0000000000007941 */ /* 0x000fea0003800000 */
.L_x_681:
[----:B------:R-:W-:Y:S05]  /*8ec0*/  @!P2 BRA `(.L_x_684) ;  /* 0x000000000004a947 */ /* 0x000fea0003800000 */
[----:B------:R-:W-:Y:S01]  /*8ed0*/  BPT.TRAP 0x1 ;  /* 0x000000040000795c */ /* 0x000fe20000300000 */
.L_x_684:
        /* <DEDUP_REMOVED lines=16> */
[----:B------:R-:W-:Y:S01]  /*8fe0*/  MOV R7, R16 ;  /* 0x0000001000077202 */ /* 0x000fe20000000f00 */
        /* <DEDUP_REMOVED lines=23> */
.L_x_686:
        /* <DEDUP_REMOVED lines=47> */
.L_x_687:
        /* <DEDUP_REMOVED lines=11> */
.L_x_685:
[----:B------:R-:W-:-:S13]  /*9500*/  LOP3.LUT P0, RZ, R4, 0xff, RZ, 0xc0, !PT ;  /* 0x000000ff04ff7812 */ /* 0x000fda000780c0ff */
[----:B------:R-:W-:Y:S05]  /*9510*/  @P0 BRA `(.L_x_688) ;  /* 0xffffffec00fc0947 */ /* 0x000fea000383ffff */
.L_x_656:
[----:B------:R-:W-:-:S13]  /*9520*/  ELECT P0, URZ, PT ;  /* 0x00000000003f782f */ /* 0x000fda0003800000 */
[----:B------:R-:W-:Y:S05]  /*9530*/  @!P0 BRA `(.L_x_534) ;  /* 0x0000001800648947 */ /* 0x000fea0003800000 */
[----:B------:R-:W-:-:S04]  /*9540*/  LOP3.LUT R19, R19, 0x2, RZ, 0xfc, !PT ;  /* 0x0000000213137812 */ /* 0x000fc800078efcff */
[----:B------:R-:W-:-:S13]  /*9550*/  ISETP.NE.AND P1, PT, R19, 0x3, PT ;  /* 0x000000031300780c */ /* 0x000fda0003f25270 */
[----:B------:R-:W-:Y:S05]  /*9560*/  @!P1 BRA `(.L_x_689) ;  /* 0x0000000000049947 */ /* 0x000fea0003800000 */
[----:B------:R-:W-:Y:S01]  /*9570*/  BPT.TRAP 0x1 ;  /* 0x000000040000795c */ /* 0x000fe20000300000 */
.L_x_689:
[----:B-1234-:R-:W-:Y:S01]  /*9580*/  IMAD.U32 R5, RZ, RZ, UR36 ;  /* 0x00000024ff057e24 */ /* 0x01efe2000f8e00ff */
[----:B------:R-:W-:Y:S02]  /*9590*/  MOV R2, 0x400 ;  /* 0x0000040000027802 */ /* 0x000fe40000000f00 */
[----:B------:R-:W-:Y:S02]  /*95a0*/  SHF.L.U32 R0, R3, 0x1f, RZ ;  /* 0x0000001f03007819 */ /* 0x000fe400000006ff */
[----:B------:R-:W-:-:S04]  /*95b0*/  LEA R5, R5, R2, 0x18 ;  /* 0x0000000205057211 */ /* 0x000fc800078ec0ff */
[----:B------:R-:W1:Y:S02]  /*95c0*/  SYNCS.PHASECHK.TRANS64.TRYWAIT P0, [R5+URZ+0xb0], R0 ;  /* 0x0000b000050075a7 */ /* 0x000e64000800017f */
[----:B-1----:R-:W-:Y:S05]  /*95d0*/  @!P0 BRA `(.L_x_690) ;  /* 0x0000001c006c8947 */ /* 0x002fea0003800000 */
.L_x_739:
[----:B------:R-:W-:Y:S05]  /*95e0*/  @!P1 BRA `(.L_x_691) ;  /* 0x0000000000049947 */ /* 0x000fea0003800000 */
[----:B------:R-:W-:Y:S01]  /*95f0*/  BPT.TRAP 0x1 ;  /* 0x000000040000795c */ /* 0x000fe20000300000 */
.L_x_691:
[----:B------:R-:W2:Y:S02]  /*9600*/  SYNCS.PHASECHK.TRANS64.TRYWAIT P0, [R5+URZ+0xb8], R0 ;  /* 0x0000b800050075a7 */ /* 0x000ea4000800017f */
[----:B--2---:R-:W-:Y:S05]  /*9610*/  @!P0 BRA `(.L_x_692) ;  /* 0x0000001c00708947 */ /* 0x004fea0003800000 */
.L_x_740:
[----:B------:R-:W-:Y:S05]  /*9620*/  @!P1 BRA `(.L_x_693) ;  /* 0x0000000000049947 */ /* 0x000fea0003800000 */
[----:B------:R-:W-:Y:S01]  /*9630*/  BPT.TRAP 0x1 ;  /* 0x000000040000795c */ /* 0x000fe20000300000 */
.L_x_693:
[----:B------:R-:W3:Y:S02]  /*9640*/  SYNCS.PHASECHK.TRANS64.TRYWAIT P0, [R5+URZ+0xc0], R0 ;  /* 0x0000c000050075a7 */ /* 0x000ee4000800017f */
[----:B---3--:R-:W-:Y:S05]  /*9650*/  @!P0 BRA `(.L_x_694) ;  /* 0x0000001c00748947 */ /* 0x008fea0003800000 */
.L_x_741:
[----:B------:R-:W-:Y:S05]  /*9660*/  @!P1 BRA `(.L_x_695) ;  /* 0x0000000000049947 */ /* 0x000fea0003800000 */
[----:B------:R-:W-:Y:S01]  /*9670*/  BPT.TRAP 0x1 ;  /* 0x000000040000795c */ /* 0x000fe20000300000 */
.L_x_695:
[----:B-123--:R-:W-:-:S07]  /*9680*/  SHF.L.U32 R0, R3, 0x1f, RZ ;  /* 0x0000001f03007819 */ /* 0x00efce00000006ff */
.L_x_696:
[----:B-1----:R1:W2:Y:S02]  /*9690*/  SYNCS.PHASECHK.TRANS64.TRYWAIT P0, [R5+URZ+0xc8], R0 ;  /* 0x0000c800050075a7 */ /* 0x0022a4000800017f */
[----:B--2---:R-:W-:Y:S05]  /*96a0*/  @!P0 NANOSLEEP.SYNCS 0x989680 ;  /* 0x009896800000895d */ /* 0x004fea0003900000 */
[----:B------:R-:W2:Y:S02]  /*96b0*/  @!P0 SYNCS.PHASECHK.TRANS64 P0, [R5+URZ+0xc8], R0 ;  /* 0x0000c800050085a7 */ /* 0x000ea4000800007f */
[----:B--2---:R-:W-:Y:S05]  /*96c0*/  @P0 BRA `(.L_x_534) ;  /* 0x0000001800000947 */ /* 0x004fea0003800000 */
[----:B------:R-:W-:Y:S05]  /*96d0*/  BRA `(.L_x_696) ;  /* 0xfffffffc00ec7947 */ /* 0x000fea000383ffff */
.L_x_651:
        /* <DEDUP_REMOVED lines=31> */
.L_x_717:
        /* <DEDUP_REMOVED lines=22> */
.L_x_698:
        /* <DEDUP_REMOVED lines=19> */
.L_x_699:
[----:B------:R-:W1:Y:S02]  /*9b60*/  LDC R0, c[0x0][0x28c] ;  /* 0x0000a300ff007b82 */ /* 0x000e640000000800 */
[----:B-1----:R-:W-:-:S13]  /*9b70*/  ISETP.GE.AND P0, PT, R0, 0x1, PT ;  /* 0x000000010000780c */ /* 0x002fda0003f06270 */
[----:B------:R-:W-:Y:S05]  /*9b80*/  @!P0 BRA `(.L_x_700) ;  /* 0x0000000400ac8947 */ /* 0x000fea0003800000 */
[----:B------:R-:W-:Y:S01]  /*9b90*/  BSSY B0, `(.L_x_700) ;  /* 0x000006a000007945 */ /* 0x000fe20003800000 */
[----:B------:R-:W-:Y:S01]  /*9ba0*/  IMAD.SHL.U32 R26, R26, 0x80, RZ ;  /* 0x000000801a1a7824 */ /* 0x000fe200078e00ff */
[----:B------:R-:W-:Y:S01]  /*9bb0*/  CS2R R8, SRZ ;  /* 0x0000000000087805 */ /* 0x000fe2000001ff00 */
[----:B------:R-:W-:Y:S02]  /*9bc0*/  IMAD.SHL.U32 R25, R25, 0x80, RZ ;  /* 0x0000008019197824 */ /* 0x000fe400078e00ff */
[----:B------:R-:W-:Y:S02]  /*9bd0*/  IMAD.MOV.U32 R0, RZ, RZ, R29 ;  /* 0x000000ffff007224 */ /* 0x000fe400078e001d */
[----:B------:R-:W-:Y:S02]  /*9be0*/  IMAD.MOV.U32 R3, RZ, RZ, R28 ;  /* 0x000000ffff037224 */ /* 0x000fe400078e001c */
[----:B------:R-:W-:Y:S02]  /*9bf0*/  IMAD.MOV.U32 R5, RZ, RZ, R19 ;  /* 0x000000ffff057224 */ /* 0x000fe400078e0013 */
[----:B------:R-:W-:-:S07]  /*9c00*/  IMAD.MOV.U32 R10, RZ, RZ, RZ ;  /* 0x000000ffff0a7224 */ /* 0x000fce00078e00ff */
.L_x_712:
[----:B------:R-:W-:Y:S01]  /*9c10*/  IMAD R7, R5, 0x8, R18 ;  /* 0x0000000805077824 */ /* 0x000fe200078e0212 */
[----:B------:R-:W-:Y:S01]  /*9c20*/  SHF.L.U32 R4, R3, 0x1f, RZ ;  /* 0x0000001f03047819 */ /* 0x000fe200000006ff */
[----:B------:R-:W-:Y:S01]  /*9c30*/  BSSY B1, `(.L_x_701) ;  /* 0x0000005000017945 */ /* 0x000fe20003800000 */
[----:B------:R-:W-:Y:S02]  /*9c40*/  ISETP.NE.AND P1, PT, R27, RZ, PT ;  /* 0x000000ff1b00720c */ /* 0x000fe40003f25270 */
[----:B------:R-:W1:Y:S11]  /*9c50*/  SYNCS.PHASECHK.TRANS64.TRYWAIT P0, [R7+URZ+0x48], R4 ;  /* 0x00004804070075a7 */ /* 0x000e76000800017f */
[----:B------:R-:W2:Y:S01]  /*9c60*/  @!P1 LDC R6, c[0x0][0x70c] ;  /* 0x0001c300ff069b82 */ /* 0x000ea20000000800 */
[----:B-1----:R-:W-:Y:S05]  /*9c70*/  @!P0 BRA `(.L_x_702) ;  /* 0x0000001800008947 */ /* 0x002fea0003800000 */
.L_x_742:
[----:B------:R-:W-:Y:S05]  /*9c80*/  BSYNC B1 ;  /* 0x0000000000017941 */ /* 0x000fea0003800000 */
.L_x_701:
[----:B------:R-:W-:Y:S02]  /*9c90*/  ISETP.NE.AND P0, PT, R27, RZ, PT ;  /* 0x000000ff1b00720c */ /* 0x000fe40003f05270 */
[----:B-1----:R-:W-:-:S11]  /*9ca0*/  PRMT R4, R31, 0x9910, RZ ;  /* 0x000099101f047816 */ /* 0x002fd600000000ff */
[----:B--2---:R1:W-:Y:S01]  /*9cb0*/  @!P0 SYNCS.ARRIVE.TRANS64 RZ, [R7+URZ], R6 ;  /* 0x0000000607ff89a7 */ /* 0x0043e2000800003f */
[----:B------:R-:W-:-:S13]  /*9cc0*/  ISETP.NE.AND P0, PT, R4, 0x2, PT ;  /* 0x000000020400780c */ /* 0x000fda0003f05270 */
[----:B-1----:R-:W-:Y:S05]  /*9cd0*/  @P0 BRA `(.L_x_703) ;  /* 0x0000000000040947 */ /* 0x002fea0003800000 */
[----:B------:R-:W-:Y:S01]  /*9ce0*/  BPT.TRAP 0x1 ;  /* 0x000000040000795c */ /* 0x000fe20000300000 */
.L_x_703:
[----:B------:R-:W-:Y:S01]  /*9cf0*/  LOP3.LUT P0, RZ, R23, 0x4, RZ, 0xc0, !PT ;  /* 0x0000000417ff7812 */ /* 0x000fe2000780c0ff */
[----:B------:R-:W-:-:S12]  /*9d00*/  BSSY B1, `(.L_x_704) ;  /* 0x0000003000017945 */ /* 0x000fd80003800000 */
[----:B------:R-:W-:Y:S05]  /*9d10*/  @P0 BRA `(.L_x_705) ;  /* 0x0000000000040947 */ /* 0x000fea0003800000 */
[----:B------:R-:W-:Y:S01]  /*9d20*/  BPT.TRAP 0x1 ;  /* 0x000000040000795c */ /* 0x000fe20000300000 */
.L_x_705:
[----:B------:R-:W-:Y:S05]  /*9d30*/  BSYNC B1 ;  /* 0x0000000000017941 */ /* 0x000fea0003800000 */
.L_x_704:
[----:B------:R-:W-:-:S03]  /*9d40*/  UMOV UR4, 0xffffffff ;  /* 0xffffffff00047882 */ /* 0x000fc60000000000 */
[----:B------:R-:W-:Y:S05]  /*9d50*/  BRA.DIV UR4, `(.L_x_706) ;  /* 0x0000001604dc7947 */ /* 0x000fea000b800000 */
[----:B------:R-:W-:-:S13]  /*9d60*/  ELECT P6, URZ, PT ;  /* 0x00000000003f782f */ /* 0x000fda00038c0000 */
.L_x_745:
[----:B------:R-:W-:Y:S04]  /*9d70*/  BSSY B1, `(.L_x_707) ;  /* 0x0000019000017945 */ /* 0x000fe80003800000 */
[----:B------:R-:W-:Y:S05]  /*9d80*/  @!P6 BRA `(.L_x_708) ;  /* 0x00000000005ce947 */ /* 0x000fea0003800000 */
        /* <DEDUP_REMOVED lines=23> */
.L_x_708:
[----:B------:R-:W-:Y:S05]  /*9f00*/  BSYNC B1 ;  /* 0x0000000000017941 */ /* 0x000fea0003800000 */
.L_x_707:
[----:B------:R-:W-:-:S03]  /*9f10*/  UMOV UR4, 0xffffffff ;  /* 0xffffffff00047882 */ /* 0x000fc60000000000 */
[----:B------:R-:W-:Y:S05]  /*9f20*/  BRA.DIV UR4, `(.L_x_709) ;  /* 0x0000001604887947 */ /* 0x000fea000b800000 */
[----:B------:R-:W-:-:S13]  /*9f30*/  ELECT P6, URZ, PT ;  /* 0x00000000003f782f */ /* 0x000fda00038c0000 */
.L_x_748:
[----:B------:R-:W-:Y:S04]  /*9f40*/  BSSY B1, `(.L_x_710) ;  /* 0x0000023000017945 */ /* 0x000fe80003800000 */
[----:B------:R-:W-:Y:S05]  /*9f50*/  @!P6 BRA `(.L_x_711) ;  /* 0x000000000084e947 */ /* 0x000fea0003800000 */
[----:B------:R-:W1:Y:S01]  /*9f60*/  I2F.U32.RP R4, UR46 ;  /* 0x0000002e00047d06 */ /* 0x000e620008209000 */
[----:B------:R-:W-:Y:S01]  /*9f70*/  R2UR UR10, R10 ;  /* 0x000000000a0a72ca */ /* 0x000fe200000e0000 */
[----:B------:R-:W-:Y:S01]  /*9f80*/  UMOV UR4, URZ ;  /* 0x0000003f00047c82 */ /* 0x000fe20008000000 */
[----:B------:R-:W-:Y:S01]  /*9f90*/  UISETP.NE.U32.AND UP2, UPT, UR46, URZ, UPT ;  /* 0x0000003f2e00728c */ /* 0x000fe2000bf45070 */
[----:B------:R-:W-:Y:S01]  /*9fa0*/  R2UR UR9, R7 ;  /* 0x00000000070972ca */ /* 0x000fe200000e0000 */
[----:B------:R-:W-:Y:S01]  /*9fb0*/  UMOV UR7, 0x10000000 ;  /* 0x1000000000077882 */ /* 0x000fe20000000000 */
[----:B------:R-:W-:Y:S02]  /*9fc0*/  R2UR UR12, R24 ;  /* 0x00000000180c72ca */ /* 0x000fe400000e0000 */
[----:B-1----:R-:W1:Y:S02]  /*9fd0*/  MUFU.RCP R4, R4 ;  /* 0x0000000400047308 */ /* 0x002e640000001000 */
[----:B-1----:R-:W-:-:S02]  /*9fe0*/  VIADD R6, R4, 0xffffffe ;  /* 0x0ffffffe04067836 */ /* 0x002fc40000000000 */
[----:B------:R-:W-:-:S04]  /*9ff0*/  IMAD R4, R5, 0x100, R18 ;  /* 0x0000010005047824 */ /* 0x000fc800078e0212 */
[----:B------:R-:W1:Y:S01]  /*a000*/  F2I.FTZ.U32.TRUNC.NTZ R6, R6 ;  /* 0x0000000600067305 */ /* 0x000e62000021f000 */
[----:B------:R-:W-:-:S13]  /*a010*/  R2UR UR8, R4 ;  /* 0x00000000040872ca */ /* 0x000fda00000e0000 */
[----:B------:R-:W-:Y:S01]  /*a020*/  UIADD3 UR8, UR8, 0x35800, URZ ;  /* 0x0003580008087890 */ /* 0x000fe2000fffe03f */
[----:B-1----:R-:W-:-:S13]  /*a030*/  R2UR UR5, R6 ;  /* 0x00000000060572ca */ /* 0x002fda00000e0000 */
[----:B------:R-:W-:-:S04]  /*a040*/  UIADD3 UR6, URZ, -UR5, URZ ;  /* 0x800000053f067290 */ /* 0x000fc8000fffe03f */
[----:B------:R-:W-:-:S04]  /*a050*/  UIMAD UR6, UR6, UR46, URZ ;  /* 0x0000002e060672a4 */ /* 0x000fc8000f8e023f */
[----:B------:R-:W-:-:S03]  /*a060*/  UIMAD.WIDE.U32 UR4, UR5, UR6, UR4 ;  /* 0x00000006050472a5 */ /* 0x000fc6000f8e0004 */
[----:B------:R-:W-:Y:S01]  /*a070*/  R2UR UR6, R10 ;  /* 0x000000000a0672ca */ /* 0x000fe200000e0000 */
[----:B------:R-:W-:-:S04]  /*a080*/  UIMAD.WIDE.U32 UR10, UR5, UR10, URZ ;  /* 0x0000000a050a72a5 */ /* 0x000fc8000f8e003f */
[----:B------:R-:W-:-:S03]  /*a090*/  UIADD3 UR4, -UR11, URZ, URZ ;  /* 0x0000003f0b047290 */ /* 0x000fc6000fffe13f */
[----:B------:R-:W-:-:S05]  /*a0a0*/  R2UR UR10, R26 ;  /* 0x000000001a0a72ca */ /* 0x000fca00000e0000 */
[----:B------:R-:W-:-:S03]  /*a0b0*/  UIMAD UR4, UR46, UR4, UR6 ;  /* 0x000000042e0472a4 */ /* 0x000fc6000f8e0206 */
[----:B------:R-:W-:Y:S01]  /*a0c0*/  UMOV UR6, 0x0 ;  /* 0x0000000000067882 */ /* 0x000fe20000000000 */
[----:B------:R-:W-:-:S11]  /*a0d0*/  UISETP.GE.U32.AND UP0, UPT, UR4, UR46, UPT ;  /* 0x0000002e0400728c */ /* 0x000fd6000bf06070 */
[----:B------:R-:W-:Y:S02]  /*a0e0*/  @UP0 UIADD3 UR4, UR4, -UR46, URZ ;  /* 0x8000002e04040290 */ /* 0x000fe4000fffe03f */
[----:B------:R-:W-:Y:S02]  /*a0f0*/  @UP0 UIADD3 UR11, UR11, 0x1, URZ ;  /* 0x000000010b0b0890 */ /* 0x000fe4000fffe03f */
[----:B------:R-:W-:Y:S02]  /*a100*/  UISETP.GE.U32.AND UP1, UPT, UR4, UR46, UPT ;  /* 0x0000002e0400728c */ /* 0x000fe4000bf26070 */
[----:B------:R-:W-:-:S04]  /*a110*/  UIADD3 UR4, UP0, UR48, 0x2f0, URZ ;  /* 0x000002f030047890 */ /* 0x000fc8000ff1e03f */
[----:B------:R-:W-:-:S05]  /*a120*/  UIADD3.X UR5, URZ, UR49, URZ, UP0, !UPT ;  /* 0x000000313f057290 */ /* 0x000fca00087fe43f */
[----:B------:R-:W-:Y:S02]  /*a130*/  @UP1 UIADD3 UR11, UR11, 0x1, URZ ;  /* 0x000000010b0b1890 */ /* 0x000fe4000fffe03f */
[----:B------:R-:W-:-:S09]  /*a140*/  @!UP2 ULOP3.LUT UR11, URZ, UR46, URZ, 0x33, !UPT ;  /* 0x0000002e3f0ba292 */ /* 0x000fd2000f8e333f */
[----:B------:R1:W-:Y:S02]  /*a150*/  UTMALDG.3D [UR8], [UR4], desc[UR6] ;  /* 0x00000608040075b4 */ /* 0x0003e40008011000 */
[----:B-1----:R-:W-:Y:S01]  /*a160*/  NOP ;  /* 0x0000000000007918 */ /* 0x002fe20000000000 */
.L_x_711:
[----:B------:R-:W-:Y:S05]  /*a170*/  BSYNC B1 ;  /* 0x0000000000017941 */ /* 0x000fea0003800000 */
.L_x_710:
[----:B------:R-:W-:Y:S01]  /*a180*/  VIADD R0, R0, 0xffffffff ;  /* 0xffffffff00007836 */ /* 0x000fe20000000000 */
[----:B------:R-:W-:Y:S01]  /*a190*/  IADD3 R5, R5, 0x1, RZ ;  /* 0x0000000105057810 */ /* 0x000fe20007ffe0ff */
[----:B------:R-:W-:Y:S02]  /*a1a0*/  VIADD R10, R10, 0x1 ;  /* 0x000000010a0a7836 */ /* 0x000fe40000000000 */
[----:B------:R-:W-:Y:S01]  /*a1b0*/  VIADD R9, R9, 0x20 ;  /* 0x0000002009097836 */ /* 0x000fe20000000000 */
[----:B------:R-:W-:Y:S01]  /*a1c0*/  ISETP.GT.AND P1, PT, R0, 0x1, PT ;  /* 0x000000010000780c */ /* 0x000fe20003f24270 */
[----:B------:R-:W-:Y:S01]  /*a1d0*/  VIADD R8, R8, 0x40 ;  /* 0x0000004008087836 */ /* 0x000fe20000000000 */
[----:B------:R-:W-:-:S04]  /*a1e0*/  ISETP.NE.AND P0, PT, R5, 0x9, PT ;  /* 0x000000090500780c */ /* 0x000fc80003f05270 */
[----:B------:R-:W-:Y:S02]  /*a1f0*/  SEL R4, RZ, 0x1, P0 ;  /* 0x00000001ff047807 */ /* 0x000fe40000000000 */
[----:B------:R-:W-:Y:S02]  /*a200*/  SEL R5, R5, RZ, P0 ;  /* 0x000000ff05057207 */ /* 0x000fe40000000000 */
[----:B------:R-:W-:-:S03]  /*a210*/  LOP3.LUT R3, R3, R4, RZ, 0x3c, !PT ;  /* 0x0000000403037212 */ /* 0x000fc600078e3cff */
[----:B------:R-:W-:Y:S05]  /*a220*/  @P1 BRA `(.L_x_712) ;  /* 0xfffffff800781947 */ /* 0x000fea000383ffff */
[----:B------:R-:W-:Y:S05]  /*a230*/  BSYNC B0 ;  /* 0x0000000000007941 */ /* 0x000fea0003800000 */
.L_x_700:
        /* <DEDUP_REMOVED lines=43> */
.L_x_715:
        /* <DEDUP_REMOVED lines=37> */
[----:B------:R-:W-:-:S04]  /*a740*/  IADD3 R5, P0, R8, UR4, RZ ;  /* 0x0000000408057c10 */ /* 0x000fc8000ff1e0ff */
[----:B------:R-:W-:-:S05]  /*a750*/  IADD3.X R13, RZ, R13, RZ, P0, !PT ;  /* 0x0000000dff0d7210 */ /* 0x000fca00007fe4ff */
[----:B------:R-:W-:-:S04]  /*a760*/  IMAD.WIDE.U32 R6, R13, UR8, RZ ;  /* 0x000000080d067c25 */ /* 0x000fc8000f8e00ff */
[----:B------:R-:W-:-:S04]  /*a770*/  IMAD.WIDE.U32 R6, P0, R5, UR9, R6 ;  /* 0x0000000905067c25 */ /* 0x000fc8000f800006 */
[----:B------:R-:W-:-:S04]  /*a780*/  IMAD.WIDE.U32 R4, R5, UR8, RZ ;  /* 0x0000000805047c25 */ /* 0x000fc8000f8e00ff */
[----:B------:R-:W-:Y:S01]  /*a790*/  IMAD.MOV.U32 R4, RZ, RZ, R7 ;  /* 0x000000ffff047224 */ /* 0x000fe200078e0007 */
[----:B------:R-:W-:Y:S01]  /*a7a0*/  IADD3 RZ, P1, R5, R6, RZ ;  /* 0x0000000605ff7210 */ /* 0x000fe20007f3e0ff */
[----:B------:R-:W-:-:S04]  /*a7b0*/  IMAD.X R5, RZ, RZ, RZ, P0 ;  /* 0x000000ffff057224 */ /* 0x000fc800000e06ff */
[----:B------:R-:W-:-:S08]  /*a7c0*/  IMAD.WIDE.U32.X R4, R13, UR9, R4, P1 ;  /* 0x000000090d047c25 */ /* 0x000fd000088e0404 */
.L_x_716:
        /* <DEDUP_REMOVED lines=18> */
.L_x_714:
[----:B------:R-:W-:Y:S05]  /*a8f0*/  BSYNC B0 ;  /* 0x0000000000007941 */ /* 0x000fea0003800000 */
.L_x_713:
[----:B------:R-:W-:-:S13]  /*a900*/  LOP3.LUT P0, RZ, R0, 0xff, RZ, 0xc0, !PT ;  /* 0x000000ff00ff7812 */ /* 0x000fda000780c0ff */
[----:B------:R-:W-:Y:S05]  /*a910*/  @P0 BRA `(.L_x_717) ;  /* 0xffffffec00ec0947 */ /* 0x000fea000383ffff */
[----:B------:R-:W-:Y:S05]  /*a920*/  BSYNC B6 ;  /* 0x0000000000067941 */ /* 0x000fea0003800000 */
.L_x_697:
[----:B------:R-:W-:-:S03]  /*a930*/  UMOV UR4, 0xffffffff ;  /* 0xffffffff00047882 */ /* 0x000fc60000000000 */
[----:B------:R-:W-:Y:S05]  /*a940*/  BRA.DIV UR4, `(.L_x_718) ;  /* 0x0000000e04207947 */ /* 0x000fea000b800000 */
[----:B------:R-:W-:-:S13]  /*a950*/  ELECT P6, URZ, PT ;  /* 0x00000000003f782f */ /* 0x000fda00038c0000 */
.L_x_751:
[----:B------:R-:W-:Y:S05]  /*a960*/  @!P6 BRA `(.L_x_534) ;  /* 0x000000040058e947 */ /* 0x000fea0003800000 */
[----:B------:R-:W-:-:S04]  /*a970*/  LOP3.LUT R22, R22, 0x2, RZ, 0xfc, !PT ;  /* 0x0000000216167812 */ /* 0x000fc800078efcff */
[----:B------:R-:W-:-:S13]  /*a980*/  ISETP.NE.AND P0, PT, R22, 0x3, PT ;  /* 0x000000031600780c */ /* 0x000fda0003f05270 */
[----:B------:R-:W-:Y:S05]  /*a990*/  @!P0 BRA `(.L_x_719) ;  /* 0x0000000000048947 */ /* 0x000fea0003800000 */
[----:B------:R-:W-:Y:S01]  /*a9a0*/  BPT.TRAP 0x1 ;  /* 0x000000040000795c */ /* 0x000fe20000300000 */
.L_x_719:
        /* <DEDUP_REMOVED lines=15> */
.L_x_752:
        /* <DEDUP_REMOVED lines=9> */
.L_x_753:
        /* <DEDUP_REMOVED lines=9> */
.L_x_754:
        /* <DEDUP_REMOVED lines=9> */
.L_x_755:
        /* <DEDUP_REMOVED lines=9> */
.L_x_756:
[----:B------:R-:W2:Y:S01]  /*ace0*/  SYNCS.PHASECHK.TRANS64.TRYWAIT P0, [R9+URZ], R4 ;  /* 0x00000004090075a7 */ /* 0x000ea2000800017f */
[----:B------:R-:W-:-:S05]  /*acf0*/  VIADD R2, R7, 0x1 ;  /* 0x0000000107027836 */ /* 0x000fca0000000000 */
[----:B------:R-:W-:-:S04]  /*ad00*/  ISETP.NE.AND P1, PT, R2, 0x9, PT ;  /* 0x000000090200780c */ /* 0x000fc80003f25270 */
[----:B------:R-:W-:Y:S02]  /*ad10*/  SEL R3, RZ, 0x1, P1 ;  /* 0x00000001ff037807 */ /* 0x000fe40000800000 */
[----:B------:R-:W-:Y:S02]  /*ad20*/  SEL R7, R2, RZ, P1 ;  /* 0x000000ff02077207 */ /* 0x000fe40000800000 */
[----:B------:R-:W-:Y:S02]  /*ad30*/  LOP3.LUT R28, R28, R3, RZ, 0x3c, !PT ;  /* 0x000000031c1c7212 */ /* 0x000fe400078e3cff */
[----:B------:R-:W-:Y:S02]  /*ad40*/  LEA R8, R7, R0, 0x3 ;  /* 0x0000000007087211 */ /* 0x000fe400078e18ff */
[----:B-1----:R-:W-:Y:S01]  /*ad50*/  SHF.L.U32 R5, R28, 0x1f, RZ ;  /* 0x0000001f1c057819 */ /* 0x002fe200000006ff */
[----:B--2---:R-:W-:Y:S06]  /*ad60*/  @!P0 BRA `(.L_x_725) ;  /* 0x00000008009c8947 */ /* 0x004fec0003800000 */
.L_x_757:
[----:B------:R-:W2:Y:S01]  /*ad70*/  SYNCS.PHASECHK.TRANS64.TRYWAIT P0, [R8+URZ], R5 ;  /* 0x00000005080075a7 */ /* 0x000ea2000800017f */
[----:B------:R-:W-:-:S05]  /*ad80*/  VIADD R2, R7, 0x1 ;  /* 0x0000000107027836 */ /* 0x000fca0000000000 */
[----:B------:R-:W-:-:S04]  /*ad90*/  ISETP.NE.AND P1, PT, R2, 0x9, PT ;  /* 0x000000090200780c */ /* 0x000fc80003f25270 */
[----:B------:R-:W-:Y:S02]  /*ada0*/  SEL R3, RZ, 0x1, P1 ;  /* 0x00000001ff037807 */ /* 0x000fe40000800000 */
[----:B------:R-:W-:Y:S02]  /*adb0*/  SEL R7, R2, RZ, P1 ;  /* 0x000000ff02077207 */ /* 0x000fe40000800000 */
[----:B-1----:R-:W-:-:S03]  /*adc0*/  LOP3.LUT R9, R28, R3, RZ, 0x3c, !PT ;  /* 0x000000031c097212 */ /* 0x002fc600078e3cff */
[----:B------:R-:W-:Y:S01]  /*add0*/  IMAD R11, R7, 0x8, R0 ;  /* 0x00000008070b7824 */ /* 0x000fe200078e0200 */
[----:B------:R-:W-:Y:S01]  /*ade0*/  SHF.L.U32 R6, R9, 0x1f, RZ ;  /* 0x0000001f09067819 */ /* 0x000fe200000006ff */
[----:B--2---:R-:W-:Y:S06]  /*adf0*/  @!P0 BRA `(.L_x_726) ;  /* 0x00000008008c8947 */ /* 0x004fec0003800000 */
.L_x_758:
[----:B------:R-:W2:Y:S01]  /*ae00*/  SYNCS.PHASECHK.TRANS64.TRYWAIT P0, [R11+URZ], R6 ;  /* 0x000000060b0075a7 */ /* 0x000ea2000800017f */
[----:B------:R-:W-:-:S05]  /*ae10*/  VIADD R2, R7, 0x1 ;  /* 0x0000000107027836 */ /* 0x000fca0000000000 */
[----:B------:R-:W-:-:S04]  /*ae20*/  ISETP.NE.AND P1, PT, R2, 0x9, PT ;  /* 0x000000090200780c */ /* 0x000fc80003f25270 */
[----:B------:R-:W-:Y:S02]  /*ae30*/  SEL R4, RZ, 0x1, P1 ;  /* 0x00000001ff047807 */ /* 0x000fe40000800000 */
[----:B------:R-:W-:Y:S02]  /*ae40*/  SEL R3, R2, RZ, P1 ;  /* 0x000000ff02037207 */ /* 0x000fe40000800000 */
[----:B------:R-:W-:Y:S01]  /*ae50*/  LOP3.LUT R4, R9, R4, RZ, 0x3c, !PT ;  /* 0x0000000409047212 */ /* 0x000fe200078e3cff */
[----:B--2---:R-:W-:Y:S06]  /*ae60*/  @!P0 BRA `(.L_x_727) ;  /* 0x0000000800848947 */ /* 0x004fec0003800000 */
.L_x_759:
[----:B------:R-:W-:Y:S01]  /*ae70*/  IMAD R3, R3, 0x8, R0 ;  /* 0x0000000803037824 */ /* 0x000fe200078e0200 */
[----:B------:R-:W-:-:S07]  /*ae80*/  SHF.L.U32 R0, R4, 0x1f, RZ ;  /* 0x0000001f04007819 */ /* 0x000fce00000006ff */
.L_x_728:
[----:B---3--:R3:W4:Y:S02]  /*ae90*/  SYNCS.PHASECHK.TRANS64.TRYWAIT P0, [R3+URZ], R0 ;  /* 0x00000000030075a7 */ /* 0x008724000800017f */
[----:B----4-:R-:W-:Y:S05]  /*aea0*/  @!P0 NANOSLEEP.SYNCS 0x989680 ;  /* 0x009896800000895d */ /* 0x010fea0003900000 */
[----:B------:R-:W4:Y:S02]  /*aeb0*/  @!P0 SYNCS.PHASECHK.TRANS64 P0, [R3+URZ], R0 ;  /* 0x00000000030085a7 */ /* 0x000f24000800007f */
[----:B----4-:R-:W-:Y:S05]  /*aec0*/  @!P0 BRA `(.L_x_728) ;  /* 0xfffffffc00f08947 */ /* 0x010fea000383ffff */
.L_x_534:
[----:B------:R-:W-:Y:S05]  /*aed0*/  BSYNC B7 ;  /* 0x0000000000077941 */ /* 0x000fea0003800000 */
.L_x_532:
[----:B------:R-:W-:Y:S05]  /*aee0*/  EXIT ;  /* 0x000000000000794d */ /* 0x000fea0003800000 */
.L_x_544:
[----:B------:R-:W-:Y:S02]  /*aef0*/  IMAD.MOV.U32 R12, RZ, RZ, RZ ;  /* 0x000000ffff0c7224 */ /* 0x000fe400078e00ff */
[----:B------:R-:W-:Y:S02]  /*af00*/  IMAD.MOV.U32 R11, RZ, RZ, 0x1f ;  /* 0x0000001fff0b7424 */ /* 0x000fe400078e00ff */
[----:B------:R-:W-:-:S07]  /*af10*/  IMAD.MOV.U32 R15, RZ, RZ, -0x1 ;  /* 0xffffffffff0f7424 */ /* 0x000fce00078e00ff */
[----:B-----5:R-:W-:Y:S05]  /*af20*/  WARPSYNC.COLLECTIVE R15, `(.L_x_729) ;  /* 0x000000000f087348 */ /* 0x020fea0003c00000 */
[----:B------:R1:W2:Y:S02]  /*af30*/  SHFL.IDX P6, R14, R13, R12, R11 ;  /* 0x0000000c0d0e7389 */ /* 0x0002a400000c000b */
[----:B-12--5:R-:W-:Y:S01]  /*af40*/  ENDCOLLECTIVE ;  /* 0x000000000000791b */ /* 0x026fe20003800000 */
.L_x_729:
[----:B------:R-:W-:Y:S05]  /*af50*/  BRA `(.L_x_730) ;  /* 0xffffff6800287947 */ /* 0x000fea000383ffff */
.L_x_548:
[----:B--2---:R2:W3:Y:S02]  /*af60*/  SYNCS.PHASECHK.TRANS64.TRYWAIT P0, [R3+URZ], R0 ;  /* 0x00000000030075a7 */ /* 0x0044e4000800017f */
[----:B---3--:R-:W-:Y:S05]  /*af70*/  @!P0 NANOSLEEP.SYNCS 0x989680 ;  /* 0x009896800000895d */ /* 0x008fea0003900000 */
[----:B------:R-:W3:Y:S02]  /*af80*/  @!P0 SYNCS.PHASECHK.TRANS64 P0, [R3+URZ], R0 ;  /* 0x00000000030085a7 */ /* 0x000ee4000800007f */
[----:B---3--:R-:W-:Y:S05]  /*af90*/  @!P0 BRA `(.L_x_548) ;  /* 0xfffffffc00f08947 */ /* 0x008fea000383ffff */
[----:B------:R-:W-:Y:S05]  /*afa0*/  BRA `(.L_x_547) ;  /* 0xffffff6800447947 */ /* 0x000fea000383ffff */
.L_x_559:
[----:B-1----:R-:W-:-:S04]  /*afb0*/  IMAD.U32 R3, RZ, RZ, UR4 ;  /* 0x00000004ff037e24 */ /* 0x002fc8000f8e00ff */
[----:B------:R1:W2:Y:S03]  /*afc0*/  SYNCS.PHASECHK.TRANS64.TRYWAIT P0, [R3+URZ], R0 ;  /* 0x00000000030075a7 */ /* 0x0002a6000800017f */
[----:B--2---:R-:W-:Y:S05]  /*afd0*/  @!P0 NANOSLEEP.SYNCS 0x989680 ;  /* 0x009896800000895d */ /* 0x004fea0003900000 */
[----:B------:R-:W2:Y:S02]  /*afe0*/  @!P0 SYNCS.PHASECHK.TRANS64 P0, [R3+URZ], R0 ;  /* 0x00000000030085a7 */ /* 0x000ea4000800007f */
[----:B--2---:R-:W-:Y:S05]  /*aff0*/  @!P0 BRA `(.L_x_559) ;  /* 0xfffffffc00ec8947 */ /* 0x004fea000383ffff */
[----:B------:R-:W-:Y:S05]  /*b000*/  BRA `(.L_x_558) ;  /* 0xffffff7800787947 */ /* 0x000fea000383ffff */
.L_x_574:
[----:B-1----:R1:W2:Y:S02]  /*b010*/  SYNCS.PHASECHK.TRANS64.TRYWAIT P0, [R0+URZ], R3 ;  /* 0x00000003000075a7 */ /* 0x0022a4000800017f */
[----:B--2---:R-:W-:Y:S05]  /*b020*/  @!P0 NANOSLEEP.SYNCS 0x989680 ;  /* 0x009896800000895d */ /* 0x004fea0003900000 */
[----:B------:R-:W2:Y:S02]  /*b030*/  @!P0 SYNCS.PHASECHK.TRANS64 P0, [R0+URZ], R3 ;  /* 0x00000003000085a7 */ /* 0x000ea4000800007f */
[----:B--2---:R-:W-:Y:S05]  /*b040*/  @!P0 BRA `(.L_x_574) ;  /* 0xfffffffc00f08947 */ /* 0x004fea000383ffff */
[----:B------:R-:W-:Y:S05]  /*b050*/  BRA `(.L_x_573) ;  /* 0xffffff8c002c7947 */ /* 0x000fea000383ffff */
.L_x_602:
[----:B-1----:R-:W-:-:S04]  /*b060*/  IMAD.U32 R5, RZ, RZ, UR52 ;  /* 0x00000034ff057e24 */ /* 0x002fc8000f8e00ff */
[----:B------:R1:W2:Y:S03]  /*b070*/  SYNCS.PHASECHK.TRANS64.TRYWAIT P3, [R5+URZ+0x90], R4 ;  /* 0x00009004050075a7 */ /* 0x0002a6000806017f */
[----:B--2---:R-:W-:Y:S05]  /*b080*/  @!P3 NANOSLEEP.SYNCS 0x989680 ;  /* 0x009896800000b95d */ /* 0x004fea0003900000 */
[----:B------:R-:W2:Y:S02]  /*b090*/  @!P3 SYNCS.PHASECHK.TRANS64 P3, [R5+URZ+0x90], R4 ;  /* 0x000090040500b5a7 */ /* 0x000ea4000806007f */
[----:B--2---:R-:W-:Y:S05]  /*b0a0*/  @!P3 BRA `(.L_x_602) ;  /* 0xfffffffc00ecb947 */ /* 0x004fea000383ffff */
[----:B------:R-:W-:Y:S05]  /*b0b0*/  BRA `(.L_x_731) ;  /* 0xffffffa4002c7947 */ /* 0x000fea000383ffff */
.L_x_613:
[----:B--2---:R2:W3:Y:S02]  /*b0c0*/  SYNCS.PHASECHK.TRANS64.TRYWAIT P4, [R15+URZ+0x90], R20 ;  /* 0x000090140f0075a7 */ /* 0x0044e4000808017f */
[----:B---3--:R-:W-:Y:S05]  /*b0d0*/  @!P4 NANOSLEEP.SYNCS 0x989680 ;  /* 0x009896800000c95d */ /* 0x008fea0003900000 */
[----:B------:R-:W3:Y:S02]  /*b0e0*/  @!P4 SYNCS.PHASECHK.TRANS64 P4, [R15+URZ+0x90], R20 ;  /* 0x000090140f00c5a7 */ /* 0x000ee4000808007f */
[----:B---3--:R-:W-:Y:S05]  /*b0f0*/  @!P4 BRA `(.L_x_613) ;  /* 0xfffffffc00f0c947 */ /* 0x008fea000383ffff */
[----:B------:R-:W-:Y:S05]  /*b100*/  BRA `(.L_x_732) ;  /* 0xffffffac00687947 */ /* 0x000fea000383ffff */
.L_x_623:
[----:B--2---:R2:W3:Y:S02]  /*b110*/  SYNCS.PHASECHK.TRANS64.TRYWAIT P4, [R13+URZ+0x90], R20 ;  /* 0x000090140d0075a7 */ /* 0x0044e4000808017f */
[----:B---3--:R-:W-:Y:S05]  /*b120*/  @!P4 NANOSLEEP.SYNCS 0x989680 ;  /* 0x009896800000c95d */ /* 0x008fea0003900000 */
[----:B------:R-:W3:Y:S02]  /*b130*/  @!P4 SYNCS.PHASECHK.TRANS64 P4, [R13+URZ+0x90], R20 ;  /* 0x000090140d00c5a7 */ /* 0x000ee4000808007f */
[----:B---3--:R-:W-:Y:S05]  /*b140*/  @!P4 BRA `(.L_x_623) ;  /* 0xfffffffc00f0c947 */ /* 0x008fea000383ffff */
[----:B------:R-:W-:Y:S05]  /*b150*/  BRA `(.L_x_733) ;  /* 0xffffffb400207947 */ /* 0x000fea000383ffff */
.L_x_633:
[----:B--2---:R2:W3:Y:S02]  /*b160*/  SYNCS.PHASECHK.TRANS64.TRYWAIT P4, [R20+URZ+0x90], R13 ;  /* 0x0000900d140075a7 */ /* 0x0044e4000808017f */
[----:B---3--:R-:W-:Y:S05]  /*b170*/  @!P4 NANOSLEEP.SYNCS 0x989680 ;  /* 0x009896800000c95d */ /* 0x008fea0003900000 */
[----:B------:R-:W3:Y:S02]  /*b180*/  @!P4 SYNCS.PHASECHK.TRANS64 P4, [R20+URZ+0x90], R13 ;  /* 0x0000900d1400c5a7 */ /* 0x000ee4000808007f */
[----:B---3--:R-:W-:Y:S05]  /*b190*/  @!P4 BRA `(.L_x_633) ;  /* 0xfffffffc00f0c947 */ /* 0x008fea000383ffff */
[----:B------:R-:W-:Y:S05]  /*b1a0*/  BRA `(.L_x_734) ;  /* 0xffffffb800e47947 */ /* 0x000fea000383ffff */
.L_x_653:
[----:B-1----:R-:W-:-:S04]  /*b1b0*/  IMAD.U32 R3, RZ, RZ, UR4 ;  /* 0x00000004ff037e24 */ /* 0x002fc8000f8e00ff */
[----:B------:R1:W2:Y:S03]  /*b1c0*/  SYNCS.PHASECHK.TRANS64.TRYWAIT P0, [R3+URZ+0xd8], R0 ;  /* 0x0000d800030075a7 */ /* 0x0002a6000800017f */
[----:B--2---:R-:W-:Y:S05]  /*b1d0*/  @!P0 NANOSLEEP.SYNCS 0x989680 ;  /* 0x009896800000895d */ /* 0x004fea0003900000 */
[----:B------:R-:W2:Y:S02]  /*b1e0*/  @!P0 SYNCS.PHASECHK.TRANS64 P0, [R3+URZ+0xd8], R0 ;  /* 0x0000d800030085a7 */ /* 0x000ea4000800007f */
[----:B--2---:R-:W-:Y:S05]  /*b1f0*/  @!P0 BRA `(.L_x_653) ;  /* 0xfffffffc00ec8947 */ /* 0x004fea000383ffff */
[----:B------:R-:W-:Y:S05]  /*b200*/  BRA `(.L_x_652) ;  /* 0xffffffd000587947 */ /* 0x000fea000383ffff */
.L_x_662:
[----:B-1----:R-:W-:-:S04]  /*b210*/  IMAD.U32 R5, RZ, RZ, UR13 ;  /* 0x0000000dff057e24 */ /* 0x002fc8000f8e00ff */
[----:B------:R1:W2:Y:S03]  /*b220*/  SYNCS.PHASECHK.TRANS64.TRYWAIT P1, [R5+URZ+0xb0], R4 ;  /* 0x0000b004050075a7 */ /* 0x0002a6000802017f */
[----:B--2---:R-:W-:Y:S05]  /*b230*/  @!P1 NANOSLEEP.SYNCS 0x989680 ;  /* 0x009896800000995d */ /* 0x004fea0003900000 */
[----:B------:R-:W2:Y:S02]  /*b240*/  @!P1 SYNCS.PHASECHK.TRANS64 P1, [R5+URZ+0xb0], R4 ;  /* 0x0000b004050095a7 */ /* 0x000ea4000802007f */
[----:B--2---:R-:W-:Y:S05]  /*b250*/  @!P1 BRA `(.L_x_662) ;  /* 0xfffffffc00ec9947 */ /* 0x004fea000383ffff */
[----:B------:R-:W-:Y:S05]  /*b260*/  BRA `(.L_x_735) ;  /* 0xffffffd400407947 */ /* 0x000fea000383ffff */
.L_x_668:
[----:B-12---:R-:W-:-:S04]  /*b270*/  IMAD.U32 R5, RZ, RZ, UR13 ;  /* 0x0000000dff057e24 */ /* 0x006fc8000f8e00ff */
[----:B------:R1:W2:Y:S03]  /*b280*/  SYNCS.PHASECHK.TRANS64.TRYWAIT P1, [R5+URZ+0xb8], R4 ;  /* 0x0000b804050075a7 */ /* 0x0002a6000802017f */
[----:B--2---:R-:W-:Y:S05]  /*b290*/  @!P1 NANOSLEEP.SYNCS 0x989680 ;  /* 0x009896800000995d */ /* 0x004fea0003900000 */
[----:B------:R-:W2:Y:S02]  /*b2a0*/  @!P1 SYNCS.PHASECHK.TRANS64 P1, [R5+URZ+0xb8], R4 ;  /* 0x0000b804050095a7 */ /* 0x000ea4000802007f */
[----:B--2---:R-:W-:Y:S05]  /*b2b0*/  @!P1 BRA `(.L_x_668) ;  /* 0xfffffffc00ec9947 */ /* 0x004fea000383ffff */
[----:B------:R-:W-:Y:S05]  /*b2c0*/  BRA `(.L_x_736) ;  /* 0xffffffd400a07947 */ /* 0x000fea000383ffff */
.L_x_674:
[----:B-123--:R-:W-:-:S04]  /*b2d0*/  IMAD.U32 R5, RZ, RZ, UR13 ;  /* 0x0000000dff057e24 */ /* 0x00efc8000f8e00ff */
[----:B------:R1:W2:Y:S03]  /*b2e0*/  SYNCS.PHASECHK.TRANS64.TRYWAIT P1, [R5+URZ+0xc0], R4 ;  /* 0x0000c004050075a7 */ /* 0x0002a6000802017f */
[----:B--2---:R-:W-:Y:S05]  /*b2f0*/  @!P1 NANOSLEEP.SYNCS 0x989680 ;  /* 0x009896800000995d */ /* 0x004fea0003900000 */
[----:B------:R-:W2:Y:S02]  /*b300*/  @!P1 SYNCS.PHASECHK.TRANS64 P1, [R5+URZ+0xc0], R4 ;  /* 0x0000c004050095a7 */ /* 0x000ea4000802007f */
[----:B--2---:R-:W-:Y:S05]  /*b310*/  @!P1 BRA `(.L_x_674) ;  /* 0xfffffffc00ec9947 */ /* 0x004fea000383ffff */
[----:B------:R-:W-:Y:S05]  /*b320*/  BRA `(.L_x_737) ;  /* 0xffffffd800087947 */ /* 0x000fea000383ffff */
.L_x_680:
[----:B-1234-:R-:W-:-:S04]  /*b330*/  IMAD.U32 R5, RZ, RZ, UR13 ;  /* 0x0000000dff057e24 */ /* 0x01efc8000f8e00ff */
[----:B------:R1:W2:Y:S03]  /*b340*/  SYNCS.PHASECHK.TRANS64.TRYWAIT P1, [R5+URZ+0xc8], R4 ;  /* 0x0000c804050075a7 */ /* 0x0002a6000802017f */
[----:B--2---:R-:W-:Y:S05]  /*b350*/  @!P1 NANOSLEEP.SYNCS 0x989680 ;  /* 0x009896800000995d */ /* 0x004fea0003900000 */
[----:B------:R-:W2:Y:S02]  /*b360*/  @!P1 SYNCS.PHASECHK.TRANS64 P1, [R5+URZ+0xc8], R4 ;  /* 0x0000c804050095a7 */ /* 0x000ea4000802007f */
[----:B--2---:R-:W-:Y:S05]  /*b370*/  @!P1 BRA `(.L_x_680) ;  /* 0xfffffffc00ec9947 */ /* 0x004fea000383ffff */
[----:B------:R-:W-:Y:S05]  /*b380*/  BRA `(.L_x_738) ;  /* 0xffffffd800707947 */ /* 0x000fea000383ffff */
.L_x_690:
[----:B-1----:R1:W2:Y:S02]  /*b390*/  SYNCS.PHASECHK.TRANS64.TRYWAIT P0, [R5+URZ+0xb0], R0 ;  /* 0x0000b000050075a7 */ /* 0x0022a4000800017f */
[----:B--2---:R-:W-:Y:S05]  /*b3a0*/  @!P0 NANOSLEEP.SYNCS 0x989680 ;  /* 0x009896800000895d */ /* 0x004fea0003900000 */
[----:B------:R-:W2:Y:S02]  /*b3b0*/  @!P0 SYNCS.PHASECHK.TRANS64 P0, [R5+URZ+0xb0], R0 ;  /* 0x0000b000050085a7 */ /* 0x000ea4000800007f */
[----:B--2---:R-:W-:Y:S05]  /*b3c0*/  @!P0 BRA `(.L_x_690) ;  /* 0xfffffffc00f08947 */ /* 0x004fea000383ffff */
[----:B------:R-:W-:Y:S05]  /*b3d0*/  BRA `(.L_x_739) ;  /* 0xffffffe000807947 */ /* 0x000fea000383ffff */
.L_x_692:
[----:B--2---:R2:W3:Y:S02]  /*b3e0*/  SYNCS.PHASECHK.TRANS64.TRYWAIT P0, [R5+URZ+0xb8], R0 ;  /* 0x0000b800050075a7 */ /* 0x0044e4000800017f */
[----:B---3--:R-:W-:Y:S05]  /*b3f0*/  @!P0 NANOSLEEP.SYNCS 0x989680 ;  /* 0x009896800000895d */ /* 0x008fea0003900000 */
[----:B------:R-:W3:Y:S02]  /*b400*/  @!P0 SYNCS.PHASECHK.TRANS64 P0, [R5+URZ+0xb8], R0 ;  /* 0x0000b800050085a7 */ /* 0x000ee4000800007f */
[----:B---3--:R-:W-:Y:S05]  /*b410*/  @!P0 BRA `(.L_x_692) ;  /* 0xfffffffc00f08947 */ /* 0x008fea000383ffff */
[----:B------:R-:W-:Y:S05]  /*b420*/  BRA `(.L_x_740) ;  /* 0xffffffe0007c7947 */ /* 0x000fea000383ffff */
.L_x_694:
[----:B---3--:R3:W4:Y:S02]  /*b430*/  SYNCS.PHASECHK.TRANS64.TRYWAIT P0, [R5+URZ+0xc0], R0 ;  /* 0x0000c000050075a7 */ /* 0x008724000800017f */
[----:B----4-:R-:W-:Y:S05]  /*b440*/  @!P0 NANOSLEEP.SYNCS 0x989680 ;  /* 0x009896800000895d */ /* 0x010fea0003900000 */
[----:B------:R-:W4:Y:S02]  /*b450*/  @!P0 SYNCS.PHASECHK.TRANS64 P0, [R5+URZ+0xc0], R0 ;  /* 0x0000c000050085a7 */ /* 0x000f24000800007f */
[----:B----4-:R-:W-:Y:S05]  /*b460*/  @!P0 BRA `(.L_x_694) ;  /* 0xfffffffc00f08947 */ /* 0x010fea000383ffff */
[----:B------:R-:W-:Y:S05]  /*b470*/  BRA `(.L_x_741) ;  /* 0xffffffe000787947 */ /* 0x000fea000383ffff */
.L_x_702:
[----:B-1----:R1:W3:Y:S02]  /*b480*/  SYNCS.PHASECHK.TRANS64.TRYWAIT P0, [R7+URZ+0x48], R4 ;  /* 0x00004804070075a7 */ /* 0x0022e4000800017f */
[----:B---3--:R-:W-:Y:S05]  /*b490*/  @!P0 NANOSLEEP.SYNCS 0x989680 ;  /* 0x009896800000895d */ /* 0x008fea0003900000 */
[----:B------:R-:W3:Y:S02]  /*b4a0*/  @!P0 SYNCS.PHASECHK.TRANS64 P0, [R7+URZ+0x48], R4 ;  /* 0x00004804070085a7 */ /* 0x000ee4000800007f */
[----:B---3--:R-:W-:Y:S05]  /*b4b0*/  @!P0 BRA `(.L_x_702) ;  /* 0xfffffffc00f08947 */ /* 0x008fea000383ffff */
[----:B------:R-:W-:Y:S05]  /*b4c0*/  BRA `(.L_x_742) ;  /* 0xffffffe400ec7947 */ /* 0x000fea000383ffff */
.L_x_706:
[----:B------:R-:W-:Y:S01]  /*b4d0*/  BSSY B1, `(.L_x_743) ;  /* 0x0000006000017945 */ /* 0x000fe20003800000 */
[----:B------:R-:W-:-:S07]  /*b4e0*/  IMAD.MOV.U32 R15, RZ, RZ, -0x1 ;  /* 0xffffffffff0f7424 */ /* 0x000fce00078e00ff */
[----:B------:R-:W-:Y:S05]  /*b4f0*/  WARPSYNC.COLLECTIVE R15, `(.L_x_744) ;  /* 0x000000000f0c7348 */ /* 0x000fea0003c00000 */
[----:B------:R-:W-:Y:S02]  /*b500*/  ELECT P6, UR62, PT ;  /* 0x00000000003e782f */ /* 0x000fe400038c0000 */
[----:B------:R-:W-:Y:S01]  /*b510*/  MOV R14, UR62 ;  /* 0x0000003e000e7c02 */ /* 0x000fe20008000f00 */
[----:B------:R-:W-:Y:S10]  /*b520*/  ENDCOLLECTIVE ;  /* 0x000000000000791b */ /* 0x000ff40003800000 */
.L_x_744:
[----:B------:R-:W-:Y:S05]  /*b530*/  BSYNC B1 ;  /* 0x0000000000017941 */ /* 0x000fea0003800000 */
.L_x_743:
[----:B------:R-:W-:Y:S05]  /*b540*/  BRA `(.L_x_745) ;  /* 0xffffffe800087947 */ /* 0x000fea000383ffff */
.L_x_709:
[----:B------:R-:W-:Y:S01]  /*b550*/  BSSY B1, `(.L_x_746) ;  /* 0x0000006000017945 */ /* 0x000fe20003800000 */
[----:B------:R-:W-:-:S07]  /*b560*/  IMAD.MOV.U32 R15, RZ, RZ, -0x1 ;  /* 0xffffffffff0f7424 */ /* 0x000fce00078e00ff */
[----:B------:R-:W-:Y:S05]  /*b570*/  WARPSYNC.COLLECTIVE R15, `(.L_x_747) ;  /* 0x000000000f0c7348 */ /* 0x000fea0003c00000 */
[----:B------:R-:W-:Y:S02]  /*b580*/  ELECT P6, UR62, PT ;  /* 0x00000000003e782f */ /* 0x000fe400038c0000 */
[----:B------:R-:W-:Y:S01]  /*b590*/  MOV R14, UR62 ;  /* 0x0000003e000e7c02 */ /* 0x000fe20008000f00 */
[----:B------:R-:W-:Y:S10]  /*b5a0*/  ENDCOLLECTIVE ;  /* 0x000000000000791b */ /* 0x000ff40003800000 */
.L_x_747:
[----:B------:R-:W-:Y:S05]  /*b5b0*/  BSYNC B1 ;  /* 0x0000000000017941 */ /* 0x000fea0003800000 */
.L_x_746:
[----:B------:R-:W-:Y:S05]  /*b5c0*/  BRA `(.L_x_748) ;  /* 0xffffffe8005c7947 */ /* 0x000fea000383ffff */
.L_x_718:
[----:B------:R-:W-:Y:S01]  /*b5d0*/  BSSY B0, `(.L_x_749) ;  /* 0x0000006000007945 */ /* 0x000fe20003800000 */
[----:B------:R-:W-:-:S07]  /*b5e0*/  IMAD.MOV.U32 R15, RZ, RZ, -0x1 ;  /* 0xffffffffff0f7424 */ /* 0x000fce00078e00ff */
[----:B------:R-:W-:Y:S05]  /*b5f0*/  WARPSYNC.COLLECTIVE R15, `(.L_x_750) ;  /* 0x000000000f0c7348 */ /* 0x000fea0003c00000 */
[----:B------:R-:W-:Y:S02]  /*b600*/  ELECT P6, UR62, PT ;  /* 0x00000000003e782f */ /* 0x000fe400038c0000 */
[----:B------:R-:W-:Y:S01]  /*b610*/  MOV R14, UR62 ;  /* 0x0000003e000e7c02 */ /* 0x000fe20008000f00 */
[----:B------:R-:W-:Y:S10]  /*b620*/  ENDCOLLECTIVE ;  /* 0x000000000000791b */ /* 0x000ff40003800000 */
.L_x_750:
[----:B------:R-:W-:Y:S05]  /*b630*/  BSYNC B0 ;  /* 0x0000000000007941 */ /* 0x000fea0003800000 */
.L_x_749:
[----:B------:R-:W-:Y:S05]  /*b640*/  BRA `(.L_x_751) ;  /* 0xfffffff000c47947 */ /* 0x000fea000383ffff */
.L_x_720:
[----:B-1----:R1:W2:Y:S02]  /*b650*/  SYNCS.PHASECHK.TRANS64.TRYWAIT P0, [R5+URZ], R2 ;  /* 0x00000002050075a7 */ /* 0x0022a4000800017f */
[----:B--2---:R-:W-:Y:S05]  /*b660*/  @!P0 NANOSLEEP.SYNCS 0x989680 ;  /* 0x009896800000895d */ /* 0x004fea0003900000 */
[----:B------:R-:W2:Y:S02]  /*b670*/  @!P0 SYNCS.PHASECHK.TRANS64 P0, [R5+URZ], R2 ;  /* 0x00000002050085a7 */ /* 0x000ea4000800007f */
[----:B--2---:R-:W-:Y:S05]  /*b680*/  @!P0 BRA `(.L_x_720) ;  /* 0xfffffffc00f08947 */ /* 0x004fea000383ffff */
[----:B------:R-:W-:Y:S05]  /*b690*/  BRA `(.L_x_752) ;  /* 0xfffffff400007947 */ /* 0x000fea000383ffff */
.L_x_721:
[----:B-1----:R1:W2:Y:S02]  /*b6a0*/  SYNCS.PHASECHK.TRANS64.TRYWAIT P0, [R7+URZ], R4 ;  /* 0x00000004070075a7 */ /* 0x0022a4000800017f */
[----:B--2---:R-:W-:Y:S05]  /*b6b0*/  @!P0 NANOSLEEP.SYNCS 0x989680 ;  /* 0x009896800000895d */ /* 0x004fea0003900000 */
[----:B------:R-:W2:Y:S02]  /*b6c0*/  @!P0 SYNCS.PHASECHK.TRANS64 P0, [R7+URZ], R4 ;  /* 0x00000004070085a7 */ /* 0x000ea4000800007f */
[----:B--2---:R-:W-:Y:S05]  /*b6d0*/  @!P0 BRA `(.L_x_721) ;  /* 0xfffffffc00f08947 */ /* 0x004fea000383ffff */
[----:B------:R-:W-:Y:S05]  /*b6e0*/  BRA `(.L_x_753) ;  /* 0xfffffff400107947 */ /* 0x000fea000383ffff */
.L_x_722:
[----:B-1----:R1:W2:Y:S02]  /*b6f0*/  SYNCS.PHASECHK.TRANS64.TRYWAIT P0, [R6+URZ], R5 ;  /* 0x00000005060075a7 */ /* 0x0022a4000800017f */
[----:B--2---:R-:W-:Y:S05]  /*b700*/  @!P0 NANOSLEEP.SYNCS 0x989680 ;  /* 0x009896800000895d */ /* 0x004fea0003900000 */
[----:B------:R-:W2:Y:S02]  /*b710*/  @!P0 SYNCS.PHASECHK.TRANS64 P0, [R6+URZ], R5 ;  /* 0x00000005060085a7 */ /* 0x000ea4000800007f */
[----:B--2---:R-:W-:Y:S05]  /*b720*/  @!P0 BRA `(.L_x_722) ;  /* 0xfffffffc00f08947 */ /* 0x004fea000383ffff */
[----:B------:R-:W-:Y:S05]  /*b730*/  BRA `(.L_x_754) ;  /* 0xfffffff400207947 */ /* 0x000fea000383ffff */
.L_x_723:
[----:B-1----:R1:W2:Y:S02]  /*b740*/  SYNCS.PHASECHK.TRANS64.TRYWAIT P0, [R9+URZ], R4 ;  /* 0x00000004090075a7 */ /* 0x0022a4000800017f */
[----:B--2---:R-:W-:Y:S05]  /*b750*/  @!P0 NANOSLEEP.SYNCS 0x989680 ;  /* 0x009896800000895d */ /* 0x004fea0003900000 */
[----:B------:R-:W2:Y:S02]  /*b760*/  @!P0 SYNCS.PHASECHK.TRANS64 P0, [R9+URZ], R4 ;  /* 0x00000004090085a7 */ /* 0x000ea4000800007f */
[----:B--2---:R-:W-:Y:S05]  /*b770*/  @!P0 BRA `(.L_x_723) ;  /* 0xfffffffc00f08947 */ /* 0x004fea000383ffff */
[----:B------:R-:W-:Y:S05]  /*b780*/  BRA `(.L_x_755) ;  /* 0xfffffff400307947 */ /* 0x000fea000383ffff */
.L_x_724:
[----:B-1----:R1:W2:Y:S02]  /*b790*/  SYNCS.PHASECHK.TRANS64.TRYWAIT P0, [R6+URZ], R5 ;  /* 0x00000005060075a7 */ /* 0x0022a4000800017f */
[----:B--2---:R-:W-:Y:S05]  /*b7a0*/  @!P0 NANOSLEEP.SYNCS 0x989680 ;  /* 0x009896800000895d */ /* 0x004fea0003900000 */
[----:B------:R-:W2:Y:S02]  /*b7b0*/  @!P0 SYNCS.PHASECHK.TRANS64 P0, [R6+URZ], R5 ;  /* 0x00000005060085a7 */ /* 0x000ea4000800007f */
[----:B--2---:R-:W-:Y:S05]  /*b7c0*/  @!P0 BRA `(.L_x_724) ;  /* 0xfffffffc00f08947 */ /* 0x004fea000383ffff */
[----:B------:R-:W-:Y:S05]  /*b7d0*/  BRA `(.L_x_756) ;  /* 0xfffffff400407947 */ /* 0x000fea000383ffff */
.L_x_725:
[----:B-1----:R1:W2:Y:S02]  /*b7e0*/  SYNCS.PHASECHK.TRANS64.TRYWAIT P0, [R9+URZ], R4 ;  /* 0x00000004090075a7 */ /* 0x0022a4000800017f */
[----:B--2---:R-:W-:Y:S05]  /*b7f0*/  @!P0 NANOSLEEP.SYNCS 0x989680 ;  /* 0x009896800000895d */ /* 0x004fea0003900000 */
[----:B------:R-:W2:Y:S02]  /*b800*/  @!P0 SYNCS.PHASECHK.TRANS64 P0, [R9+URZ], R4 ;  /* 0x00000004090085a7 */ /* 0x000ea4000800007f */
[----:B--2---:R-:W-:Y:S05]  /*b810*/  @!P0 BRA `(.L_x_725) ;  /* 0xfffffffc00f08947 */ /* 0x004fea000383ffff */
[----:B------:R-:W-:Y:S05]  /*b820*/  BRA `(.L_x_757) ;  /* 0xfffffff400507947 */ /* 0x000fea000383ffff */
.L_x_726:
[----:B-1----:R1:W2:Y:S02]  /*b830*/  SYNCS.PHASECHK.TRANS64.TRYWAIT P0, [R8+URZ], R5 ;  /* 0x00000005080075a7 */ /* 0x0022a4000800017f */
[----:B--2---:R-:W-:Y:S05]  /*b840*/  @!P0 NANOSLEEP.SYNCS 0x989680 ;  /* 0x009896800000895d */ /* 0x004fea0003900000 */
[----:B------:R-:W2:Y:S02]  /*b850*/  @!P0 SYNCS.PHASECHK.TRANS64 P0, [R8+URZ], R5 ;  /* 0x00000005080085a7 */ /* 0x000ea4000800007f */
[----:B--2---:R-:W-:Y:S05]  /*b860*/  @!P0 BRA `(.L_x_726) ;  /* 0xfffffffc00f08947 */ /* 0x004fea000383ffff */
[----:B------:R-:W-:Y:S05]  /*b870*/  BRA `(.L_x_758) ;  /* 0xfffffff400607947 */ /* 0x000fea000383ffff */
.L_x_727:
[----:B--2---:R2:W3:Y:S02]  /*b880*/  SYNCS.PHASECHK.TRANS64.TRYWAIT P0, [R11+URZ], R6 ;  /* 0x000000060b0075a7 */ /* 0x0044e4000800017f */
[----:B---3--:R-:W-:Y:S05]  /*b890*/  @!P0 NANOSLEEP.SYNCS 0x989680 ;  /* 0x009896800000895d */ /* 0x008fea0003900000 */
[----:B------:R-:W3:Y:S02]  /*b8a0*/  @!P0 SYNCS.PHASECHK.TRANS64 P0, [R11+URZ], R6 ;  /* 0x000000060b0085a7 */ /* 0x000ee4000800007f */
[----:B---3--:R-:W-:Y:S05]  /*b8b0*/  @!P0 BRA `(.L_x_727) ;  /* 0xfffffffc00f08947 */ /* 0x008fea000383ffff */
[----:B------:R-:W-:Y:S05]  /*b8c0*/  BRA `(.L_x_759) ;  /* 0xfffffff400687947 */ /* 0x000fea000383ffff */
.L_x_760:
        /* <DEDUP_REMOVED lines=11> */
.L_x_1632:


//--------------------- .text._ZN7cutlass13device_kernelINS_4gemm6kernel13GemmUniversalIN4cute5tupleIJiiiiEEENS1_10collective13CollectiveMmaINS1_49MainloopSm90TmaGmmaRmemAWarpSpecializedMixedInputILi9ENS5_IJNS4_1CILi1EEESB_SB_EEENS1_35KernelTmaWarpSpecializedCooperativeEEENS5_IJNSA_ILi128EEESF_NSA_ILi64EEEEEENS5_IJNS_15integer_subbyteILi4ELb1EEENS_10bfloat16_tEEEENS4_6LayoutINS5_IJNS5_IJNS5_IJNS5_IJNSA_ILi8EEENSA_ILi2EEEEEESB_EEEiEEENS5_IJNS5_IJNS5_IJSO_NSA_ILi4EEESO_EEESB_EEEiEEENS5_IJSB_iEEEEEENS5_IJNS5_IJNS5_IJNS5_IJNSA_ILi32EEESB_EEENSA_ILi0EEEEEENSA_ILi256EEEEEENS5_IJNS5_IJNS5_IJSS_SN_SO_EEES10_EEEiEEENS5_IJS10_iEEEEEEEESK_NS5_IJlSB_lEEENS4_8TiledMMAINS4_8MMA_AtomIJNS4_4SM904GMMA28MMA_64x128x16_F32BF16BF16_RSILNS1E_5MajorE0ELS1G_0ELNS1E_7ScaleInE1ELS1H_1EEEEEENSM_INS5_IJSO_SB_SB_EEENS5_IJSB_S10_S10_EEEEENS5_IJNS4_10UnderscoreES1N_S1N_EEEEENS4_13SM90_TMA_LOADENS4_14ComposedLayoutINS4_7SwizzleILi1ELi4ELi3EEENS4_18smem_ptr_flag_bitsILi4EEENSM_INS5_IJSN_SG_EEENS5_IJSG_SB_EEEEEEENS4_9Copy_AtomIJNS4_39AutoVectorizingCopyWithAssumedAlignmentILi128EEESJ_EEENS4_8identityES1Q_NS1R_INS1S_ILi3ELi4ELi3EEENS1U_ILi16EEES1Y_EEvS24_EENS_8epilogue10collective18CollectiveEpilogueINS29_22Sm90TmaWarpSpecializedILi4ELi2ELi16ELb1ELb0EEEJSH_NS5_IJSF_SY_EEENS_6half_tENS5_IJSB_llEEES2F_S2G_NS29_6fusion15FusionCallbacksIS2D_NS2H_17LinearCombinationIS2F_fS2F_fLNS_15FloatRoundStyleE2EEESH_S2E_JEEES1Q_NS1R_IS25_S26_NSM_INS5_IJSG_SN_EEENS5_IJSB_SG_EEEEEEENS4_17SM75_U16x8_LDSM_TENS4_14SM90_TMA_STOREES2Q_NS4_17SM90_U16x8_STSM_TENS20_IJNS4_17SM90_U32x4_STSM_NES2F_EEEvEEEvvEEEEvNT_6ParamsE --------------------------
	.section	.text._ZN7cutlass13device_kernelINS_4gemm6kernel13GemmUniversalIN4cute5tupleIJiiiiEEENS1_10collective13CollectiveMmaINS1_49MainloopSm90TmaGmmaRmemAWarpSpecializedMixedInputILi9ENS5_IJNS4_1CILi1EEESB_SB_EEENS1_35KernelTmaWarpSpecializedCooperativeEEENS5_IJNSA_ILi128EEESF_NSA_ILi64EEEEEENS5_IJNS_15integer_subbyteILi4ELb1EEENS_10bfloat16_tEEEENS4_6LayoutINS5_IJNS5_IJNS5_IJNS5_IJNSA_ILi8EEENSA_ILi2EEEEEESB_EEEiEEENS5_IJNS5_IJNS5_IJSO_NSA_ILi4EEESO_EEESB_EEEiEEENS5_IJSB_iEEEEEENS5_IJNS5_IJNS5_IJNS5_IJNSA_ILi32EEESB_EEENSA_ILi0EEEEEENSA_ILi256EEEEEENS5_IJNS5_IJNS5_IJSS_SN_SO_EEES10_EEEiEEENS5_IJS10_iEEEEEEEESK_NS5_IJlSB_lEEENS4_8TiledMMAINS4_8MMA_AtomIJNS4_4SM904GMMA28MMA_64x128x16_F32BF16BF16_RSILNS1E_5MajorE0ELS1G_0ELNS1E_7ScaleInE1ELS1H_1EEEEEENSM_INS5_IJSO_SB_SB_EEENS5_IJSB_S10_S10_EEEEENS5_IJNS4_10UnderscoreES1N_S1N_EEEEENS4_13SM90_TMA_LOADENS4_14ComposedLayoutINS4_7SwizzleILi1ELi4ELi3EEENS4_18smem_ptr_flag_bitsILi4EEENSM_INS5_IJSN_SG_EEENS5_IJSG_SB_EEEEEEENS4_9Copy_AtomIJNS4_39AutoVectorizingCopyWithAssumedAlignmentILi128EEESJ_EEENS4_8identityES1Q_NS1R_INS1S_ILi3ELi4ELi3EEENS1U_ILi16EEES1Y_EEvS24_EENS_8epilogue10collective18CollectiveEpilogueINS29_22Sm90TmaWarpSpecializedILi4ELi2ELi16ELb1ELb0EEEJSH_NS5_IJSF_SY_EEENS_6half_tENS5_IJSB_llEEES2F_S2G_NS29_6fusion15FusionCallbacksIS2D_NS2H_17LinearCombinationIS2F_fS2F_fLNS_15FloatRoundStyleE2EEESH_S2E_JEEES1Q_NS1R_IS25_S26_NSM_INS5_IJSG_SN_EEENS5_IJSB_SG_EEEEEEENS4_17SM75_U16x8_LDSM_TENS4_14SM90_TMA_STOREES2Q_NS4_17SM90_U16x8_STSM_TENS20_IJNS4_17SM90_U32x4_STSM_NES2F_EEEvEEEvvEEEEvNT_6ParamsE,"ax",@progbits
	.align	128
.text._ZN7cutlass13device_kernelINS_4gemm6kernel13GemmUniversalIN4cute5tupleIJiiiiEEENS1_10collective13CollectiveMmaINS1_49MainloopSm90TmaGmmaRmemAWarpSpecializedMixedInputILi9ENS5_IJNS4_1CILi1EEESB_SB_EEENS1_35KernelTmaWarpSpecializedCooperativeEEENS5_IJNSA_ILi128EEESF_NSA_ILi64EEEEEENS5_IJNS_15integer_subbyteILi4ELb1EEENS_10bfloat16_tEEEENS4_6LayoutINS5_IJNS5_IJNS5_IJNS5_IJNSA_ILi8EEENSA_ILi2EEEEEESB_EEEiEEENS5_IJNS5_IJNS5_IJSO_NSA_ILi4EEESO_EEESB_EEEiEEENS5_IJSB_iEEEEEENS5_IJNS5_IJNS5_IJNS5_IJNSA_ILi32EEESB_EEENSA_ILi0EEEEEENSA_ILi256EEEEEENS5_IJNS5_IJNS5_IJSS_SN_SO_EEES10_EEEiEEENS5_IJS10_iEEEEEEEESK_NS5_IJlSB_lEEENS4_8TiledMMAINS4_8MMA_AtomIJNS4_4SM904GMMA28MMA_64x128x16_F32BF16BF16_RSILNS1E_5MajorE0ELS1G_0ELNS1E_7ScaleInE1ELS1H_1EEEEEENSM_INS5_IJSO_SB_SB_EEENS5_IJSB_S10_S10_EEEEENS5_IJNS4_10UnderscoreES1N_S1N_EEEEENS4_13SM90_TMA_LOADENS4_14ComposedLayoutINS4_7SwizzleILi1ELi4ELi3EEENS4_18smem_ptr_flag_bitsILi4EEENSM_INS5_IJSN_SG_EEENS5_IJSG_SB_EEEEEEENS4_9Copy_AtomIJNS4_39AutoVectorizingCopyWithAssumedAlignmentILi128EEESJ_EEENS4_8identityES1Q_NS1R_INS1S_ILi3ELi4ELi3EEENS1U_ILi16EEES1Y_EEvS24_EENS_8epilogue10collective18CollectiveEpilogueINS29_22Sm90TmaWarpSpecializedILi4ELi2ELi16ELb1ELb0EEEJSH_NS5_IJSF_SY_EEENS_6half_tENS5_IJSB_llEEES2F_S2G_NS29_6fusion15FusionCallbacksIS2D_NS2H_17LinearCombinationIS2F_fS2F_fLNS_15FloatRoundStyleE2EEESH_S2E_JEEES1Q_NS1R_IS25_S26_NSM_INS5_IJSG_SN_EEENS5_IJSB_SG_EEEEEEENS4_17SM75_U16x8_LDSM_TENS4_14SM90_TMA_STOREES2Q_NS4_17SM90_U16x8_STSM_TENS20_IJNS4_17SM90_U32x4_STSM_NES2F_EEEvEEEvvEEEEvNT_6ParamsE:
        .type           _ZN7cutlass13device_kernelINS_4gemm6kernel13GemmUniversalIN4cute5tupleIJiiiiEEENS1_10collective13CollectiveMmaINS1_49MainloopSm90TmaGmmaRmemAWarpSpecializedMixedInputILi9ENS5_IJNS4_1CILi1EEESB_SB_EEENS1_35KernelTmaWarpSpecializedCooperativeEEENS5_IJNSA_ILi128EEESF_NSA_ILi64EEEEEENS5_IJNS_15integer_subbyteILi4ELb1EEENS_10bfloat16_tEEEENS4_6LayoutINS5_IJNS5_IJNS5_IJNS5_IJNSA_ILi8EEENSA_ILi2EEEEEESB_EEEiEEENS5_IJNS5_IJNS5_IJSO_NSA_ILi4EEESO_EEESB_EEEiEEENS5_IJSB_iEEEEEENS5_IJNS5_IJNS5_IJNS5_IJNSA_ILi32EEESB_EEENSA_ILi0EEEEEENSA_ILi256EEEEEENS5_IJNS5_IJNS5_IJSS_SN_SO_EEES10_EEEiEEENS5_IJS10_iEEEEEEEESK_NS5_IJlSB_lEEENS4_8TiledMMAINS4_8MMA_AtomIJNS4_4SM904GMMA28MMA_64x128x16_F32BF16BF16_RSILNS1E_5MajorE0ELS1G_0ELNS1E_7ScaleInE1ELS1H_1EEEEEENSM_INS5_IJSO_SB_SB_EEENS5_IJSB_S10_S10_EEEEENS5_IJNS4_10UnderscoreES1N_S1N_EEEEENS4_13SM90_TMA_LOADENS4_14ComposedLayoutINS4_7SwizzleILi1ELi4ELi3EEENS4_18smem_ptr_flag_bitsILi4EEENSM_INS5_IJSN_SG_EEENS5_IJSG_SB_EEEEEEENS4_9Copy_AtomIJNS4_39AutoVectorizingCopyWithAssumedAlignmentILi128EEESJ_EEENS4_8identityES1Q_NS1R_INS1S_ILi3ELi4ELi3EEENS1U_ILi16EEES1Y_EEvS24_EENS_8epilogue10collective18CollectiveEpilogueINS29_22Sm90TmaWarpSpecializedILi4ELi2ELi16ELb1ELb0EEEJSH_NS5_IJSF_SY_EEENS_6half_tENS5_IJSB_llEEES2F_S2G_NS29_6fusion15FusionCallbacksIS2D_NS2H_17LinearCombinationIS2F_fS2F_fLNS_15FloatRoundStyleE2EEESH_S2E_JEEES1Q_NS1R_IS25_S26_NSM_INS5_IJSG_SN_EEENS5_IJSB_SG_EEEEEEENS4_17SM75_U16x8_LDSM_TENS4_14SM90_TMA_STOREES2Q_NS4_17SM90_U16x8_STSM_TENS20_IJNS4_17SM90_U32x4_STSM_NES2F_EEEvEEEvvEEEEvNT_6ParamsE,@function
        .size           _ZN7cutlass13device_kernelINS_4gemm6kernel13GemmUniversalIN4cute5tupleIJiiiiEEENS1_10collective13CollectiveMmaINS1_49MainloopSm90TmaGmmaRmemAWarpSpecializedMixedInputILi9ENS5_IJNS4_1CILi1EEESB_SB_EEENS1_35KernelTmaWarpSpecializedCooperativeEEENS5_IJNSA_ILi128EEESF_NSA_ILi64EEEEEENS5_IJNS_15integer_subbyteILi4ELb1EEENS_10bfloat16_tEEEENS4_6LayoutINS5_IJNS5_IJNS5_IJNS5_IJNSA_ILi8EEENSA_ILi2EEEEEESB_EEEiEEENS5_IJNS5_IJNS5_IJSO_NSA_ILi4EEESO_EEESB_EEEiEEENS5_IJSB_iEEEEEENS5_IJNS5_IJNS5_IJNS5_IJNSA_ILi32EEESB_EEENSA_ILi0EEEEEENSA_ILi256EEEEEENS5_IJNS5_IJNS5_IJSS_SN_SO_EEES10_EEEiEEENS5_IJS10_iEEEEEEEESK_NS5_IJlSB_lEEENS4_8TiledMMAINS4_8MMA_AtomIJNS4_4SM904GMMA28MMA_64x128x16_F32BF16BF16_RSILNS1E_5MajorE0ELS1G_0ELNS1E_7ScaleInE1ELS1H_1EEEEEENSM_INS5_IJSO_SB_SB_EEENS5_IJSB_S10_S10_EEEEENS5_IJNS4_10UnderscoreES1N_S1N_EEEEENS4_13SM90_TMA_LOADENS4_14ComposedLayoutINS4_7SwizzleILi1ELi4ELi3EEENS4_18smem_ptr_flag_bitsILi4EEENSM_INS5_IJSN_SG_EEENS5_IJSG_SB_EEEEEEENS4_9Copy_AtomIJNS4_39AutoVectorizingCopyWithAssumedAlignmentILi128EEESJ_EEENS4_8identityES1Q_NS1R_INS1S_ILi3ELi4ELi3EEENS1U_ILi16EEES1Y_EEvS24_EENS_8epilogue10collective18CollectiveEpilogueINS29_22Sm90TmaWarpSpecializedILi4ELi2ELi16ELb1ELb0EEEJSH_NS5_IJSF_SY_EEENS_6half_tENS5_IJSB_llEEES2F_S2G_NS29_6fusion15FusionCallbacksIS2D_NS2H_17LinearCombinationIS2F_fS2F_fLNS_15FloatRoundStyleE2EEESH_S2E_JEEES1Q_NS1R_IS25_S26_NSM_INS5_IJSG_SN_EEENS5_IJSB_SG_EEEEEEENS4_17SM75_U16x8_LDSM_TENS4_14SM90_TMA_STOREES2Q_NS4_17SM90_U16x8_STSM_TENS20_IJNS4_17SM90_U32x4_STSM_NES2F_EEEvEEEvvEEEEvNT_6ParamsE,(.L_x_1633 - _ZN7cutlass13device_kernelINS_4gemm6kernel13GemmUniversalIN4cute5tupleIJiiiiEEENS1_10collective13CollectiveMmaINS1_49MainloopSm90TmaGmmaRmemAWarpSpecializedMixedInputILi9ENS5_IJNS4_1CILi1EEESB_SB_EEENS1_35KernelTmaWarpSpecializedCooperativeEEENS5_IJNSA_ILi128EEESF_NSA_ILi64EEEEEENS5_IJNS_15integer_subbyteILi4ELb1EEENS_10bfloat16_tEEEENS4_6LayoutINS5_IJNS5_IJNS5_IJNS5_IJNSA_ILi8EEENSA_ILi2EEEEEESB_EEEiEEENS5_IJNS5_IJNS5_IJSO_NSA_ILi4EEESO_EEESB_EEEiEEENS5_IJSB_iEEEEEENS5_IJNS5_IJNS5_IJNS5_IJNSA_ILi32EEESB_EEENSA_ILi0EEEEEENSA_ILi256EEEEEENS5_IJNS5_IJNS5_IJSS_SN_SO_EEES10_EEEiEEENS5_IJS10_iEEEEEEEESK_NS5_IJlSB_lEEENS4_8TiledMMAINS4_8MMA_AtomIJNS4_4SM904GMMA28MMA_64x128x16_F32BF16BF16_RSILNS1E_5MajorE0ELS1G_0ELNS1E_7ScaleInE1ELS1H_1EEEEEENSM_INS5_IJSO_SB_SB_EEENS5_IJSB_S10_S10_EEEEENS5_IJNS4_10UnderscoreES1N_S1N_EEEEENS4_13SM90_TMA_LOADENS4_14ComposedLayoutINS4_7SwizzleILi1ELi4ELi3EEENS4_18smem_ptr_flag_bitsILi4EEENSM_INS5_IJSN_SG_EEENS5_IJSG_SB_EEEEEEENS4_9Copy_AtomIJNS4_39AutoVectorizingCopyWithAssumedAlignmentILi128EEESJ_EEENS4_8identityES1Q_NS1R_INS1S_ILi3ELi4ELi3EEENS1U_ILi16EEES1Y_EEvS24_EENS_8epilogue10collective18CollectiveEpilogueINS29_22Sm90TmaWarpSpecializedILi4ELi2ELi16ELb1ELb0EEEJSH_NS5_IJSF_SY_EEENS_6half_tENS5_IJSB_llEEES2F_S2G_NS29_6fusion15FusionCallbacksIS2D_NS2H_17LinearCombinationIS2F_fS2F_fLNS_15FloatRoundStyleE2EEESH_S2E_JEEES1Q_NS1R_IS25_S26_NSM_INS5_IJSG_SN_EEENS5_IJSB_SG_EEEEEEENS4_17SM75_U16x8_LDSM_TENS4_14SM90_TMA_STOREES2Q_NS4_17SM90_U16x8_STSM_TENS20_IJNS4_17SM90_U32x4_STSM_NES2F_EEEvEEEvvEEEEvNT_6ParamsE)
        .other          _ZN7cutlass13device_kernelINS_4gemm6kernel13GemmUniversalIN4cute5tupleIJiiiiEEENS1_10collective13CollectiveMmaINS1_49MainloopSm90TmaGmmaRmemAWarpSpecializedMixedInputILi9ENS5_IJNS4_1CILi1EEESB_SB_EEENS1_35KernelTmaWarpSpecializedCooperativeEEENS5_IJNSA_ILi128EEESF_NSA_ILi64EEEEEENS5_IJNS_15integer_subbyteILi4ELb1EEENS_10bfloat16_tEEEENS4_6LayoutINS5_IJNS5_IJNS5_IJNS5_IJNSA_ILi8EEENSA_ILi2EEEEEESB_EEEiEEENS5_IJNS5_IJNS5_IJSO_NSA_ILi4EEESO_EEESB_EEEiEEENS5_IJSB_iEEEEEENS5_IJNS5_IJNS5_IJNS5_IJNSA_ILi32EEESB_EEENSA_ILi0EEEEEENSA_ILi256EEEEEENS5_IJNS5_IJNS5_IJSS_SN_SO_EEES10_EEEiEEENS5_IJS10_iEEEEEEEESK_NS5_IJlSB_lEEENS4_8TiledMMAINS4_8MMA_AtomIJNS4_4SM904GMMA28MMA_64x128x16_F32BF16BF16_RSILNS1E_5MajorE0ELS1G_0ELNS1E_7ScaleInE1ELS1H_1EEEEEENSM_INS5_IJSO_SB_SB_EEENS5_IJSB_S10_S10_EEEEENS5_IJNS4_10UnderscoreES1N_S1N_EEEEENS4_13SM90_TMA_LOADENS4_14ComposedLayoutINS4_7SwizzleILi1ELi4ELi3EEENS4_18smem_ptr_flag_bitsILi4EEENSM_INS5_IJSN_SG_EEENS5_IJSG_SB_EEEEEEENS4_9Copy_AtomIJNS4_39AutoVectorizingCopyWithAssumedAlignmentILi128EEESJ_EEENS4_8identityES1Q_NS1R_INS1S_ILi3ELi4ELi3EEENS1U_ILi16EEES1Y_EEvS24_EENS_8epilogue10collective18CollectiveEpilogueINS29_22Sm90TmaWarpSpecializedILi4ELi2ELi16ELb1ELb0EEEJSH_NS5_IJSF_SY_EEENS_6half_tENS5_IJSB_llEEES2F_S2G_NS29_6fusion15FusionCallbacksIS2D_NS2H_17LinearCombinationIS2F_fS2F_fLNS_15FloatRoundStyleE2EEESH_S2E_JEEES1Q_NS1R_IS25_S26_NSM_INS5_IJSG_SN_EEENS5_IJSB_SG_EEEEEEENS4_17SM75_U16x8_LDSM_TENS4_14SM90_TMA_STOREES2Q_NS4_17SM90_U16x8_STSM_TENS20_IJNS4_17SM90_U32x4_STSM_NES2F_EEEvEEEvvEEEEvNT_6ParamsE,@"STO_CUDA_ENTRY STV_DEFAULT"
_ZN7cutlass13device_kernelINS_4gemm6kernel13GemmUniversalIN4cute5tupleIJiiiiEEENS1_10collective13CollectiveMmaINS1_49MainloopSm90TmaGmmaRmemAWarpSpecializedMixedInputILi9ENS5_IJNS4_1CILi1EEESB_SB_EEENS1_35KernelTmaWarpSpecializedCooperativeEEENS5_IJNSA_ILi128EEESF_NSA_ILi64EEEEEENS5_IJNS_15integer_subbyteILi4ELb1EEENS_10bfloat16_tEEEENS4_6LayoutINS5_IJNS5_IJNS5_IJNS5_IJNSA_ILi8EEENSA_ILi2EEEEEESB_EEEiEEENS5_IJNS5_IJNS5_IJSO_NSA_ILi4EEESO_EEESB_EEEiEEENS5_IJSB_iEEEEEENS5_IJNS5_IJNS5_IJNS5_IJNSA_ILi32EEESB_EEENSA_ILi0EEEEEENSA_ILi256EEEEEENS5_IJNS5_IJNS5_IJSS_SN_SO_EEES10_EEEiEEENS5_IJS10_iEEEEEEEESK_NS5_IJlSB_lEEENS4_8TiledMMAINS4_8MMA_AtomIJNS4_4SM904GMMA28MMA_64x128x16_F32BF16BF16_RSILNS1E_5MajorE0ELS1G_0ELNS1E_7ScaleInE1ELS1H_1EEEEEENSM_INS5_IJSO_SB_SB_EEENS5_IJSB_S10_S10_EEEEENS5_IJNS4_10UnderscoreES1N_S1N_EEEEENS4_13SM90_TMA_LOADENS4_14ComposedLayoutINS4_7SwizzleILi1ELi4ELi3EEENS4_18smem_ptr_flag_bitsILi4EEENSM_INS5_IJSN_SG_EEENS5_IJSG_SB_EEEEEEENS4_9Copy_AtomIJNS4_39AutoVectorizingCopyWithAssumedAlignmentILi128EEESJ_EEENS4_8identityES1Q_NS1R_INS1S_ILi3ELi4ELi3EEENS1U_ILi16EEES1Y_EEvS24_EENS_8epilogue10collective18CollectiveEpilogueINS29_22Sm90TmaWarpSpecializedILi4ELi2ELi16ELb1ELb0EEEJSH_NS5_IJSF_SY_EEENS_6half_tENS5_IJSB_llEEES2F_S2G_NS29_6fusion15FusionCallbacksIS2D_NS2H_17LinearCombinationIS2F_fS2F_fLNS_15FloatRoundStyleE2EEESH_S2E_JEEES1Q_NS1R_IS25_S26_NSM_INS5_IJSG_SN_EEENS5_IJSB_SG_EEEEEEENS4_17SM75_U16x8_LDSM_TENS4_14SM90_TMA_STOREES2Q_NS4_17SM90_U16x8_STSM_TENS20_IJNS4_17SM90_U32x4_STSM_NES2F_EEEvEEEvvEEEEvNT_6ParamsE:
        /* <DEDUP_REMOVED lines=29> */
.L_x_762:
[----:B------:R-:W-:Y:S05]  /*01d0*/  BSYNC B0 ;  /* 0x0000000000007941 */ /* 0x000fea0003800000 */
.L_x_761:
        /* <DEDUP_REMOVED lines=19> */
.L_x_764:
[----:B------:R-:W-:Y:S01]  /*0310*/  ULDC UR6, c[0x0][0x780] ;  /* 0x0001e00000067ab9 */ /* 0x000fe20000000800 */
[----:B------:R-:W-:Y:S01]  /*0320*/  IMAD.MOV.U32 R2, RZ, RZ, 0x1 ;  /* 0x00000001ff027424 */ /* 0x000fe200078e00ff */
[----:B------:R-:W-:Y:S02]  /*0330*/  FSETP.NEU.AND P3, PT, RZ, UR6, PT ;  /* 0x00000006ff007c0b */ /* 0x000fe4000bf6d000 */
[----:B------:R-:W-:-:S11]  /*0340*/  CS2R R8, SRZ ;  /* 0x0000000000087805 */ /* 0x000fd6000001ff00 */
.L_x_763:
        /* <DEDUP_REMOVED lines=17> */
.L_x_765:
        /* <DEDUP_REMOVED lines=37> */
.L_x_767:
[----:B-1----:R-:W-:Y:S05]  /*06b0*/  BSYNC B0 ;  /* 0x0000000000007941 */ /* 0x002fea0003800000 */
.L_x_766:
        /* <DEDUP_REMOVED lines=27> */
.L_x_768:
        /* <DEDUP_REMOVED lines=9> */
[----:B------:R-:W-:Y:S01]  /*0900*/  P2R R9, PR, RZ, 0x40 ;  /* 0x00000040ff097803 */ /* 0x000fe20000000000 */
[----:B------:R-:W-:Y:S01]  /*0910*/  UMOV UR37, 0x1 ;  /* 0x0000000100257882 */ /* 0x000fe20000000000 */
[----:B------:R-:W-:Y:S01]  /*0920*/  ISETP.NE.AND P4, PT, R14, RZ, PT ;  /* 0x000000ff0e00720c */ /* 0x000fe20003f85270 */
[----:B------:R-:W-:Y:S01]  /*0930*/  BSSY B7, `(.L_x_769) ;  /* 0x0000875000077945 */ /* 0x000fe20003800000 */
[----:B------:R-:W-:Y:S01]  /*0940*/  LOP3.LUT R22, R0, 0x7f, RZ, 0xc0, !PT ;  /* 0x0000007f00167812 */ /* 0x000fe200078ec0ff */
[----:B------:R-:W1:Y:S01]  /*0950*/  @P6 LDC R17, c[0x0][0x10] ;  /* 0x00000400ff116b82 */ /* 0x000e620000000800 */
[----:B------:R-:W-:-:S02]  /*0960*/  @P6 IMAD.MOV.U32 R13, RZ, RZ, RZ ;  /* 0x000000ffff0d6224 */ /* 0x000fc400078e00ff */
[----:B------:R-:W-:Y:S01]  /*0970*/  @P6 IMAD.MOV.U32 R9, RZ, RZ, RZ ;  /* 0x000000ffff096224 */ /* 0x000fe200078e00ff */
[----:B-----5:R-:W-:Y:S02]  /*0980*/  ISETP.NE.OR P1, PT, R11, RZ, !P0 ;  /* 0x000000ff0b00720c */ /* 0x020fe40004725670 */
[----:B------:R-:W-:-:S04]  /*0990*/  ISETP.EQ.OR P0, PT, R3, 0x3, !P3 ;  /* 0x000000030300780c */ /* 0x000fc80005f02670 */
[C---:B------:R-:W-:Y:S01]  /*09a0*/  ISETP.EQ.AND P0, PT, R14.reuse, RZ, P0 ;  /* 0x000000ff0e00720c */ /* 0x040fe20000702270 */
[----:B------:R-:W-:-:S03]  /*09b0*/  VIADD R14, R14, 0xffffffff ;  /* 0xffffffff0e0e7836 */ /* 0x000fc60000000000 */
[----:B------:R-:W-:Y:S01]  /*09c0*/  SEL R19, RZ, 0x1, !P0 ;  /* 0x00000001ff137807 */ /* 0x000fe20004000000 */
[----:B---3--:R-:W-:Y:S02]  /*09d0*/  @P6 IMAD.MOV.U32 R12, RZ, RZ, R7 ;  /* 0x000000ffff0c6224 */ /* 0x008fe400078e0007 */
[----:B------:R-:W-:Y:S01]  /*09e0*/  VOTEU.ALL UP0, P1 ;  /* 0x00000000003f7886 */ /* 0x000fe20000800000 */
[----:B------:R-:W-:Y:S01]  /*09f0*/  VOTEU.ALL UP1, P1 ;  /* 0x00000000003f7886 */ /* 0x000fe20000820000 */
[----:B------:R-:W-:Y:S01]  /*0a00*/  ISETP.GE.U32.AND P5, PT, R14, 0x2, PT ;  /* 0x000000020e00780c */ /* 0x000fe20003fa6070 */
[----:B-1----:R-:W-:Y:S02]  /*0a10*/  @P6 IMAD.WIDE.U32 R16, R8, R17, R12 ;  /* 0x0000001108106225 */ /* 0x002fe400078e000c */
[----:B------:R-:W1:Y:S01]  /*0a20*/  @!P6 LDC R12, c[0x0][0xc] ;  /* 0x00000300ff0ceb82 */ /* 0x000e620000000800 */
[----:B------:R-:W-:Y:S01]  /*0a30*/  @!UP0 UMOV UR6, 0x400 ;  /* 0x0000040000068882 */ /* 0x000fe20000000000 */
[----:B------:R-:W-:-:S04]  /*0a40*/  @!UP0 UIADD3 UR4, -UR4, 0x100000, URZ ;  /* 0x0010000004048890 */ /* 0x000fc8000fffe13f */
[----:B------:R-:W-:Y:S02]  /*0a50*/  @!UP0 USHF.L.U32 UR5, UR4, 0xb, URZ ;  /* 0x0000000b04058899 */ /* 0x000fe4000800063f */
[----:B------:R-:W-:Y:S01]  /*0a60*/  @!UP0 USHF.L.U32 UR4, UR4, 0x1, URZ ;  /* 0x0000000104048899 */ /* 0x000fe2000800063f */
[----:B------:R-:W-:Y:S01]  /*0a70*/  @P6 IADD3 R17, R17, R9, RZ ;  /* 0x0000000911116210 */ /* 0x000fe20007ffe0ff */
        /* <DEDUP_REMOVED lines=52> */
.L_x_773:
        /* <DEDUP_REMOVED lines=51> */
.L_x_774:
        /* <DEDUP_REMOVED lines=9> */
[----:B------:R-:W-:Y:S02]  /*1180*/  @P6 IMAD R3, R14, R11, R7 ;  /* 0x0000000b0e036224 */ /* 0x000fe400078e0207 */
[----:B------:R-:W-:-:S02]  /*1190*/  IMAD R6, R5, UR4, R6 ;  /* 0x0000000405067c24 */ /* 0x000fc4000f8e0206 */
[----:B-1----:R-:W-:Y:S02]  /*11a0*/  IMAD R4, R8, R25, R28 ;  /* 0x0000001908047224 */ /* 0x002fe400078e021c */
[----:B------:R-:W-:Y:S02]  /*11b0*/  IMAD R3, R6, R24, R3 ;  /* 0x0000001806037224 */ /* 0x000fe400078e0203 */
[----:B------:R-:W-:Y:S02]  /*11c0*/  IMAD R4, R4, R23, R21 ;  /* 0x0000001704047224 */ /* 0x000fe400078e0215 */
[----:B------:R-:W-:-:S03]  /*11d0*/  IMAD.MOV.U32 R6, RZ, RZ, 0x1 ;  /* 0x00000001ff067424 */ /* 0x000fc600078e00ff */
[----:B------:R-:W-:Y:S02]  /*11e0*/  SEL R15, R4, R3, !P6 ;  /* 0x00000003040f7207 */ /* 0x000fe40007000000 */
[----:B------:R-:W-:-:S07]  /*11f0*/  SEL R3, R3, R4, !P6 ;  /* 0x0000000403037207 */ /* 0x000fce0007000000 */
.L_x_772:
        /* <DEDUP_REMOVED lines=18> */
.L_x_776:
[----:B------:R-:W-:Y:S01]  /*1320*/  ULDC UR4, c[0x0][0x780] ;  /* 0x0001e00000047ab9 */ /* 0x000fe20000000800 */
[----:B------:R-:W-:Y:S02]  /*1330*/  IMAD.MOV.U32 R88, RZ, RZ, 0x1 ;  /* 0x00000001ff587424 */ /* 0x000fe400078e00ff */
[----:B------:R-:W-:-:S07]  /*1340*/  IMAD.U32 R89, RZ, RZ, UR4 ;  /* 0x00000004ff597e24 */ /* 0x000fce000f8e00ff */
.L_x_775:
        /* <DEDUP_REMOVED lines=11> */
.L_x_778:
[----:B------:R-:W-:Y:S02]  /*1400*/  ULDC UR4, c[0x0][0x7a0] ;  /* 0x0001e80000047ab9 */ /* 0x000fe40000000800 */
[----:B------:R-:W-:-:S07]  /*1410*/  MOV R90, UR4 ;  /* 0x00000004005a7c02 */ /* 0x000fce0008000f00 */
.L_x_777:
[----:B------:R-:W-:Y:S01]  /*1420*/  LOP3.LUT P2, RZ, R6, 0xff, RZ, 0xc0, !PT ;  /* 0x000000ff06ff7812 */ /* 0x000fe2000784c0ff */
[----:B------:R-:W-:Y:S01]  /*1430*/  UMOV UR54, URZ ;  /* 0x0000003f00367c82 */ /* 0x000fe20008000000 */
[----:B------:R-:W-:-:S11]  /*1440*/  PLOP3.LUT P0, PT, PT, PT, PT, 0x80, 0x0 ;  /* 0x000000000000781c */ /* 0x000fd60003f0f070 */
[----:B------:R-:W-:Y:S05]  /*1450*/  @!P2 BRA `(.L_x_779) ;  /* 0x00000048002ca947 */ /* 0x000fea0003800000 */
[----:B-1----:R-:W-:Y:S01]  /*1460*/  IMAD.SHL.U32 R4, R0, 0x8, RZ ;  /* 0x0000000800047824 */ /* 0x002fe200078e00ff */
[----:B------:R-:W-:Y:S01]  /*1470*/  SHF.R.U32.HI R22, RZ, 0x5, R22 ;  /* 0x00000005ff167819 */ /* 0x000fe20000011616 */
[----:B------:R-:W1:Y:S01]  /*1480*/  LDC R101, c[0x0][0xb00] ;  /* 0x0002c000ff657b82 */ /* 0x000e620000000800 */
[--C-:B------:R-:W-:Y:S01]  /*1490*/  SHF.R.U32.HI R7, RZ, 0x1, R0.reuse ;  /* 0x00000001ff077819 */ /* 0x100fe20000011600 */
[----:B------:R-:W-:Y:S01]  /*14a0*/  ULDC UR4, c[0x0][0x28c] ;  /* 0x0000a30000047ab9 */ /* 0x000fe20000000800 */
[----:B------:R-:W-:Y:S01]  /*14b0*/  LOP3.LUT R5, R4, 0x18, RZ, 0xc0, !PT ;  /* 0x0000001804057812 */ /* 0x000fe200078ec0ff */
[----:B------:R-:W-:Y:S01]  /*14c0*/  IMAD.SHL.U32 R9, R22, 0x10, RZ ;  /* 0x0000001016097824 */ /* 0x000fe200078e00ff */
[----:B------:R-:W-:Y:S01]  /*14d0*/  LOP3.LUT R7, R7, 0x30, RZ, 0xc0, !PT ;  /* 0x0000003007077812 */ /* 0x000fe200078ec0ff */
[----:B------:R-:W-:Y:S01]  /*14e0*/  UIADD3 UR4, UR4, 0x3f, URZ ;  /* 0x0000003f04047890 */ /* 0x000fe2000fffe03f */
[----:B------:R-:W-:Y:S01]  /*14f0*/  LOP3.LUT R103, R0, 0xff, RZ, 0xc0, !PT ;  /* 0x000000ff00677812 */ /* 0x000fe200078ec0ff */
[----:B------:R-:W-:Y:S01]  /*1500*/  IMAD R22, R22, 0x100, R5 ;  /* 0x0000010016167824 */ /* 0x000fe200078e0205 */
[----:B------:R-:W3:Y:S01]  /*1510*/  LDC R104, c[0x0][0xaa8] ;  /* 0x0002aa00ff687b82 */ /* 0x000ee20000000800 */
[C---:B------:R-:W-:Y:S01]  /*1520*/  IMAD.SHL.U32 R5, R0.reuse, 0x20, RZ ;  /* 0x0000002000057824 */ /* 0x040fe200078e00ff */
[--C-:B------:R-:W-:Y:S01]  /*1530*/  LOP3.LUT R12, R7, 0x8, R0.reuse, 0xf8, !PT ;  /* 0x00000008070c7812 */ /* 0x100fe200078ef800 */
[----:B------:R-:W-:Y:S01]  /*1540*/  IMAD.SHL.U32 R7, R0, 0x40, RZ ;  /* 0x0000004000077824 */ /* 0x000fe200078e00ff */
[----:B------:R-:W-:Y:S01]  /*1550*/  SHF.R.U32.HI R6, RZ, 0x2, R0 ;  /* 0x00000002ff067819 */ /* 0x000fe20000011600 */
[C---:B------:R-:W-:Y:S01]  /*1560*/  IMAD.SHL.U32 R0, R10.reuse, 0x400, RZ ;  /* 0x000004000a007824 */ /* 0x040fe200078e00ff */
[----:B------:R-:W-:Y:S01]  /*1570*/  LOP3.LUT R5, R5, 0x200, RZ, 0xc0, !PT ;  /* 0x0000020005057812 */ /* 0x000fe200078ec0ff */
[----:B--2---:R-:W-:Y:S01]  /*1580*/  IMAD.SHL.U32 R91, R10, 0x40, RZ ;  /* 0x000000400a5b7824 */ /* 0x004fe200078e00ff */
[----:B------:R-:W-:Y:S01]  /*1590*/  SHF.R.U32.HI R14, RZ, 0x7, R103 ;  /* 0x00000007ff0e7819 */ /* 0x000fe20000011667 */
[----:B------:R-:W-:Y:S01]  /*15a0*/  USHF.R.S32.HI UR5, URZ, 0x1f, UR4 ;  /* 0x0000001f3f057899 */ /* 0x000fe20008011404 */
[----:B------:R-:W-:Y:S01]  /*15b0*/  LOP3.LUT R8, R7, 0x180, RZ, 0xc0, !PT ;  /* 0x0000018007087812 */ /* 0x000fe200078ec0ff */
[----:B------:R-:W-:Y:S01]  /*15c0*/  IMAD.MOV.U32 R102, RZ, RZ, 0x1 ;  /* 0x00000001ff667424 */ /* 0x000fe200078e00ff */
[----:B------:R-:W-:Y:S01]  /*15d0*/  LOP3.LUT R6, R6, 0x7, RZ, 0xc0, !PT ;  /* 0x0000000706067812 */ /* 0x000fe200078ec0ff */
[----:B------:R-:W-:Y:S01]  /*15e0*/  IMAD R14, R14, 0x800, R5 ;  /* 0x000008000e0e7824 */ /* 0x000fe200078e0205 */
[--C-:B------:R-:W-:Y:S01]  /*15f0*/  LOP3.LUT R12, R12, 0x40, R7.reuse, 0xf8, !PT ;  /* 0x000000400c0c7812 */ /* 0x100fe200078ef807 */
[----:B------:R-:W-:Y:S01]  /*1600*/  ULEA.HI UR5, UR5, UR4, URZ, 0x6 ;  /* 0x0000000405057291 */ /* 0x000fe2000f8f303f */
[----:B------:R-:W-:Y:S01]  /*1610*/  LOP3.LUT R5, R0, 0x400, RZ, 0xc0, !PT ;  /* 0x0000040000057812 */ /* 0x000fe200078ec0ff */
[----:B------:R-:W-:Y:S01]  /*1620*/  VIADD R103, R103, 0x1f ;  /* 0x0000001f67677836 */ /* 0x000fe20000000000 */
[--C-:B------:R-:W-:Y:S01]  /*1630*/  LOP3.LUT R8, R8, 0x40, R7.reuse, 0xf8, !PT ;  /* 0x0000004008087812 */ /* 0x100fe200078ef807 */
[----:B------:R-:W-:Y:S01]  /*1640*/  USHF.R.S32.HI UR53, URZ, 0x6, UR5 ;  /* 0x000000063f357899 */ /* 0x000fe20008011405 */
[----:B------:R-:W-:Y:S01]  /*1650*/  LOP3.LUT R4, R4, 0xe0, RZ, 0xc0, !PT ;  /* 0x000000e004047812 */ /* 0x000fe200078ec0ff */
[----:B------:R-:W-:Y:S01]  /*1660*/  ULDC.64 UR56, c[0x0][0x198] ;  /* 0x0000660000387ab9 */ /* 0x000fe20000000a00 */
[----:B------:R-:W-:Y:S01]  /*1670*/  LOP3.LUT R6, R9, 0xfffffff0, R6, 0xe2, !PT ;  /* 0xfffffff009067812 */ /* 0x000fe200078ee206 */
[----:B------:R-:W-:Y:S01]  /*1680*/  UMOV UR39, URZ ;  /* 0x0000003f00277c82 */ /* 0x000fe20008000000 */
[----:B------:R-:W-:Y:S01]  /*1690*/  LOP3.LUT R12, R12, 0x180, R7, 0xf8, !PT ;  /* 0x000001800c0c7812 */ /* 0x000fe200078ef807 */
[----:B---3--:R-:W-:Y:S01]  /*16a0*/  VIADD R104, R104, 0xffffffff ;  /* 0xffffffff68687836 */ /* 0x008fe20000000000 */
[----:B------:R-:W-:Y:S01]  /*16b0*/  SHF.R.U32.HI R7, RZ, 0x3, R8 ;  /* 0x00000003ff077819 */ /* 0x000fe20000011608 */
[----:B------:R-:W-:Y:S01]  /*16c0*/  UMOV UR48, URZ ;  /* 0x0000003f00307c82 */ /* 0x000fe20008000000 */
[----:B------:R-:W-:Y:S01]  /*16d0*/  IADD3 R4, R5, R22, R4 ;  /* 0x0000001605047210 */ /* 0x000fe20007ffe004 */
[----:B------:R-:W-:Y:S01]  /*16e0*/  UIADD3 UR49, UR53, -0x1, URZ ;  /* 0xffffffff35317890 */ /* 0x000fe2000fffe03f */
[----:B------:R-:W-:Y:S01]  /*16f0*/  MOV R0, 0xffffffff ;  /* 0xffffffff00007802 */ /* 0x000fe20000000f00 */
[----:B------:R-:W-:Y:S01]  /*1700*/  UMOV UR52, URZ ;  /* 0x0000003f00347c82 */ /* 0x000fe20008000000 */
[----:B------:R-:W-:Y:S01]  /*1710*/  LOP3.LUT R91, R6, 0x40, R91, 0xf8, !PT ;  /* 0x00000040065b7812 */ /* 0x000fe200078ef85b */
[----:B------:R-:W-:Y:S01]  /*1720*/  IMAD.MOV.U32 R6, RZ, RZ, 0x1 ;  /* 0x00000001ff067424 */ /* 0x000fe200078e00ff */
[----:B------:R-:W-:Y:S01]  /*1730*/  LOP3.LUT R7, R12, R7, RZ, 0x3c, !PT ;  /* 0x000000070c077212 */ /* 0x000fe200078e3cff */
[----:B------:R-:W-:Y:S01]  /*1740*/  UMOV UR54, URZ ;  /* 0x0000003f00367c82 */ /* 0x000fe20008000000 */
[----:B------:R-:W-:-:S02]  /*1750*/  SHF.R.U64 R4, R4, 0x1, RZ ;  /* 0x0000000104047819 */ /* 0x000fc400000012ff */
[-C--:B-1----:R-:W-:Y:S01]  /*1760*/  SHF.L.U32 R0, R0, R101.reuse, RZ ;  /* 0x0000006500007219 */ /* 0x082fe200000006ff */
[----:B------:R-:W-:Y:S01]  /*1770*/  IMAD.IADD R100, R14, 0x1, R7 ;  /* 0x000000010e647824 */ /* 0x000fe200078e0207 */
[----:B------:R-:W-:Y:S01]  /*1780*/  SHF.L.U32 R101, R6, R101, RZ ;  /* 0x0000006506657219 */ /* 0x000fe200000006ff */
[----:B------:R-:W-:Y:S01]  /*1790*/  VIADD R106, R4, 0x8800 ;  /* 0x00008800046a7836 */ /* 0x000fe20000000000 */
[----:B------:R-:W-:Y:S02]  /*17a0*/  LOP3.LUT R107, R19, 0x1, RZ, 0xfc, !PT ;  /* 0x00000001136b7812 */ /* 0x000fe400078efcff */
[----:B------:R-:W-:Y:S02]  /*17b0*/  LOP3.LUT R108, R18, 0x1, RZ, 0xfc, !PT ;  /* 0x00000001126c7812 */ /* 0x000fe400078efcff */
[----:B------:R-:W-:-:S07]  /*17c0*/  LOP3.LUT R105, RZ, R0, RZ, 0x33, !PT ;  /* 0x00000000ff697212 */ /* 0x000fce00078e33ff */
.L_x_858:
[----:B------:R-:W-:-:S13]  /*17d0*/  ISETP.NE.AND P0, PT, R107, 0x3, PT ;  /* 0x000000036b00780c */ /* 0x000fda0003f05270 */
[----:B------:R-:W-:Y:S05]  /*17e0*/  @!P0 BRA `(.L_x_780) ;  /* 0x0000000000048947 */ /* 0x000fea0003800000 */
[----:B------:R-:W-:Y:S01]  /*17f0*/  BPT.TRAP 0x1 ;  /* 0x000000040000795c */ /* 0x000fe20000300000 */
.L_x_780:
        /* <DEDUP_REMOVED lines=9> */
.L_x_781:
[----:B--2---:R-:W-:Y:S05]  /*1890*/  @P1 BRA `(.L_x_782) ;  /* 0x0000000000081947 */ /* 0x004fea0003800000 */
[----:B------:R-:W2:Y:S02]  /*18a0*/  SYNCS.PHASECHK.TRANS64.TRYWAIT P1, [UR4], R0 ;  /* 0x00000000ff0075a7 */ /* 0x000ea40008020144 */
[----:B--2---:R-:W-:Y:S05]  /*18b0*/  @!P1 BRA `(.L_x_783) ;  /* 0x0000007400f89947 */ /* 0x004fea0003800000 */
.L_x_782:
        /* <DEDUP_REMOVED lines=8> */
.L_x_784:
[----:B------:R-:W-:Y:S01]  /*1940*/  ULEA UR4, UR5, UR51, 0x3 ;  /* 0x0000003305047291 */ /* 0x000fe2000f8e183f */
[----:B-12---:R-:W-:Y:S01]  /*1950*/  IMAD.U32 R0, RZ, RZ, UR52 ;  /* 0x00000034ff007e24 */ /* 0x006fe2000f8e00ff */
[----:B------:R-:W-:Y:S01]  /*1960*/  SHF.L.U32 R10, R12, 0x1f, RZ ;  /* 0x0000001f0c0a7819 */ /* 0x000fe200000006ff */
[----:B------:R-:W-:-:S03]  /*1970*/  UMOV UR7, 0x40000040 ;  /* 0x4000004000077882 */ /* 0x000fc60000000000 */
[C---:B------:R-:W-:Y:S01]  /*1980*/  LEA R4, R0.reuse, R106, 0xc ;  /* 0x0000006a00047211 */ /* 0x040fe200078e60ff */
[----:B------:R-:W-:Y:S02]  /*1990*/  IMAD R0, R0, 0x80, R91 ;  /* 0x0000008000007824 */ /* 0x000fe400078e025b */
[----:B------:R1:W2:Y:S01]  /*19a0*/  SYNCS.PHASECHK.TRANS64.TRYWAIT P1, [UR4], R10 ;  /* 0x0000000aff0075a7 */ /* 0x0002a20008020144 */
[----:B------:R-:W-:Y:S02]  /*19b0*/  UIADD3 UR4, UR51, 0x11800, URZ ;  /* 0x0001180033047890 */ /* 0x000fe4000fffe03f */
[----:B------:R-:W3:Y:S01]  /*19c0*/  LDS R5, [R4+UR51] ;  /* 0x0000003304057984 */ /* 0x000ee20008000800 */
[----:B------:R-:W-:Y:S01]  /*19d0*/  LEA R6, R0, UR51, 0x1 ;  /* 0x0000003300067c11 */ /* 0x000fe2000f8e08ff */
[----:B------:R-:W-:Y:S01]  /*19e0*/  IMAD.MOV.U32 R0, RZ, RZ, 0x43084308 ;  /* 0x43084308ff007424 */ /* 0x000fe200078e00ff */
[----:B------:R-:W-:-:S03]  /*19f0*/  USHF.R.U32.HI UR4, URZ, 0x4, UR4 ;  /* 0x000000043f047899 */ /* 0x000fc60008011604 */
[----:B------:R-:W4:Y:S01]  /*1a00*/  LDS.U16 R7, [R6+0x35800] ;  /* 0x0358000006077984 */ /* 0x000f220000000400 */
[----:B------:R-:W-:-:S03]  /*1a10*/  ULOP3.LUT UR4, UR4, 0x3fff, URZ, 0xc0, !UPT ;  /* 0x00003fff04047892 */ /* 0x000fc6000f8ec03f */
[----:B------:R-:W1:Y:S01]  /*1a20*/  LDS.U16 R8, [R6+0x35810] ;  /* 0x0358100006087984 */ /* 0x000e620000000400 */
[----:B------:R-:W-:-:S04]  /*1a30*/  ULOP3.LUT UR4, UR4, 0x10000, URZ, 0xfc, !UPT ;  /* 0x0001000004047892 */ /* 0x000fc8000f8efc3f */
[----:B------:R-:W-:-:S07]  /*1a40*/  ULEA UR8, UR52, UR4, 0xa ;  /* 0x0000000434087291 */ /* 0x000fce000f8e503f */
[----:B------:R-:W-:Y:S01]  /*1a50*/  UMOV UR6, UR8 ;  /* 0x0000000800067c82 */ /* 0x000fe20008000000 */
[--C-:B---3--:R-:W-:Y:S02]  /*1a60*/  LOP3.LUT R9, R5, 0xf000f, R0.reuse, 0x6a, !PT ;  /* 0x000f000f05097812 */ /* 0x108fe400078e6a00 */
[--C-:B------:R-:W-:Y:S02]  /*1a70*/  SHF.R.U32.HI R13, RZ, 0x8, R5.reuse ;  /* 0x00000008ff0d7819 */ /* 0x100fe40000011605 */
[--C-:B------:R-:W-:Y:S01]  /*1a80*/  SHF.R.U32.HI R11, RZ, 0x4, R5.reuse ;  /* 0x00000004ff0b7819 */ /* 0x100fe20000011605 */
[----:B------:R-:W-:Y:S01]  /*1a90*/  HADD2.BF16_V2 R92, R9, -136, -136 ;  /* 0xc308c308095c7430 */ /* 0x000fe20000200000 */
[----:B------:R-:W-:Y:S02]  /*1aa0*/  SHF.R.U32.HI R5, RZ, 0xc, R5 ;  /* 0x0000000cff057819 */ /* 0x000fe40000011605 */
[--C-:B------:R-:W-:Y:S01]  /*1ab0*/  LOP3.LUT R13, R13, 0xf000f, R0.reuse, 0x6a, !PT ;  /* 0x000f000f0d0d7812 */ /* 0x100fe200078e6a00 */
[----:B----4-:R-:W-:Y:S01]  /*1ac0*/  HMUL2.BF16_V2 R92, R92, R7.H0_H0 ;  /* 0x200000075c5c7232 */ /* 0x010fe20000200000 */
[----:B------:R-:W-:-:S02]  /*1ad0*/  LOP3.LUT R11, R11, 0xf000f, R0, 0x6a, !PT ;  /* 0x000f000f0b0b7812 */ /* 0x000fc400078e6a00 */
[----:B------:R-:W-:Y:S01]  /*1ae0*/  LOP3.LUT R5, R5, 0xf000f, R0, 0x6a, !PT ;  /* 0x000f000f05057812 */ /* 0x000fe200078e6a00 */
[----:B------:R-:W-:Y:S02]  /*1af0*/  HADD2.BF16_V2 R94, R13, -136, -136 ;  /* 0xc308c3080d5e7430 */ /* 0x000fe40000200000 */
[----:B------:R-:W-:Y:S02]  /*1b00*/  HADD2.BF16_V2 R93, R11, -136, -136 ;  /* 0xc308c3080b5d7430 */ /* 0x000fe40000200000 */
[----:B------:R-:W-:Y:S02]  /*1b10*/  HADD2.BF16_V2 R95, R5, -136, -136 ;  /* 0xc308c308055f7430 */ /* 0x000fe40000200000 */
[----:B------:R-:W-:Y:S02]  /*1b20*/  HMUL2.BF16_V2 R94, R94, R7.H0_H0 ;  /* 0x200000075e5e7232 */ /* 0x000fe40000200000 */
[-C--:B-1----:R-:W-:Y:S02]  /*1b30*/  HMUL2.BF16_V2 R93, R93, R8.reuse.H0_H0 ;  /* 0x200000085d5d7232 */ /* 0x082fe40000200000 */
[----:B------:R-:W-:-:S04]  /*1b40*/  HMUL2.BF16_V2 R95, R95, R8.H0_H0 ;  /* 0x200000085f5f7232 */ /* 0x000fc80000200000 */
        /* <DEDUP_REMOVED lines=17> */
[-C--:B------:R-:W-:Y:S02]  /*1c60*/  HMUL2.BF16_V2 R96, R96, R7.reuse.H0_H0 ;  /* 0x2000000760607232 */ /* 0x080fe40000200000 */
[----:B------:R-:W-:Y:S02]  /*1c70*/  HMUL2.BF16_V2 R98, R98, R7.H0_H0 ;  /* 0x2000000762627232 */ /* 0x000fe40000200000 */
[-C--:B------:R-:W-:Y:S02]  /*1c80*/  HMUL2.BF16_V2 R97, R97, R8.reuse.H0_H0 ;  /* 0x2000000861617232 */ /* 0x080fe40000200000 */
[----:B------:R-:W-:-:S04]  /*1c90*/  HMUL2.BF16_V2 R99, R99, R8.H0_H0 ;  /* 0x2000000863637232 */ /* 0x000fc80000200000 */
        /* <DEDUP_REMOVED lines=12> */
[-C--:B------:R-:W-:Y:S01]  /*1d60*/  HMUL2.BF16_V2 R96, R96, R7.reuse.H0_H0 ;  /* 0x2000000760607232 */ /* 0x080fe20000200000 */
[--C-:B------:R-:W-:Y:S02]  /*1d70*/  LOP3.LUT R11, R11, 0xf000f, R0.reuse, 0x6a, !PT ;  /* 0x000f000f0b0b7812 */ /* 0x100fe400078e6a00 */
[----:B------:R-:W-:Y:S01]  /*1d80*/  LOP3.LUT R9, R9, 0xf000f, R0, 0x6a, !PT ;  /* 0x000f000f09097812 */ /* 0x000fe200078e6a00 */
[----:B------:R-:W-:Y:S02]  /*1d90*/  HADD2.BF16_V2 R98, R13, -136, -136 ;  /* 0xc308c3080d627430 */ /* 0x000fe40000200000 */
[----:B------:R-:W-:Y:S02]  /*1da0*/  HADD2.BF16_V2 R97, R11, -136, -136 ;  /* 0xc308c3080b617430 */ /* 0x000fe40000200000 */
[----:B------:R-:W-:Y:S02]  /*1db0*/  HADD2.BF16_V2 R99, R9, -136, -136 ;  /* 0xc308c30809637430 */ /* 0x000fe40000200000 */
[----:B------:R-:W-:-:S02]  /*1dc0*/  HMUL2.BF16_V2 R98, R98, R7.H0_H0 ;  /* 0x2000000762627232 */ /* 0x000fc40000200000 */
[-C--:B------:R-:W-:Y:S02]  /*1dd0*/  HMUL2.BF16_V2 R97, R97, R8.reuse.H0_H0 ;  /* 0x2000000861617232 */ /* 0x080fe40000200000 */
[----:B------:R-:W-:-:S04]  /*1de0*/  HMUL2.BF16_V2 R99, R99, R8.H0_H0 ;  /* 0x2000000863637232 */ /* 0x000fc80000200000 */
        /* <DEDUP_REMOVED lines=22> */
[-C--:B------:R-:W-:Y:S01]  /*1f50*/  HMUL2.BF16_V2 R97, R4, R8.reuse.H0_H0 ;  /* 0x2000000804617232 */ /* 0x080fe20000200000 */
[----:B------:R-:W-:Y:S01]  /*1f60*/  PRMT R4, R7, 0x7610, R4 ;  /* 0x0000761007047816 */ /* 0x000fe20000000004 */
[----:B------:R-:W-:-:S04]  /*1f70*/  HMUL2.BF16_V2 R99, R99, R8.H0_H0 ;  /* 0x2000000863637232 */ /* 0x000fc80000200000 */
[----:B------:R-:W-:-:S06]  /*1f80*/  WARPGROUP.ARRIVE ;  /* 0x00000000000079c5 */ /* 0x000fcc0000000000 */
[----:B------:R-:W-:Y:S03]  /*1f90*/  HGMMA.64x128x16.F32.BF16 R24, R96, gdesc[UR4], R24, gsb0 ;  /* 0x01e0000460187df0 */ /* 0x000fe60008001818 */
[----:B------:R-:W-:Y:S02]  /*1fa0*/  WARPGROUP.DEPBAR.LE gsb0, 0x0 ;  /* 0x00008000000079c5 */ /* 0x000fe40000010000 */
[----:B--2---:R-:W-:Y:S05]  /*1fb0*/  @!P2 BRA `(.L_x_785) ;  /* 0x0000000000a0a947 */ /* 0x004fea0003800000 */
[----:B------:R-:W-:Y:S05]  /*1fc0*/  @!P0 BRA `(.L_x_786) ;  /* 0x0000000000048947 */ /* 0x000fea0003800000 */
[----:B------:R-:W-:Y:S01]  /*1fd0*/  BPT.TRAP 0x1 ;  /* 0x000000040000795c */ /* 0x000fe20000300000 */
.L_x_786:
[----:B------:R-:W-:Y:S05]  /*1fe0*/  @P1 BRA `(.L_x_787) ;  /* 0x00000000000c1947 */ /* 0x000fea0003800000 */
[----:B------:R-:W-:-:S09]  /*1ff0*/  ULEA UR6, UR5, UR51, 0x3 ;  /* 0x0000003305067291 */ /* 0x000fd2000f8e183f */
[----:B------:R-:W1:Y:S02]  /*2000*/  SYNCS.PHASECHK.TRANS64.TRYWAIT P1, [UR6], R10 ;  /* 0x0000000aff0075a7 */ /* 0x000e640008020146 */
[----:B-1----:R-:W-:Y:S05]  /*2010*/  @!P1 BRA `(.L_x_788) ;  /* 0x0000007000389947 */ /* 0x002fea0003800000 */
.L_x_787:
[----:B------:R-:W-:Y:S02]  /*2020*/  USHF.L.U32 UR6, UR5, 0xd, URZ ;  /* 0x0000000d05067899 */ /* 0x000fe4000800063f */
[----:B------:R-:W-:Y:S02]  /*2030*/  IMAD.U32 R6, RZ, RZ, UR5 ;  /* 0x00000005ff067e24 */ /* 0x000fe4000f8e00ff */
[----:B------:R-:W-:-:S04]  /*2040*/  USHF.R.S32.HI UR7, URZ, 0x1f, UR6 ;  /* 0x0000001f3f077899 */ /* 0x000fc80008011406 */
[----:B------:R-:W-:Y:S02]  /*2050*/  USHF.R.U64 UR7, UR6, 0x1, UR7 ;  /* 0x0000000106077899 */ /* 0x000fe40008001207 */
[----:B------:R-:W-:-:S04]  /*2060*/  UIADD3 UR6, UR6, 0x800, URZ ;  /* 0x0000080006067890 */ /* 0x000fc8000fffe03f */
[----:B-1----:R-:W-:Y:S01]  /*2070*/  IMAD.U32 R5, RZ, RZ, UR7 ;  /* 0x00000007ff057e24 */ /* 0x002fe2000f8e00ff */
[----:B------:R-:W-:-:S04]  /*2080*/  USHF.R.S32.HI UR7, URZ, 0x1f, UR6 ;  /* 0x0000001f3f077899 */ /* 0x000fc80008011406 */
[----:B------:R-:W-:Y:S01]  /*2090*/  IADD3 R4, R5, UR51, R106 ;  /* 0x0000003305047c10 */ /* 0x000fe2000fffe06a */
[----:B------:R-:W-:Y:S01]  /*20a0*/  IMAD R5, R6, 0x80, R91 ;  /* 0x0000008006057824 */ /* 0x000fe200078e025b */
[----:B------:R-:W-:-:S03]  /*20b0*/  USHF.R.U64 UR7, UR6, 0x1, UR7 ;  /* 0x0000000106077899 */ /* 0x000fc60008001207 */
[----:B------:R-:W1:Y:S01]  /*20c0*/  LDS R7, [R4] ;  /* 0x0000000004077984 */ /* 0x000e620000000800 */
[----:B------:R-:W-:Y:S02]  /*20d0*/  LEA R6, R5, UR51, 0x1 ;  /* 0x0000003305067c11 */ /* 0x000fe4000f8e08ff */
[----:B------:R-:W-:-:S03]  /*20e0*/  IMAD.U32 R5, RZ, RZ, UR7 ;  /* 0x00000007ff057e24 */ /* 0x000fc6000f8e00ff */
[----:B------:R-:W2:Y:S02]  /*20f0*/  LDS.U16 R94, [R6+0x35800] ;  /* 0x03580000065e7984 */ /* 0x000ea40000000400 */
[----:B------:R-:W-:Y:S02]  /*2100*/  IADD3 R5, R5, UR51, R106 ;  /* 0x0000003305057c10 */ /* 0x000fe4000fffe06a */
[----:B------:R-:W3:Y:S04]  /*2110*/  LDS.U16 R95, [R6+0x35810] ;  /* 0x03581000065f7984 */ /* 0x000ee80000000400 */
[----:B------:R-:W4:Y:S01]  /*2120*/  LDS R5, [R5] ;  /* 0x0000000005057984 */ /* 0x000f220000000800 */
[--C-:B-1----:R-:W-:Y:S02]  /*2130*/  SHF.R.U32.HI R9, RZ, 0x4, R7.reuse ;  /* 0x00000004ff097819 */ /* 0x102fe40000011607 */
[----:B------:R-:W-:-:S02]  /*2140*/  SHF.R.U32.HI R11, RZ, 0x8, R7 ;  /* 0x00000008ff0b7819 */ /* 0x000fc40000011607 */
[----:B------:R-:W-:Y:S02]  /*2150*/  SHF.R.U32.HI R13, RZ, 0xc, R7 ;  /* 0x0000000cff0d7819 */ /* 0x000fe40000011607 */
[--C-:B------:R-:W-:Y:S02]  /*2160*/  LOP3.LUT R7, R7, 0xf000f, R0.reuse, 0x6a, !PT ;  /* 0x000f000f07077812 */ /* 0x100fe400078e6a00 */
[--C-:B------:R-:W-:Y:S02]  /*2170*/  LOP3.LUT R9, R9, 0xf000f, R0.reuse, 0x6a, !PT ;  /* 0x000f000f09097812 */ /* 0x100fe400078e6a00 */
[--C-:B------:R-:W-:Y:S01]  /*2180*/  LOP3.LUT R11, R11, 0xf000f, R0.reuse, 0x6a, !PT ;  /* 0x000f000f0b0b7812 */ /* 0x100fe200078e6a00 */
[----:B------:R-:W-:Y:S01]  /*2190*/  HADD2.BF16_V2 R92, R7, -136, -136 ;  /* 0xc308c308075c7430 */ /* 0x000fe20000200000 */
[----:B------:R-:W-:Y:S01]  /*21a0*/  LOP3.LUT R13, R13, 0xf000f, R0, 0x6a, !PT ;  /* 0x000f000f0d0d7812 */ /* 0x000fe200078e6a00 */
[----:B------:R-:W-:Y:S01]  /*21b0*/  HADD2.BF16_V2 R93, R9, -136, -136 ;  /* 0xc308c308095d7430 */ /* 0x000fe20000200000 */
[----:B--2---:R-:W-:Y:S01]  /*21c0*/  PRMT R4, R94, 0x7610, R4 ;  /* 0x000076105e047816 */ /* 0x004fe20000000004 */
[----:B------:R-:W-:Y:S01]  /*21d0*/  HADD2.BF16_V2 R11, R11, -136, -136 ;  /* 0xc308c3080b0b7430 */ /* 0x000fe20000200000 */
[----:B---3--:R-:W-:Y:S01]  /*21e0*/  PRMT R8, R95, 0x7610, R8 ;  /* 0x000076105f087816 */ /* 0x008fe20000000008 */
[----:B------:R-:W-:-:S02]  /*21f0*/  HADD2.BF16_V2 R13, R13, -136, -136 ;  /* 0xc308c3080d0d7430 */ /* 0x000fc40000200000 */
[-C--:B------:R-:W-:Y:S02]  /*2200*/  HMUL2.BF16_V2 R92, R92, R94.reuse.H0_H0 ;  /* 0x2000005e5c5c7232 */ /* 0x080fe40000200000 */
[-C--:B------:R-:W-:Y:S02]  /*2210*/  HMUL2.BF16_V2 R93, R93, R95.reuse.H0_H0 ;  /* 0x2000005f5d5d7232 */ /* 0x080fe40000200000 */
[----:B------:R-:W-:Y:S02]  /*2220*/  HMUL2.BF16_V2 R94, R11, R94.H0_H0 ;  /* 0x2000005e0b5e7232 */ /* 0x000fe40000200000 */
[----:B----4-:R-:W-:-:S07]  /*2230*/  HMUL2.BF16_V2 R95, R13, R95.H0_H0 ;  /* 0x2000005f0d5f7232 */ /* 0x010fce0000200000 */
.L_x_785:
        /* <DEDUP_REMOVED lines=10> */
.L_x_797:
        /* <DEDUP_REMOVED lines=13> */
.L_x_791:
        /* <DEDUP_REMOVED lines=9> */
[----:B------:R-:W-:Y:S01]  /*2440*/  HMUL2.BF16_V2 R96, R96, R4.H0_H0 ;  /* 0x2000000460607232 */ /* 0x000fe20000200000 */
        /* <DEDUP_REMOVED lines=8> */
[----:B------:R-:W-:Y:S02]  /*24d0*/  HMUL2.BF16_V2 R97, R97, R8.H0_H0 ;  /* 0x2000000861617232 */ /* 0x000fe40000200000 */
[----:B------:R-:W-:Y:S02]  /*24e0*/  HMUL2.BF16_V2 R98, R98, R4.H0_H0 ;  /* 0x2000000462627232 */ /* 0x000fe40000200000 */
[----:B------:R-:W-:-:S04]  /*24f0*/  HMUL2.BF16_V2 R99, R99, R8.H0_H0 ;  /* 0x2000000863637232 */ /* 0x000fc80000200000 */
        /* <DEDUP_REMOVED lines=23> */
[----:B------:R-:W-:Y:S02]  /*2670*/  HMUL2.BF16_V2 R96, R96, R4.H0_H0 ;  /* 0x2000000460607232 */ /* 0x000fe40000200000 */
[----:B------:R-:W-:-:S02]  /*2680*/  HMUL2.BF16_V2 R97, R97, R8.H0_H0 ;  /* 0x2000000861617232 */ /* 0x000fc40000200000 */
[----:B------:R-:W-:Y:S02]  /*2690*/  HMUL2.BF16_V2 R98, R98, R4.H0_H0 ;  /* 0x2000000462627232 */ /* 0x000fe40000200000 */
[----:B------:R-:W-:-:S04]  /*26a0*/  HMUL2.BF16_V2 R99, R99, R8.H0_H0 ;  /* 0x2000000863637232 */ /* 0x000fc80000200000 */
[----:B------:R-:W-:-:S06]  /*26b0*/  WARPGROUP.ARRIVE ;  /* 0x00000000000079c5 */ /* 0x000fcc0000000000 */
[----:B------:R-:W-:Y:S01]  /*26c0*/  HGMMA.64x128x16.F32.BF16 R24, R96, gdesc[UR4], R24, gsb0 ;  /* 0x01e0000460187df0 */ /* 0x000fe20008001818 */
[----:B------:R-:W-:Y:S01]  /*26d0*/  USHF.R.S32.HI UR6, URZ, 0x1f, UR9 ;  /* 0x0000001f3f067899 */ /* 0x000fe20008011409 */
[----:B------:R-:W-:-:S03]  /*26e0*/  UMOV UR7, 0x40000040 ;  /* 0x4000004000077882 */ /* 0x000fc60000000000 */
[----:B------:R-:W-:-:S06]  /*26f0*/  USHF.R.U64 UR6, UR9, 0x1, UR6 ;  /* 0x0000000109067899 */ /* 0x000fcc0008001206 */
[----:B------:R-:W-:Y:S01]  /*2700*/  MOV R5, UR6 ;  /* 0x0000000600057c02 */ /* 0x000fe20008000f00 */
[----:B------:R-:W-:-:S03]  /*2710*/  UIADD3 UR6, UR10, 0x6, URZ ;  /* 0x000000060a067890 */ /* 0x000fc6000fffe03f */
        /* <DEDUP_REMOVED lines=16> */
[-C--:B------:R-:W-:Y:S02]  /*2820*/  HMUL2.BF16_V2 R97, R97, R8.reuse.H0_H0 ;  /* 0x2000000861617232 */ /* 0x080fe40000200000 */
[----:B------:R-:W-:-:S04]  /*2830*/  HMUL2.BF16_V2 R99, R99, R8.H0_H0 ;  /* 0x2000000863637232 */ /* 0x000fc80000200000 */
[----:B------:R-:W-:-:S06]  /*2840*/  WARPGROUP.ARRIVE ;  /* 0x00000000000079c5 */ /* 0x000fcc0000000000 */
[----:B------:R-:W-:Y:S03]  /*2850*/  HGMMA.64x128x16.F32.BF16 R24, R96, gdesc[UR4], R24, gsb0 ;  /* 0x01e0000460187df0 */ /* 0x000fe60008001818 */
[----:B------:R-:W-:Y:S02]  /*2860*/  WARPGROUP.DEPBAR.LE gsb0, 0x0 ;  /* 0x00008000000079c5 */ /* 0x000fe40000010000 */
[----:B-12---:R-:W-:Y:S05]  /*2870*/  @!P0 BRA `(.L_x_792) ;  /* 0x0000000000048947 */ /* 0x006fea0003800000 */
[----:B------:R-:W-:Y:S01]  /*2880*/  BPT.TRAP 0x1 ;  /* 0x000000040000795c */ /* 0x000fe20000300000 */
.L_x_792:
[----:B------:R-:W-:Y:S01]  /*2890*/  ULEA UR6, UR8, UR51, 0x3 ;  /* 0x0000003308067291 */ /* 0x000fe2000f8e183f */
[----:B------:R-:W-:-:S03]  /*28a0*/  ISETP.GT.U32.AND P2, PT, R19, 0x1, PT ;  /* 0x000000011300780c */ /* 0x000fc60003f44070 */
[----:B------:R-:W-:-:S04]  /*28b0*/  UIADD3 UR6, UR6, 0x48, URZ ;  /* 0x0000004806067890 */ /* 0x000fc8000fffe03f */
[----:B------:R-:W-:-:S09]  /*28c0*/  UPRMT UR6, URZ, 0x654, UR6 ;  /* 0x000006543f067896 */ /* 0x000fd20008000006 */
[----:B------:R-:W-:Y:S01]  /*28d0*/  SYNCS.ARRIVE.TRANS64.RED.A1T0 RZ, [UR6], RZ ;  /* 0x000000ffffff79a7 */ /* 0x000fe20008100406 */
[----:B------:R-:W-:Y:S05]  /*28e0*/  @P2 BRA `(.L_x_793) ;  /* 0x0000000000042947 */ /* 0x000fea0003800000 */
[----:B------:R-:W-:Y:S01]  /*28f0*/  BPT.TRAP 0x1 ;  /* 0x000000040000795c */ /* 0x000fe20000300000 */
.L_x_793:
[----:B------:R-:W-:-:S04]  /*2900*/  UIADD3 UR8, UR8, 0x1, URZ ;  /* 0x0000000108087890 */ /* 0x000fc8000fffe03f */
[----:B------:R-:W-:-:S04]  /*2910*/  UISETP.NE.AND UP0, UPT, UR8, 0x9, UPT ;  /* 0x000000090800788c */ /* 0x000fc8000bf05270 */
[----:B------:R-:W-:Y:S01]  /*2920*/  USEL UR8, UR8, URZ, UP0 ;  /* 0x0000003f08087287 */ /* 0x000fe20008000000 */
[----:B------:R-:W-:Y:S11]  /*2930*/  @!P0 BRA `(.L_x_794) ;  /* 0x0000000000048947 */ /* 0x000ff60003800000 */
[----:B------:R-:W-:Y:S01]  /*2940*/  BPT.TRAP 0x1 ;  /* 0x000000040000795c */ /* 0x000fe20000300000 */
.L_x_794:
[----:B------:R-:W-:Y:S05]  /*2950*/  @P1 BRA `(.L_x_795) ;  /* 0x0000000000081947 */ /* 0x000fea0003800000 */
[----:B------:R-:W1:Y:S02]  /*2960*/  SYNCS.PHASECHK.TRANS64.TRYWAIT P1, [UR11], R10 ;  /* 0x0000000aff0075a7 */ /* 0x000e64000802014b */
[----:B-1----:R-:W-:Y:S05]  /*2970*/  @!P1 BRA `(.L_x_796) ;  /* 0x0000006400f89947 */ /* 0x002fea0003800000 */
.L_x_795:
[----:B------:R-:W-:Y:S02]  /*2980*/  USHF.L.U32 UR6, UR5, 0xd, URZ ;  /* 0x0000000d05067899 */ /* 0x000fe4000800063f */
[----:B------:R-:W-:Y:S01]  /*2990*/  IMAD.U32 R4, RZ, RZ, UR5 ;  /* 0x00000005ff047e24 */ /* 0x000fe2000f8e00ff */
[C---:B------:R-:W-:Y:S01]  /*29a0*/  ISETP.GT.AND P1, PT, R6.reuse, 0x2, PT ;  /* 0x000000020600780c */ /* 0x040fe20003f24270 */
[----:B------:R-:W-:Y:S01]  /*29b0*/  VIADD R6, R6, 0xffffffff ;  /* 0xffffffff06067836 */ /* 0x000fe20000000000 */
[----:B------:R-:W-:Y:S01]  /*29c0*/  USHF.R.S32.HI UR7, URZ, 0x1f, UR6 ;  /* 0x0000001f3f077899 */ /* 0x000fe20008011406 */
[----:B------:R-:W-:-:S03]  /*29d0*/  IMAD R4, R4, 0x80, R91 ;  /* 0x0000008004047824 */ /* 0x000fc600078e025b */
[----:B------:R-:W-:Y:S02]  /*29e0*/  USHF.R.U64 UR7, UR6, 0x1, UR7 ;  /* 0x0000000106077899 */ /* 0x000fe40008001207 */
[----:B------:R-:W-:-:S04]  /*29f0*/  LEA R11, R4, UR51, 0x1 ;  /* 0x00000033040b7c11 */ /* 0x000fc8000f8e08ff */
[----:B------:R-:W-:Y:S01]  /*2a00*/  IMAD.U32 R7, RZ, RZ, UR7 ;  /* 0x00000007ff077e24 */ /* 0x000fe2000f8e00ff */
[----:B------:R-:W-:Y:S01]  /*2a10*/  UIADD3 UR7, UR6, 0x800, URZ ;  /* 0x0000080006077890 */ /* 0x000fe2000fffe03f */
[----:B------:R-:W2:Y:S03]  /*2a20*/  LDS.U16 R94, [R11+0x35800] ;  /* 0x035800000b5e7984 */ /* 0x000ea60000000400 */
[----:B------:R-:W-:Y:S01]  /*2a30*/  IADD3 R7, R7, UR51, R106 ;  /* 0x0000003307077c10 */ /* 0x000fe2000fffe06a */
[----:B------:R-:W-:Y:S01]  /*2a40*/  USHF.R.S32.HI UR9, URZ, 0x1f, UR7 ;  /* 0x0000001f3f097899 */ /* 0x000fe20008011407 */
[----:B------:R-:W-:Y:S03]  /*2a50*/  LDS.U16 R95, [R11+0x35810] ;  /* 0x035810000b5f7984 */ /* 0x000fe60000000400 */
[----:B------:R-:W-:Y:S01]  /*2a60*/  USHF.R.U64 UR9, UR7, 0x1, UR9 ;  /* 0x0000000107097899 */ /* 0x000fe20008001209 */
[----:B------:R-:W3:Y:S05]  /*2a70*/  LDS R7, [R7] ;  /* 0x0000000007077984 */ /* 0x000eea0000000800 */
[----:B-1----:R-:W-:Y:S01]  /*2a80*/  IMAD.U32 R5, RZ, RZ, UR9 ;  /* 0x00000009ff057e24 */ /* 0x002fe2000f8e00ff */
[----:B------:R-:W-:-:S04]  /*2a90*/  UMOV UR9, UR5 ;  /* 0x0000000500097c82 */ /* 0x000fc80008000000 */
        /* <DEDUP_REMOVED lines=11> */
[-C--:B------:R-:W-:Y:S01]  /*2b50*/  HMUL2.BF16_V2 R92, R92, R94.reuse.H0_H0 ;  /* 0x2000005e5c5c7232 */ /* 0x080fe20000200000 */
[----:B------:R-:W-:Y:S01]  /*2b60*/  LOP3.LUT R7, R7, 0xf000f, R0, 0x6a, !PT ;  /* 0x000f000f07077812 */ /* 0x000fe200078e6a00 */
[----:B------:R-:W-:Y:S01]  /*2b70*/  HMUL2.BF16_V2 R94, R10, R94.H0_H0 ;  /* 0x2000005e0a5e7232 */ /* 0x000fe20000200000 */
[----:B------:R-:W-:Y:S01]  /*2b80*/  PRMT R8, R95, 0x7610, R8 ;  /* 0x000076105f087816 */ /* 0x000fe20000000008 */
[----:B------:R-:W-:-:S02]  /*2b90*/  HADD2.BF16_V2 R93, R9, -136, -136 ;  /* 0xc308c308095d7430 */ /* 0x000fc40000200000 */
[----:B------:R-:W-:Y:S02]  /*2ba0*/  HADD2.BF16_V2 R7, R7, -136, -136 ;  /* 0xc308c30807077430 */ /* 0x000fe40000200000 */
[-C--:B------:R-:W-:Y:S02]  /*2bb0*/  HMUL2.BF16_V2 R93, R93, R95.reuse.H0_H0 ;  /* 0x2000005f5d5d7232 */ /* 0x080fe40000200000 */
[----:B------:R-:W-:Y:S01]  /*2bc0*/  HMUL2.BF16_V2 R95, R7, R95.H0_H0 ;  /* 0x2000005f075f7232 */ /* 0x000fe20000200000 */
[----:B-1----:R-:W-:Y:S06]  /*2bd0*/  @P1 BRA `(.L_x_797) ;  /* 0xfffffff400c01947 */ /* 0x002fec000383ffff */
[----:B------:R-:W-:-:S05]  /*2be0*/  UMOV UR9, UR6 ;  /* 0x0000000600097c82 */ /* 0x000fca0008000000 */
.L_x_790:
        /* <DEDUP_REMOVED lines=20> */
[----:B------:R-:W-:Y:S02]  /*2d30*/  HMUL2.BF16_V2 R96, R96, R4.H0_H0 ;  /* 0x2000000460607232 */ /* 0x000fe40000200000 */
[----:B------:R-:W-:Y:S02]  /*2d40*/  HMUL2.BF16_V2 R97, R97, R8.H0_H0 ;  /* 0x2000000861617232 */ /* 0x000fe40000200000 */
[----:B------:R-:W-:Y:S02]  /*2d50*/  HMUL2.BF16_V2 R98, R98, R4.H0_H0 ;  /* 0x2000000462627232 */ /* 0x000fe40000200000 */
[----:B------:R-:W-:Y:S01]  /*2d60*/  HMUL2.BF16_V2 R99, R99, R8.H0_H0 ;  /* 0x2000000863637232 */ /* 0x000fe20000200000 */
        /* <DEDUP_REMOVED lines=52> */
[----:B------:R-:W-:Y:S03]  /*30b0*/  HGMMA.64x128x16.F32.BF16 R24, R96, gdesc[UR4], R24, gsb0 ;  /* 0x01e0000460187df0 */ /* 0x000fe60008001818 */
[----:B------:R-:W-:Y:S02]  /*30c0*/  WARPGROUP.DEPBAR.LE gsb0, 0x0 ;  /* 0x00008000000079c5 */ /* 0x000fe40000010000 */
[----:B------:R-:W-:Y:S05]  /*30d0*/  @!P0 BRA `(.L_x_798) ;  /* 0x0000000000048947 */ /* 0x000fea0003800000 */
[----:B------:R-:W-:Y:S01]  /*30e0*/  BPT.TRAP 0x1 ;  /* 0x000000040000795c */ /* 0x000fe20000300000 */
.L_x_798:
[----:B------:R-:W-:Y:S01]  /*30f0*/  ULEA UR4, UR8, UR51, 0x3 ;  /* 0x0000003308047291 */ /* 0x000fe2000f8e183f */
[----:B------:R-:W-:-:S03]  /*3100*/  ISETP.GT.U32.AND P1, PT, R19, 0x1, PT ;  /* 0x000000011300780c */ /* 0x000fc60003f24070 */
[----:B------:R-:W-:-:S04]  /*3110*/  UIADD3 UR4, UR4, 0x48, URZ ;  /* 0x0000004804047890 */ /* 0x000fc8000fffe03f */
[----:B------:R-:W-:-:S09]  /*3120*/  UPRMT UR4, URZ, 0x654, UR4 ;  /* 0x000006543f047896 */ /* 0x000fd20008000004 */
[----:B------:R-:W-:Y:S01]  /*3130*/  SYNCS.ARRIVE.TRANS64.RED.A1T0 RZ, [UR4], RZ ;  /* 0x000000ffffff79a7 */ /* 0x000fe20008100404 */
[----:B------:R-:W-:Y:S05]  /*3140*/  @P1 BRA `(.L_x_789) ;  /* 0x0000000000041947 */ /* 0x000fea0003800000 */
[----:B------:R-:W-:Y:S01]  /*3150*/  BPT.TRAP 0x1 ;  /* 0x000000040000795c */ /* 0x000fe20000300000 */
.L_x_789:
[----:B------:R-:W-:Y:S05]  /*3160*/  @!P0 BRA `(.L_x_799) ;  /* 0x0000000000048947 */ /* 0x000fea0003800000 */
[----:B------:R-:W-:Y:S01]  /*3170*/  BPT.TRAP 0x1 ;  /* 0x000000040000795c */ /* 0x000fe20000300000 */
.L_x_799:
        /* <DEDUP_REMOVED lines=11> */
.L_x_800:
        /* <DEDUP_REMOVED lines=22> */
[----:B------:R-:W-:Y:S01]  /*3390*/  MOV R5, UR5 ;  /* 0x0000000500057c02 */ /* 0x000fe20008000f00 */
        /* <DEDUP_REMOVED lines=10> */
.L_x_802:
[----:B------:R-:W1:Y:S01]  /*3440*/  LDC.64 R22, c[0x4][R22] ;  /* 0x0100000016167b82 */ /* 0x000e620000000a00 */
[----:B------:R-:W-:Y:S01]  /*3450*/  ULDC.64 UR4, c[0x4][0x100] ;  /* 0x0100400000047ab9 */ /* 0x000fe20000000a00 */
[----:B------:R-:W-:Y:S01]  /*3460*/  ULDC.64 UR6, c[0x4][0x60] ;  /* 0x0100180000067ab9 */ /* 0x000fe20000000a00 */
[----:B------:R-:W-:Y:S01]  /*3470*/  IMAD.U32 R4, RZ, RZ, UR4 ;  /* 0x00000004ff047e24 */ /* 0x000fe2000f8e00ff */
        /* <DEDUP_REMOVED lines=11> */
.L_x_801:
[----:B------:R-:W-:Y:S02]  /*3530*/  ULDC.64 UR4, c[0x0][0x790] ;  /* 0x0001e40000047ab9 */ /* 0x000fe40000000a00 */
[----:B------:R-:W-:Y:S01]  /*3540*/  IMAD.U32 R92, RZ, RZ, UR4 ;  /* 0x00000004ff5c7e24 */ /* 0x000fe2000f8e00ff */
[----:B------:R-:W-:-:S04]  /*3550*/  MOV R93, UR5 ;  /* 0x00000005005d7c02 */ /* 0x000fc80008000f00 */
        /* <DEDUP_REMOVED lines=13> */
.L_x_804:
[----:B------:R-:W-:Y:S01]  /*3630*/  ULDC UR4, c[0x0][0x780] ;  /* 0x0001e00000047ab9 */ /* 0x000fe20000000800 */
[----:B------:R-:W-:Y:S02]  /*3640*/  IMAD.MOV.U32 R88, RZ, RZ, 0x1 ;  /* 0x00000001ff587424 */ /* 0x000fe400078e00ff */
[----:B-----5:R-:W-:-:S07]  /*3650*/  IMAD.U32 R89, RZ, RZ, UR4 ;  /* 0x00000004ff597e24 */ /* 0x020fce000f8e00ff */
.L_x_803:
        /* <DEDUP_REMOVED lines=13> */
.L_x_806:
[----:B------:R-:W-:Y:S02]  /*3730*/  ULDC UR4, c[0x0][0x7a0] ;  /* 0x0001e80000047ab9 */ /* 0x000fe40000000800 */
[----:B-----5:R-:W-:-:S07]  /*3740*/  IMAD.U32 R90, RZ, RZ, UR4 ;  /* 0x00000004ff5a7e24 */ /* 0x020fce000f8e00ff */
.L_x_805:
        /* <DEDUP_REMOVED lines=18> */
.L_x_809:
[----:B-----5:R-:W-:-:S13]  /*3870*/  FSETP.EQ.AND P3, PT, R89, RZ, PT ;  /* 0x000000ff5900720b */ /* 0x020fda0003f62000 */
.L_x_810:
[----:B------:R-:W-:Y:S05]  /*3880*/  BSYNC B0 ;  /* 0x0000000000007941 */ /* 0x000fea0003800000 */
.L_x_808:
[----:B------:R-:W-:-:S07]  /*3890*/  SEL R0, RZ, 0x1, P3 ;  /* 0x00000001ff007807 */ /* 0x000fce0001800000 */
.L_x_807:
[----:B------:R-:W-:Y:S04]  /*38a0*/  BSSY B0, `(.L_x_811) ;  /* 0x0000007000007945 */ /* 0x000fe80003800000 */
[----:B------:R-:W-:Y:S05]  /*38b0*/  @!P0 BRA `(.L_x_812) ;  /* 0x0000000000108947 */ /* 0x000fea0003800000 */
[----:B------:R-:W-:-:S13]  /*38c0*/  LOP3.LUT P0, RZ, R88, 0xff, RZ, 0xc0, !PT ;  /* 0x000000ff58ff7812 */ /* 0x000fda000780c0ff */
[----:B------:R-:W-:Y:S05]  /*38d0*/  @!P0 BRA `(.L_x_813) ;  /* 0x00000000000c8947 */ /* 0x000fea0003800000 */
[----:B-----5:R-:W-:Y:S01]  /*38e0*/  FSETP.EQ.AND P2, PT, R89, RZ, PT ;  /* 0x000000ff5900720b */ /* 0x020fe20003f42000 */
[----:B------:R-:W-:-:S12]  /*38f0*/  BRA `(.L_x_813) ;  /* 0x0000000000047947 */ /* 0x000fd80003800000 */
.L_x_812:
[----:B-----5:R-:W-:-:S13]  /*3900*/  FSETP.EQ.AND P2, PT, R89, RZ, PT ;  /* 0x000000ff5900720b */ /* 0x020fda0003f42000 */
.L_x_813:
[----:B------:R-:W-:Y:S05]  /*3910*/  BSYNC B0 ;  /* 0x0000000000007941 */ /* 0x000fea0003800000 */
.L_x_811:
[----:B------:R-:W-:Y:S01]  /*3920*/  PRMT R3, R0, 0x9910, RZ ;  /* 0x0000991000037816 */ /* 0x000fe200000000ff */
[----:B------:R-:W-:Y:S01]  /*3930*/  BSSY B0, `(.L_x_814) ;  /* 0x000001b000007945 */ /* 0x000fe20003800000 */
[----:B------:R-:W-:Y:S01]  /*3940*/  LOP3.LUT R102, R102, 0x1, RZ, 0x3c, !PT ;  /* 0x0000000166667812 */ /* 0x000fe200078e3cff */
[----:B------:R-:W-:Y:S01]  /*3950*/  IMAD.MOV.U32 R0, RZ, RZ, RZ ;  /* 0x000000ffff007224 */ /* 0x000fe200078e00ff */
[----:B------:R-:W-:Y:S02]  /*3960*/  ISETP.NE.AND P0, PT, R3, RZ, PT ;  /* 0x000000ff0300720c */ /* 0x000fe40003f05270 */
[----:B------:R-:W-:Y:S02]  /*3970*/  CS2R R6, SRZ ;  /* 0x0000000000067805 */ /* 0x000fe4000001ff00 */
[----:B-12---:R-:W-:Y:S02]  /*3980*/  CS2R R4, SRZ ;  /* 0x0000000000047805 */ /* 0x006fe4000001ff00 */
[----:B------:R-:W-:-:S02]  /*3990*/  CS2R R10, SRZ ;  /* 0x00000000000a7805 */ /* 0x000fc4000001ff00 */
[----:B------:R-:W-:-:S05]  /*39a0*/  CS2R R8, SRZ ;  /* 0x0000000000087805 */ /* 0x000fca000001ff00 */
[----:B------:R-:W-:Y:S05]  /*39b0*/  @!P0 BRA `(.L_x_815) ;  /* 0x0000000000488947 */ /* 0x000fea0003800000 */
[----:B------:R-:W-:-:S13]  /*39c0*/  ISETP.NE.AND P3, PT, R108, 0x3, PT ;  /* 0x000000036c00780c */ /* 0x000fda0003f65270 */
[----:B------:R-:W-:Y:S05]  /*39d0*/  @!P3 BRA `(.L_x_816) ;  /* 0x000000000004b947 */ /* 0x000fea0003800000 */
[----:B------:R-:W-:Y:S01]  /*39e0*/  BPT.TRAP 0x1 ;  /* 0x000000040000795c */ /* 0x000fe20000300000 */
.L_x_816:
[----:B------:R-:W-:Y:S01]  /*39f0*/  SHF.L.U32 R0, R102, 0x1f, RZ ;  /* 0x0000001f66007819 */ /* 0x000fe200000006ff */
[----:B------:R-:W-:Y:S01]  /*3a00*/  BSSY B1, `(.L_x_817) ;  /* 0x0000005000017945 */ /* 0x000fe20003800000 */
[----:B------:R-:W-:Y:S01]  /*3a10*/  @!P2 LEA R3, R100, UR51, 0x1 ;  /* 0x000000336403ac11 */ /* 0x000fe2000f8e08ff */
[----:B------:R-:W-:Y:S01]  /*3a20*/  IMAD.MOV.U32 R11, RZ, RZ, RZ ;  /* 0x000000ffff0b7224 */ /* 0x000fe200078e00ff */
[----:B------:R-:W1:Y:S02]  /*3a30*/  SYNCS.PHASECHK.TRANS64.TRYWAIT P3, [UR51+0x90], R0 ;  /* 0x00009000ff0075a7 */ /* 0x000e640008060173 */
[----:B-1----:R-:W-:Y:S05]  /*3a40*/  @!P3 BRA `(.L_x_818) ;  /* 0x0000005400dcb947 */ /* 0x002fea0003800000 */
.L_x_944:
[----:B------:R-:W-:Y:S05]  /*3a50*/  BSYNC B1 ;  /* 0x0000000000017941 */ /* 0x000fea0003800000 */
.L_x_817:
[----:B------:R-:W-:Y:S01]  /*3a60*/  IMAD.MOV.U32 R10, RZ, RZ, RZ ;  /* 0x000000ffff0a7224 */ /* 0x000fe200078e00ff */
[----:B------:R-:W-:Y:S02]  /*3a70*/  CS2R R8, SRZ ;  /* 0x0000000000087805 */ /* 0x000fe4000001ff00 */
[----:B------:R-:W-:Y:S02]  /*3a80*/  MOV R6, RZ ;  /* 0x000000ff00067202 */ /* 0x000fe40000000f00 */
[----:B-1----:R-:W-:Y:S01]  /*3a90*/  CS2R R4, SRZ ;  /* 0x0000000000047805 */ /* 0x002fe2000001ff00 */
[----:B------:R-:W-:Y:S05]  /*3aa0*/  @!P2 WARPSYNC.ALL ;  /* 0x000000000000a948 */ /* 0x000fea0003800000 */
[----:B------:R1:W2:Y:S01]  /*3ab0*/  @!P2 LDSM.16.MT88.4 R8, [R3+0x400] ;  /* 0x000400000308a83b */ /* 0x0002a20000004200 */
[----:B------:R-:W-:-:S03]  /*3ac0*/  IMAD.MOV.U32 R0, RZ, RZ, 0x1 ;  /* 0x00000001ff007424 */ /* 0x000fc600078e00ff */
[----:B------:R1:W3:Y:S04]  /*3ad0*/  @!P2 LDSM.16.MT88.4 R4, [R3+0xc00] ;  /* 0x000c00000304a83b */ /* 0x0002e80000004200 */
.L_x_815:
[----:B------:R-:W-:Y:S05]  /*3ae0*/  BSYNC B0 ;  /* 0x0000000000007941 */ /* 0x000fea0003800000 */
.L_x_814:
        /* <DEDUP_REMOVED lines=81> */
.L_x_820:
[----:B------:R-:W-:Y:S05]  /*4000*/  BSYNC B0 ;  /* 0x0000000000007941 */ /* 0x000fea0003800000 */
.L_x_819:
        /* <DEDUP_REMOVED lines=9> */
.L_x_824:
[----:B------:R-:W-:-:S04]  /*40a0*/  ULEA UR4, UR54, UR51, 0x3 ;  /* 0x0000003336047291 */ /* 0x000fc8000f8e183f */
[----:B------:R-:W-:-:S04]  /*40b0*/  UIADD3 UR4, UR4, 0xb0, URZ ;  /* 0x000000b004047890 */ /* 0x000fc8000fffe03f */
[----:B------:R-:W-:-:S09]  /*40c0*/  UPRMT UR4, UR50, 0x654, UR4 ;  /* 0x0000065432047896 */ /* 0x000fd20008000004 */
[----:B------:R-:W-:Y:S03]  /*40d0*/  SYNCS.ARRIVE.TRANS64.RED.A1T0 RZ, [UR4], RZ ;  /* 0x000000ffffff79a7 */ /* 0x000fe60008100404 */
.L_x_823:
[----:B------:R-:W-:Y:S05]  /*40e0*/  BSYNC B0 ;  /* 0x0000000000007941 */ /* 0x000fea0003800000 */
.L_x_822:
[----:B------:R-:W-:-:S04]  /*40f0*/  UIADD3 UR54, UR54, 0x1, URZ ;  /* 0x0000000136367890 */ /* 0x000fc8000fffe03f */
[----:B------:R-:W-:-:S04]  /*4100*/  UISETP.NE.AND UP0, UPT, UR54, 0x4, UPT ;  /* 0x000000043600788c */ /* 0x000fc8000bf05270 */
[----:B------:R-:W-:-:S12]  /*4110*/  USEL UR54, UR54, URZ, UP0 ;  /* 0x0000003f36367287 */ /* 0x000fd80008000000 */
.L_x_821:
[----:B------:R-:W-:Y:S04]  /*4120*/  BSSY B0, `(.L_x_825) ;  /* 0x0000010000007945 */ /* 0x000fe80003800000 */
[----:B------:R-:W-:Y:S05]  /*4130*/  @!P0 BRA `(.L_x_826) ;  /* 0x0000000000388947 */ /* 0x000fea0003800000 */
[----:B------:R-:W-:-:S13]  /*4140*/  ISETP.NE.AND P4, PT, R108, 0x3, PT ;  /* 0x000000036c00780c */ /* 0x000fda0003f85270 */
[----:B------:R-:W-:Y:S05]  /*4150*/  @!P4 BRA `(.L_x_827) ;  /* 0x000000000004c947 */ /* 0x000fea0003800000 */
[----:B------:R-:W-:Y:S01]  /*4160*/  BPT.TRAP 0x1 ;  /* 0x000000040000795c */ /* 0x000fe20000300000 */
.L_x_827:
[----:B------:R-:W-:Y:S01]  /*4170*/  LEA R14, R0, UR51, 0x3 ;  /* 0x00000033000e7c11 */ /* 0x000fe2000f8e18ff */
[----:B------:R-:W-:Y:S01]  /*4180*/  BSSY B1, `(.L_x_828) ;  /* 0x0000005000017945 */ /* 0x000fe20003800000 */
[----:B------:R-:W-:Y:S01]  /*4190*/  SHF.L.U32 R15, R102, 0x1f, RZ ;  /* 0x0000001f660f7819 */ /* 0x000fe200000006ff */
[----:B------:R-:W-:-:S03]  /*41a0*/  @!P2 IMAD R12, R0, 0x2000, R13 ;  /* 0x00002000000ca824 */ /* 0x000fc600078e020d */
[----:B------:R-:W2:Y:S02]  /*41b0*/  SYNCS.PHASECHK.TRANS64.TRYWAIT P4, [R14+URZ+0x90], R15 ;  /* 0x0000900f0e0075a7 */ /* 0x000ea4000808017f */
[----:B--2---:R-:W-:Y:S05]  /*41c0*/  @!P4 BRA `(.L_x_829) ;  /* 0x000000500014c947 */ /* 0x004fea0003800000 */
.L_x_945:
[----:B------:R-:W-:Y:S05]  /*41d0*/  BSYNC B1 ;  /* 0x0000000000017941 */ /* 0x000fea0003800000 */
.L_x_828:
[----:B------:R-:W-:Y:S05]  /*41e0*/  @!P2 WARPSYNC.ALL ;  /* 0x000000000000a948 */ /* 0x000fea0003800000 */
[----:B------:R3:W4:Y:S01]  /*41f0*/  @!P2 LDSM.16.MT88.4 R8, [R12] ;  /* 0x000000000c08a83b */ /* 0x0007220000004200 */
[----:B------:R-:W-:-:S03]  /*4200*/  VIADD R0, R0, 0x1 ;  /* 0x0000000100007836 */ /* 0x000fc60000000000 */
[----:B------:R3:W1:Y:S04]  /*4210*/  @!P2 LDSM.16.MT88.4 R4, [R12+0x800] ;  /* 0x000800000c04a83b */ /* 0x0006680000004200 */
.L_x_826:
[----:B------:R-:W-:Y:S05]  /*4220*/  BSYNC B0 ;  /* 0x0000000000007941 */ /* 0x000fea0003800000 */
.L_x_825:
        /* <DEDUP_REMOVED lines=82> */
.L_x_831:
[----:B------:R-:W-:Y:S05]  /*4750*/  BSYNC B0 ;  /* 0x0000000000007941 */ /* 0x000fea0003800000 */
.L_x_830:
[----:B------:R-:W-:Y:S06]  /*4760*/  BAR.SYNC.DEFER_BLOCKING 0x1, 0x100 ;  /* 0x0044000000007b1d */ /* 0x000fec0000010000 */
[----:B------:R-:W-:Y:S04]  /*4770*/  BSSY B0, `(.L_x_832) ;  /* 0x0000009000007945 */ /* 0x000fe80003800000 */
[----:B------:R-:W-:Y:S05]  /*4780*/  @!P0 BRA `(.L_x_833) ;  /* 0x00000000001c8947 */ /* 0x000fea0003800000 */
[----:B------:R-:W-:-:S13]  /*4790*/  ISETP.NE.AND P4, PT, R108, 0x3, PT ;  /* 0x000000036c00780c */ /* 0x000fda0003f85270 */
[----:B------:R-:W-:Y:S05]  /*47a0*/  @!P4 BRA `(.L_x_834) ;  /* 0x000000000004c947 */ /* 0x000fea0003800000 */
[----:B------:R-:W-:Y:S01]  /*47b0*/  BPT.TRAP 0x1 ;  /* 0x000000040000795c */ /* 0x000fe20000300000 */
.L_x_834:
[----:B------:R-:W-:-:S04]  /*47c0*/  ULEA UR4, UR54, UR51, 0x3 ;  /* 0x0000003336047291 */ /* 0x000fc8000f8e183f */
[----:B------:R-:W-:-:S04]  /*47d0*/  UIADD3 UR4, UR4, 0xb0, URZ ;  /* 0x000000b004047890 */ /* 0x000fc8000fffe03f */
[----:B------:R-:W-:-:S09]  /*47e0*/  UPRMT UR4, UR50, 0x654, UR4 ;  /* 0x0000065432047896 */ /* 0x000fd20008000004 */
[----:B------:R-:W-:Y:S03]  /*47f0*/  SYNCS.ARRIVE.TRANS64.RED.A1T0 RZ, [UR4], RZ ;  /* 0x000000ffffff79a7 */ /* 0x000fe60008100404 */
.L_x_833:
[----:B------:R-:W-:Y:S05]  /*4800*/  BSYNC B0 ;  /* 0x0000000000007941 */ /* 0x000fea0003800000 */
.L_x_832:
        /* <DEDUP_REMOVED lines=9> */
.L_x_837:
[----:B------:R-:W-:Y:S01]  /*48a0*/  LEA R12, R0, UR51, 0x3 ;  /* 0x00000033000c7c11 */ /* 0x000fe2000f8e18ff */
[----:B------:R-:W-:Y:S01]  /*48b0*/  BSSY B1, `(.L_x_838) ;  /* 0x0000005000017945 */ /* 0x000fe20003800000 */
[----:B------:R-:W-:Y:S01]  /*48c0*/  SHF.L.U32 R15, R102, 0x1f, RZ ;  /* 0x0000001f660f7819 */ /* 0x000fe200000006ff */
[----:B------:R-:W-:-:S03]  /*48d0*/  @!P2 IMAD R14, R0, 0x2000, R13 ;  /* 0x00002000000ea824 */ /* 0x000fc600078e020d */
[----:B------:R-:W2:Y:S02]  /*48e0*/  SYNCS.PHASECHK.TRANS64.TRYWAIT P4, [R12+URZ+0x90], R15 ;  /* 0x0000900f0c0075a7 */ /* 0x000ea4000808017f */
[----:B--2---:R-:W-:Y:S05]  /*48f0*/  @!P4 BRA `(.L_x_839) ;  /* 0x00000048005cc947 */ /* 0x004fea0003800000 */
.L_x_946:
[----:B------:R-:W-:Y:S05]  /*4900*/  BSYNC B1 ;  /* 0x0000000000017941 */ /* 0x000fea0003800000 */
.L_x_838:
        /* <DEDUP_REMOVED lines=8> */
.L_x_836:
[----:B------:R-:W-:Y:S05]  /*4990*/  BSYNC B0 ;  /* 0x0000000000007941 */ /* 0x000fea0003800000 */
.L_x_835:
        /* <DEDUP_REMOVED lines=82> */
.L_x_841:
[----:B------:R-:W-:Y:S05]  /*4ec0*/  BSYNC B0 ;  /* 0x0000000000007941 */ /* 0x000fea0003800000 */
.L_x_840:
[----:B------:R-:W-:Y:S06]  /*4ed0*/  BAR.SYNC.DEFER_BLOCKING 0x1, 0x100 ;  /* 0x0044000000007b1d */ /* 0x000fec0000010000 */
[----:B------:R-:W-:Y:S04]  /*4ee0*/  BSSY B0, `(.L_x_842) ;  /* 0x0000009000007945 */ /* 0x000fe80003800000 */
[----:B------:R-:W-:Y:S05]  /*4ef0*/  @!P0 BRA `(.L_x_843) ;  /* 0x00000000001c8947 */ /* 0x000fea0003800000 */
[----:B------:R-:W-:-:S13]  /*4f00*/  ISETP.NE.AND P4, PT, R108, 0x3, PT ;  /* 0x000000036c00780c */ /* 0x000fda0003f85270 */
[----:B------:R-:W-:Y:S05]  /*4f10*/  @!P4 BRA `(.L_x_844) ;  /* 0x000000000004c947 */ /* 0x000fea0003800000 */
[----:B------:R-:W-:Y:S01]  /*4f20*/  BPT.TRAP 0x1 ;  /* 0x000000040000795c */ /* 0x000fe20000300000 */
.L_x_844:
[----:B------:R-:W-:-:S04]  /*4f30*/  ULEA UR4, UR54, UR51, 0x3 ;  /* 0x0000003336047291 */ /* 0x000fc8000f8e183f */
[----:B------:R-:W-:-:S04]  /*4f40*/  UIADD3 UR4, UR4, 0xb0, URZ ;  /* 0x000000b004047890 */ /* 0x000fc8000fffe03f */
[----:B------:R-:W-:-:S09]  /*4f50*/  UPRMT UR4, UR50, 0x654, UR4 ;  /* 0x0000065432047896 */ /* 0x000fd20008000004 */
[----:B------:R-:W-:Y:S03]  /*4f60*/  SYNCS.ARRIVE.TRANS64.RED.A1T0 RZ, [UR4], RZ ;  /* 0x000000ffffff79a7 */ /* 0x000fe60008100404 */
.L_x_843:
[----:B------:R-:W-:Y:S05]  /*4f70*/  BSYNC B0 ;  /* 0x0000000000007941 */ /* 0x000fea0003800000 */
.L_x_842:
        /* <DEDUP_REMOVED lines=8> */
.L_x_847:
[----:B------:R-:W-:Y:S01]  /*5000*/  SHF.L.U32 R12, R12, 0x1f, RZ ;  /* 0x0000001f0c0c7819 */ /* 0x000fe200000006ff */
[----:B------:R-:W-:Y:S01]  /*5010*/  BSSY B1, `(.L_x_848) ;  /* 0x0000005000017945 */ /* 0x000fe20003800000 */
[C---:B------:R-:W-:Y:S01]  /*5020*/  LEA R15, R0.reuse, UR51, 0x3 ;  /* 0x00000033000f7c11 */ /* 0x040fe2000f8e18ff */
[----:B------:R-:W-:-:S03]  /*5030*/  @!P2 IMAD R0, R0, 0x2000, R13 ;  /* 0x000020000000a824 */ /* 0x000fc600078e020d */
[----:B------:R-:W2:Y:S02]  /*5040*/  SYNCS.PHASECHK.TRANS64.TRYWAIT P4, [R15+URZ+0x90], R12 ;  /* 0x0000900c0f0075a7 */ /* 0x000ea4000808017f */
[----:B--2---:R-:W-:Y:S05]  /*5050*/  @!P4 BRA `(.L_x_849) ;  /* 0x000000400098c947 */ /* 0x004fea0003800000 */
.L_x_947:
[----:B------:R-:W-:Y:S05]  /*5060*/  BSYNC B1 ;  /* 0x0000000000017941 */ /* 0x000fea0003800000 */
.L_x_848:
[----:B------:R-:W-:Y:S05]  /*5070*/  @!P2 WARPSYNC.ALL ;  /* 0x000000000000a948 */ /* 0x000fea0003800000 */
[----:B------:R3:W4:Y:S04]  /*5080*/  @!P2 LDSM.16.MT88.4 R8, [R0] ;  /* 0x000000000008a83b */ /* 0x0007280000004200 */
[----:B------:R3:W1:Y:S02]  /*5090*/  @!P2 LDSM.16.MT88.4 R4, [R0+0x800] ;  /* 0x000800000004a83b */ /* 0x0006640000004200 */
.L_x_846:
[----:B------:R-:W-:Y:S05]  /*50a0*/  BSYNC B0 ;  /* 0x0000000000007941 */ /* 0x000fea0003800000 */
.L_x_845:
        /* <DEDUP_REMOVED lines=82> */
.L_x_851:
[----:B------:R-:W-:Y:S05]  /*55d0*/  BSYNC B0 ;  /* 0x0000000000007941 */ /* 0x000fea0003800000 */
.L_x_850:
[----:B------:R-:W-:Y:S06]  /*55e0*/  BAR.SYNC.DEFER_BLOCKING 0x1, 0x100 ;  /* 0x0044000000007b1d */ /* 0x000fec0000010000 */
[----:B------:R-:W-:Y:S04]  /*55f0*/  BSSY B0, `(.L_x_852) ;  /* 0x0000009000007945 */ /* 0x000fe80003800000 */
[----:B------:R-:W-:Y:S05]  /*5600*/  @!P0 BRA `(.L_x_853) ;  /* 0x00000000001c8947 */ /* 0x000fea0003800000 */
[----:B------:R-:W-:-:S13]  /*5610*/  ISETP.NE.AND P0, PT, R108, 0x3, PT ;  /* 0x000000036c00780c */ /* 0x000fda0003f05270 */
[----:B------:R-:W-:Y:S05]  /*5620*/  @!P0 BRA `(.L_x_854) ;  /* 0x0000000000048947 */ /* 0x000fea0003800000 */
[----:B------:R-:W-:Y:S01]  /*5630*/  BPT.TRAP 0x1 ;  /* 0x000000040000795c */ /* 0x000fe20000300000 */
.L_x_854:
[----:B------:R-:W-:-:S04]  /*5640*/  ULEA UR4, UR54, UR51, 0x3 ;  /* 0x0000003336047291 */ /* 0x000fc8000f8e183f */
[----:B------:R-:W-:-:S04]  /*5650*/  UIADD3 UR4, UR4, 0xb0, URZ ;  /* 0x000000b004047890 */ /* 0x000fc8000fffe03f */
[----:B------:R-:W-:-:S09]  /*5660*/  UPRMT UR4, UR50, 0x654, UR4 ;  /* 0x0000065432047896 */ /* 0x000fd20008000004 */
[----:B------:R-:W-:Y:S03]  /*5670*/  SYNCS.ARRIVE.TRANS64.RED.A1T0 RZ, [UR4], RZ ;  /* 0x000000ffffff79a7 */ /* 0x000fe60008100404 */
.L_x_853:
[----:B------:R-:W-:Y:S05]  /*5680*/  BSYNC B0 ;  /* 0x0000000000007941 */ /* 0x000fea0003800000 */
.L_x_852:
        /* <DEDUP_REMOVED lines=8> */
[----:B------:R-:W-:Y:S01]  /*5710*/  IMAD.MOV.U32 R15, RZ, RZ, -0x1 ;  /* 0xffffffffff0f7424 */ /* 0x000fe200078e00ff */
[----:B-1----:R-:W-:Y:S01]  /*5720*/  MOV R3, 0xffffffff ;  /* 0xffffffff00037802 */ /* 0x002fe20000000f00 */
[----:B------:R-:W-:Y:S01]  /*5730*/  USEL UR54, UR54, URZ, UP0 ;  /* 0x0000003f36367287 */ /* 0x000fe20008000000 */
[----:B------:R-:W-:-:S13]  /*5740*/  ISETP.GE.U32.AND.EX P0, PT, R17, UR5, PT, P0 ;  /* 0x0000000511007c0c */ /* 0x000fda000bf06100 */
        /* <DEDUP_REMOVED lines=21> */
.L_x_856:
        /* <DEDUP_REMOVED lines=14> */
[----:B------:R-:W-:-:S04]  /*5980*/  IMAD R3, R3, R15, R0 ;  /* 0x0000000f03037224 */ /* 0x000fc800078e0200 */
[----:B------:R-:W-:Y:S01]  /*5990*/  IMAD.IADD R3, R5, 0x1, R3 ;  /* 0x0000000105037824 */ /* 0x000fe200078e0203 */
[----:B------:R-:W5:Y:S01]  /*59a0*/  LDC R8, c[0x0][0xb00] ;  /* 0x0002c000ff087b82 */ /* 0x000f620000000800 */
[----:B------:R-:W-:Y:S02]  /*59b0*/  I2FP.F32.U32 R5, R20 ;  /* 0x0000001400057245 */ /* 0x000fe40000201000 */
[----:B-1----:R-:W-:-:S04]  /*59c0*/  ISETP.NE.U32.AND P0, PT, R22, RZ, PT ;  /* 0x000000ff1600720c */ /* 0x002fc80003f05070 */
[----:B------:R-:W-:Y:S01]  /*59d0*/  ISETP.NE.AND.EX P0, PT, R23, RZ, PT, P0 ;  /* 0x000000ff1700720c */ /* 0x000fe20003f05300 */
[----:B------:R-:W1:Y:S01]  /*59e0*/  LDC R9, c[0x0][0x144] ;  /* 0x00005100ff097b82 */ /* 0x000e620000000800 */
[-CC-:B--2---:R-:W-:Y:S02]  /*59f0*/  SHF.R.U32.HI R0, RZ, R6.reuse, R3.reuse ;  /* 0x00000006ff007219 */ /* 0x184fe40000011603 */
[----:B------:R-:W-:Y:S01]  /*5a00*/  SHF.R.U64 R13, R4, R6, R3 ;  /* 0x00000006040d7219 */ /* 0x000fe20000001203 */
[----:B------:R-:W-:Y:S01]  /*5a10*/  FMUL R6, R5, UR4 ;  /* 0x0000000405067c20 */ /* 0x000fe20008400000 */
[----:B----4-:R-:W-:-:S03]  /*5a20*/  IADD3 R7, -R7, RZ, RZ ;  /* 0x000000ff07077210 */ /* 0x010fc60007ffe1ff */
        /* <DEDUP_REMOVED lines=23> */
.L_x_857:
        /* <DEDUP_REMOVED lines=16> */
.L_x_855:
[----:B------:R-:W-:Y:S01]  /*5ca0*/  LOP3.LUT P0, RZ, R0, 0xff, RZ, 0xc0, !PT ;  /* 0x000000ff00ff7812 */ /* 0x000fe2000780c0ff */
[----:B------:R-:W-:Y:S02]  /*5cb0*/  UIMAD.WIDE.U32 UR4, UR52, 0x38e38e39, URZ ;  /* 0x38e38e39340478a5 */ /* 0x000fe4000f8e003f */
[----:B------:R-:W-:Y:S02]  /*5cc0*/  UIADD3 UR39, UR39, 0x4, URZ ;  /* 0x0000000427277890 */ /* 0x000fe4000fffe03f */
[----:B------:R-:W-:-:S04]  /*5cd0*/  USHF.R.U32.HI UR4, URZ, 0x1, UR5 ;  /* 0x000000013f047899 */ /* 0x000fc80008011605 */
[----:B------:R-:W-:-:S04]  /*5ce0*/  UIMAD UR52, UR4, -0x9, UR52 ;  /* 0xfffffff7043478a4 */ /* 0x000fc8000f8e0234 */
[----:B------:R-:W-:Y:S08]  /*5cf0*/  @P0 BRA `(.L_x_858) ;  /* 0xffffffb800b40947 */ /* 0x000ff0000383ffff */
[----:B------:R-:W-:-:S13]  /*5d00*/  PLOP3.LUT P0, PT, PT, PT, PT, 0x8, 0x0 ;  /* 0x000000000000781c */ /* 0x000fda0003f0e170 */
.L_x_779:
        /* <DEDUP_REMOVED lines=17> */
.L_x_862:
[----:B------:R-:W-:-:S04]  /*5e20*/  ISETP.NE.U32.AND P0, PT, RZ, UR6, PT ;  /* 0x00000006ff007c0c */ /* 0x000fc8000bf05070 */
[----:B------:R-:W-:-:S13]  /*5e30*/  ISETP.NE.AND.EX P0, PT, RZ, UR7, PT, P0 ;  /* 0x00000007ff007c0c */ /* 0x000fda000bf05300 */
[----:B------:R-:W-:Y:S05]  /*5e40*/  @!P0 BREAK B0 ;  /* 0x0000000000008942 */ /* 0x000fea0003800000 */
[----:B------:R-:W-:Y:S05]  /*5e50*/  @P0 BRA `(.L_x_860) ;  /* 0x0000000000100947 */ /* 0x000fea0003800000 */
[----:B------:R-:W-:Y:S05]  /*5e60*/  BRA `(.L_x_771) ;  /* 0x0000003000847947 */ /* 0x000fea0003800000 */
.L_x_861:
[----:B-----5:R-:W-:-:S13]  /*5e70*/  FSETP.NEU.AND P0, PT, R89, RZ, PT ;  /* 0x000000ff5900720b */ /* 0x020fda0003f0d000 */
[----:B------:R-:W-:Y:S05]  /*5e80*/  @!P0 BREAK B0 ;  /* 0x0000000000008942 */ /* 0x000fea0003800000 */
[----:B------:R-:W-:Y:S05]  /*5e90*/  @!P0 BRA `(.L_x_771) ;  /* 0x0000003000788947 */ /* 0x000fea0003800000 */
.L_x_860:
[----:B------:R-:W-:Y:S05]  /*5ea0*/  BSYNC B0 ;  /* 0x0000000000007941 */ /* 0x000fea0003800000 */
.L_x_859:
[----:B------:R-:W-:-:S04]  /*5eb0*/  LOP3.LUT R18, R18, 0x1, RZ, 0xfc, !PT ;  /* 0x0000000112127812 */ /* 0x000fc800078efcff */
[----:B------:R-:W-:-:S13]  /*5ec0*/  ISETP.NE.AND P0, PT, R18, 0x3, PT ;  /* 0x000000031200780c */ /* 0x000fda0003f05270 */
[----:B------:R-:W-:Y:S05]  /*5ed0*/  @!P0 BRA `(.L_x_863) ;  /* 0x0000000000048947 */ /* 0x000fea0003800000 */
[----:B------:R-:W-:Y:S01]  /*5ee0*/  BPT.TRAP 0x1 ;  /* 0x000000040000795c */ /* 0x000fe20000300000 */
.L_x_863:
        /* <DEDUP_REMOVED lines=8> */
.L_x_770:
        /* <DEDUP_REMOVED lines=26> */
.L_x_865:
        /* <DEDUP_REMOVED lines=30> */
[----:B------:R-:W-:Y:S02]  /*62f0*/  SHF.L.U32 R28, R13, UR4, RZ ;  /* 0x000000040d1c7c19 */ /* 0x000fe400080006ff */
[----:B-1----:R-:W-:Y:S01]  /*6300*/  IADD3 R12, -R12, RZ, RZ ;  /* 0x000000ff0c0c7210 */ /* 0x002fe20007ffe1ff */
[----:B------:R-:W1:Y:S01]  /*6310*/  LDC R29, c[0x0][0xaf0] ;  /* 0x0002bc00ff1d7b82 */ /* 0x000e620000000800 */
[--C-:B------:R-:W-:Y:S02]  /*6320*/  SHF.R.U64 R21, R20, UR4, R9.reuse ;  /* 0x0000000414157c19 */ /* 0x100fe40008001209 */
[----:B------:R-:W-:-:S05]  /*6330*/  SHF.R.U32.HI R9, RZ, UR4, R9 ;  /* 0x00000004ff097c19 */ /* 0x000fca0008011609 */
        /* <DEDUP_REMOVED lines=15> */
.L_x_866:
        /* <DEDUP_REMOVED lines=11> */
[----:B---3--:R-:W-:Y:S01]  /*64e0*/  IMAD R7, R10, R32, R21 ;  /* 0x000000200a077224 */ /* 0x008fe200078e0215 */
[----:B------:R-:W-:Y:S01]  /*64f0*/  MOV R10, 0x1 ;  /* 0x00000001000a7802 */ /* 0x000fe20000000f00 */
[----:B------:R-:W-:Y:S02]  /*6500*/  IMAD R23, R8, R33, R27 ;  /* 0x0000002108177224 */ /* 0x000fe400078e021b */
[----:B------:R-:W-:-:S05]  /*6510*/  IMAD R8, R7, R26, R14 ;  /* 0x0000001a07087224 */ /* 0x000fca00078e020e */
[----:B------:R-:W-:Y:S02]  /*6520*/  SEL R24, R8, R23, !P0 ;  /* 0x0000001708187207 */ /* 0x000fe40004000000 */
[----:B------:R-:W-:-:S07]  /*6530*/  SEL R23, R23, R8, !P0 ;  /* 0x0000000817177207 */ /* 0x000fce0004000000 */
.L_x_864:
        /* <DEDUP_REMOVED lines=17> */
.L_x_868:
        /* <DEDUP_REMOVED lines=9> */
.L_x_871:
[----:B------:R-:W2:Y:S01]  /*66e0*/  LDC R11, c[0x0][0x780] ;  /* 0x0001e000ff0b7b82 */ /* 0x000ea20000000800 */
[----:B------:R-:W-:-:S07]  /*66f0*/  IMAD.MOV.U32 R0, RZ, RZ, 0x1 ;  /* 0x00000001ff007424 */ /* 0x000fce00078e00ff */
.L_x_870:
        /* <DEDUP_REMOVED lines=15> */
.L_x_904:
        /* <DEDUP_REMOVED lines=16> */
.L_x_874:
[----:B--2--5:R-:W4:Y:S01]  /*68f0*/  LDC R11, c[0x0][0x780] ;  /* 0x0001e000ff0b7b82 */ /* 0x024f220000000800 */
[----:B------:R-:W-:-:S07]  /*6900*/  MOV R0, 0x1 ;  /* 0x0000000100007802 */ /* 0x000fce0000000f00 */
.L_x_873:
        /* <DEDUP_REMOVED lines=8> */
.L_x_875:
[----:B--2-45:R-:W-:-:S13]  /*6990*/  FSETP.EQ.AND P0, PT, R11, RZ, PT ;  /* 0x000000ff0b00720b */ /* 0x034fda0003f02000 */
.L_x_876:
[----:B------:R-:W-:Y:S02]  /*69a0*/  ISETP.NE.AND P2, PT, R8, 0x3, PT ;  /* 0x000000030800780c */ /* 0x000fe40003f45270 */
[----:B------:R-:W-:-:S04]  /*69b0*/  ELECT P1, URZ, PT ;  /* 0x00000000003f782f */ /* 0x000fc80003820000 */
[----:B------:R-:W-:-:S07]  /*69c0*/  PLOP3.LUT P0, PT, P1, P0, PT, 0x20, 0x0 ;  /* 0x000000000000781c */ /* 0x000fce0000f00470 */
[----:B------:R-:W-:Y:S06]  /*69d0*/  @!P2 BRA `(.L_x_877) ;  /* 0x000000000004a947 */ /* 0x000fec0003800000 */
[----:B------:R-:W-:Y:S01]  /*69e0*/  BPT.TRAP 0x1 ;  /* 0x000000040000795c */ /* 0x000fe20000300000 */
.L_x_877:
[----:B------:R-:W2:Y:S01]  /*69f0*/  S2UR UR36, SR_CgaCtaId ;  /* 0x00000000002479c3 */ /* 0x000ea20000008800 */
[----:B------:R-:W-:Y:S01]  /*6a00*/  UMOV UR13, 0x400 ;  /* 0x00000400000d7882 */ /* 0x000fe20000000000 */
[----:B-1-3--:R-:W-:Y:S01]  /*6a10*/  SHF.L.U32 R4, R3, 0x1f, RZ ;  /* 0x0000001f03047819 */ /* 0x00afe200000006ff */
[----:B--2---:R-:W-:-:S09]  /*6a20*/  ULEA UR13, UR36, UR13, 0x18 ;  /* 0x0000000d240d7291 */ /* 0x004fd2000f8ec03f */
[----:B------:R-:W1:Y:S02]  /*6a30*/  SYNCS.PHASECHK.TRANS64.TRYWAIT P1, [UR13+0xb0], R4 ;  /* 0x0000b004ff0075a7 */ /* 0x000e64000802014d */
[----:B-1----:R-:W-:Y:S05]  /*6a40*/  @!P1 BRA `(.L_x_878) ;  /* 0x0000002800489947 */ /* 0x002fea0003800000 */
.L_x_948:
        /* <DEDUP_REMOVED lines=18> */
.L_x_881:
[----:B-1----:R-:W1:Y:S02]  /*6b70*/  LDC R5, c[0x0][0xa00] ;  /* 0x00028000ff057b82 */ /* 0x002e640000000800 */
[----:B-1----:R2:W-:Y:S02]  /*6b80*/  SYNCS.ARRIVE.TRANS64.RED.A0TR RZ, [UR13+0x90], R5 ;  /* 0x00009005ffff79a7 */ /* 0x0025e4000830040d */
.L_x_880:
[----:B------:R-:W-:Y:S05]  /*6b90*/  BSYNC B0 ;  /* 0x0000000000007941 */ /* 0x000fea0003800000 */
.L_x_879:
[----:B------:R-:W-:Y:S05]  /*6ba0*/  @!P2 BRA `(.L_x_882) ;  /* 0x000000000004a947 */ /* 0x000fea0003800000 */
[----:B------:R-:W-:Y:S01]  /*6bb0*/  BPT.TRAP 0x1 ;  /* 0x000000040000795c */ /* 0x000fe20000300000 */
.L_x_882:
[----:B------:R-:W-:-:S04]  /*6bc0*/  UIADD3 UR8, UR13, 0x90, URZ ;  /* 0x000000900d087890 */ /* 0x000fc8000fffe03f */
[----:B------:R-:W-:-:S09]  /*6bd0*/  UPRMT UR8, UR36, 0x654, UR8 ;  /* 0x0000065424087896 */ /* 0x000fd20008000008 */
[----:B------:R-:W-:Y:S01]  /*6be0*/  SYNCS.ARRIVE.TRANS64.RED.A1T0 RZ, [UR8], RZ ;  /* 0x000000ffffff79a7 */ /* 0x000fe20008100408 */
[----:B------:R-:W-:Y:S05]  /*6bf0*/  @!P2 BRA `(.L_x_883) ;  /* 0x000000000004a947 */ /* 0x000fea0003800000 */
[----:B------:R-:W-:Y:S01]  /*6c00*/  BPT.TRAP 0x1 ;  /* 0x000000040000795c */ /* 0x000fe20000300000 */
.L_x_883:
[----:B------:R-:W3:Y:S02]  /*6c10*/  SYNCS.PHASECHK.TRANS64.TRYWAIT P1, [UR13+0xb8], R4 ;  /* 0x0000b804ff0075a7 */ /* 0x000ee4000802014d */
[----:B---3--:R-:W-:Y:S05]  /*6c20*/  @!P1 BRA `(.L_x_884) ;  /* 0x0000002400e89947 */ /* 0x008fea0003800000 */
.L_x_949:
        /* <DEDUP_REMOVED lines=20> */
.L_x_887:
[----:B-12---:R-:W1:Y:S02]  /*6d70*/  LDC R5, c[0x0][0xa00] ;  /* 0x00028000ff057b82 */ /* 0x006e640000000800 */
[----:B-1----:R3:W-:Y:S02]  /*6d80*/  SYNCS.ARRIVE.TRANS64.RED.A0TR RZ, [UR13+0x98], R5 ;  /* 0x00009805ffff79a7 */ /* 0x0027e4000830040d */
.L_x_886:
[----:B------:R-:W-:Y:S05]  /*6d90*/  BSYNC B0 ;  /* 0x0000000000007941 */ /* 0x000fea0003800000 */
.L_x_885:
[----:B------:R-:W-:Y:S05]  /*6da0*/  @!P2 BRA `(.L_x_888) ;  /* 0x000000000004a947 */ /* 0x000fea0003800000 */
[----:B------:R-:W-:Y:S01]  /*6db0*/  BPT.TRAP 0x1 ;  /* 0x000000040000795c */ /* 0x000fe20000300000 */
.L_x_888:
[----:B------:R-:W-:-:S04]  /*6dc0*/  UIADD3 UR8, UR13, 0x98, URZ ;  /* 0x000000980d087890 */ /* 0x000fc8000fffe03f */
[----:B------:R-:W-:-:S09]  /*6dd0*/  UPRMT UR8, UR36, 0x654, UR8 ;  /* 0x0000065424087896 */ /* 0x000fd20008000008 */
[----:B------:R-:W-:Y:S01]  /*6de0*/  SYNCS.ARRIVE.TRANS64.RED.A1T0 RZ, [UR8], RZ ;  /* 0x000000ffffff79a7 */ /* 0x000fe20008100408 */
[----:B------:R-:W-:Y:S05]  /*6df0*/  @!P2 BRA `(.L_x_889) ;  /* 0x000000000004a947 */ /* 0x000fea0003800000 */
[----:B------:R-:W-:Y:S01]  /*6e00*/  BPT.TRAP 0x1 ;  /* 0x000000040000795c */ /* 0x000fe20000300000 */
.L_x_889:
[----:B------:R-:W4:Y:S02]  /*6e10*/  SYNCS.PHASECHK.TRANS64.TRYWAIT P1, [UR13+0xc0], R4 ;  /* 0x0000c004ff0075a7 */ /* 0x000f24000802014d */
[----:B----4-:R-:W-:Y:S05]  /*6e20*/  @!P1 BRA `(.L_x_890) ;  /* 0x0000002400809947 */ /* 0x010fea0003800000 */
.L_x_950:
        /* <DEDUP_REMOVED lines=20> */
.L_x_893:
[----:B-123--:R-:W1:Y:S02]  /*6f70*/  LDC R5, c[0x0][0xa00] ;  /* 0x00028000ff057b82 */ /* 0x00ee640000000800 */
[----:B-1----:R4:W-:Y:S02]  /*6f80*/  SYNCS.ARRIVE.TRANS64.RED.A0TR RZ, [UR13+0xa0], R5 ;  /* 0x0000a005ffff79a7 */ /* 0x0029e4000830040d */
.L_x_892:
[----:B------:R-:W-:Y:S05]  /*6f90*/  BSYNC B0 ;  /* 0x0000000000007941 */ /* 0x000fea0003800000 */
.L_x_891:
[----:B------:R-:W-:Y:S05]  /*6fa0*/  @!P2 BRA `(.L_x_894) ;  /* 0x000000000004a947 */ /* 0x000fea0003800000 */
[----:B------:R-:W-:Y:S01]  /*6fb0*/  BPT.TRAP 0x1 ;  /* 0x000000040000795c */ /* 0x000fe20000300000 */
.L_x_894:
[----:B------:R-:W-:-:S04]  /*6fc0*/  UIADD3 UR8, UR13, 0xa0, URZ ;  /* 0x000000a00d087890 */ /* 0x000fc8000fffe03f */
[----:B------:R-:W-:-:S09]  /*6fd0*/  UPRMT UR8, UR36, 0x654, UR8 ;  /* 0x0000065424087896 */ /* 0x000fd20008000008 */
[----:B------:R-:W-:Y:S01]  /*6fe0*/  SYNCS.ARRIVE.TRANS64.RED.A1T0 RZ, [UR8], RZ ;  /* 0x000000ffffff79a7 */ /* 0x000fe20008100408 */
[----:B------:R-:W-:Y:S05]  /*6ff0*/  @!P2 BRA `(.L_x_895) ;  /* 0x000000000004a947 */ /* 0x000fea0003800000 */
[----:B------:R-:W-:Y:S01]  /*7000*/  BPT.TRAP 0x1 ;  /* 0x000000040000795c */ /* 0x000fe20000300000 */
.L_x_895:
[----:B------:R-:W5:Y:S02]  /*7010*/  SYNCS.PHASECHK.TRANS64.TRYWAIT P1, [UR13+0xc8], R4 ;  /* 0x0000c804ff0075a7 */ /* 0x000f64000802014d */
[----:B-----5:R-:W-:Y:S05]  /*7020*/  @!P1 BRA `(.L_x_896) ;  /* 0x0000002400189947 */ /* 0x020fea0003800000 */
.L_x_951:
        /* <DEDUP_REMOVED lines=20> */
.L_x_899:
[----:B------:R-:W1:Y:S02]  /*7170*/  LDC R4, c[0x0][0xa00] ;  /* 0x00028000ff047b82 */ /* 0x000e640000000800 */
[----:B-1----:R1:W-:Y:S02]  /*7180*/  SYNCS.ARRIVE.TRANS64.RED.A0TR RZ, [UR13+0xa8], R4 ;  /* 0x0000a804ffff79a7 */ /* 0x0023e4000830040d */
.L_x_898:
[----:B------:R-:W-:Y:S05]  /*7190*/  BSYNC B0 ;  /* 0x0000000000007941 */ /* 0x000fea0003800000 */
.L_x_897:
[----:B------:R-:W-:Y:S05]  /*71a0*/  @!P2 BRA `(.L_x_900) ;  /* 0x000000000004a947 */ /* 0x000fea0003800000 */
[----:B------:R-:W-:Y:S01]  /*71b0*/  BPT.TRAP 0x1 ;  /* 0x000000040000795c */ /* 0x000fe20000300000 */
.L_x_900:
        /* <DEDUP_REMOVED lines=38> */
[----:B------:R-:W-:Y:S01]  /*7420*/  IMAD.MOV.U32 R22, RZ, RZ, R5 ;  /* 0x000000ffff167224 */ /* 0x000fe200078e0005 */
[----:B------:R-:W-:-:S07]  /*7430*/  MOV R6, R4 ;  /* 0x0000000400067202 */ /* 0x000fce0000000f00 */
.L_x_902:
        /* <DEDUP_REMOVED lines=44> */
[----:B------:R-:W-:Y:S02]  /*7700*/  IADD3 RZ, P1, R5, R6, RZ ;  /* 0x0000000605ff7210 */ /* 0x000fe40007f3e0ff */
[----:B------:R-:W-:-:S03]  /*7710*/  IADD3.X R5, RZ, RZ, RZ, P0, !PT ;  /* 0x000000ffff057210 */ /* 0x000fc600007fe4ff */
[----:B------:R-:W-:-:S08]  /*7720*/  IMAD.WIDE.U32.X R4, R27, R13, R4, P1 ;  /* 0x0000000d1b047225 */ /* 0x000fd000008e0404 */
.L_x_903:
        /* <DEDUP_REMOVED lines=11> */
.L_x_901:
[----:B------:R-:W-:-:S13]  /*77e0*/  LOP3.LUT P0, RZ, R4, 0xff, RZ, 0xc0, !PT ;  /* 0x000000ff04ff7812 */ /* 0x000fda000780c0ff */
[----:B------:R-:W-:Y:S05]  /*77f0*/  @P0 BRA `(.L_x_904) ;  /* 0xffffffec00fc0947 */ /* 0x000fea000383ffff */
.L_x_872:
[----:B------:R-:W-:-:S13]  /*7800*/  ELECT P0, URZ, PT ;  /* 0x00000000003f782f */ /* 0x000fda0003800000 */
[----:B------:R-:W-:Y:S05]  /*7810*/  @!P0 BRA `(.L_x_771) ;  /* 0x0000001800188947 */ /* 0x000fea0003800000 */
[----:B------:R-:W-:-:S04]  /*7820*/  LOP3.LUT R18, R18, 0x2, RZ, 0xfc, !PT ;  /* 0x0000000212127812 */ /* 0x000fc800078efcff */
[----:B------:R-:W-:-:S13]  /*7830*/  ISETP.NE.AND P1, PT, R18, 0x3, PT ;  /* 0x000000031200780c */ /* 0x000fda0003f25270 */
[----:B------:R-:W-:Y:S05]  /*7840*/  @!P1 BRA `(.L_x_905) ;  /* 0x0000000000049947 */ /* 0x000fea0003800000 */
[----:B------:R-:W-:Y:S01]  /*7850*/  BPT.TRAP 0x1 ;  /* 0x000000040000795c */ /* 0x000fe20000300000 */
.L_x_905:
[----:B-1234-:R-:W-:Y:S01]  /*7860*/  IMAD.U32 R5, RZ, RZ, UR36 ;  /* 0x00000024ff057e24 */ /* 0x01efe2000f8e00ff */
[----:B------:R-:W-:Y:S02]  /*7870*/  MOV R2, 0x400 ;  /* 0x0000040000027802 */ /* 0x000fe40000000f00 */
[----:B------:R-:W-:Y:S02]  /*7880*/  SHF.L.U32 R0, R3, 0x1f, RZ ;  /* 0x0000001f03007819 */ /* 0x000fe400000006ff */
[----:B------:R-:W-:-:S04]  /*7890*/  LEA R5, R5, R2, 0x18 ;  /* 0x0000000205057211 */ /* 0x000fc800078ec0ff */
[----:B------:R-:W1:Y:S02]  /*78a0*/  SYNCS.PHASECHK.TRANS64.TRYWAIT P0, [R5+URZ+0xb0], R0 ;  /* 0x0000b000050075a7 */ /* 0x000e64000800017f */
[----:B-1----:R-:W-:Y:S05]  /*78b0*/  @!P0 BRA `(.L_x_906) ;  /* 0x0000001c000c8947 */ /* 0x002fea0003800000 */
.L_x_952:
[----:B------:R-:W-:Y:S05]  /*78c0*/  @!P1 BRA `(.L_x_907) ;  /* 0x0000000000049947 */ /* 0x000fea0003800000 */
[----:B------:R-:W-:Y:S01]  /*78d0*/  BPT.TRAP 0x1 ;  /* 0x000000040000795c */ /* 0x000fe20000300000 */
.L_x_907:
[----:B------:R-:W2:Y:S02]  /*78e0*/  SYNCS.PHASECHK.TRANS64.TRYWAIT P0, [R5+URZ+0xb8], R0 ;  /* 0x0000b800050075a7 */ /* 0x000ea4000800017f */
[----:B--2---:R-:W-:Y:S05]  /*78f0*/  @!P0 BRA `(.L_x_908) ;  /* 0x0000001c00108947 */ /* 0x004fea0003800000 */
.L_x_953:
[----:B------:R-:W-:Y:S05]  /*7900*/  @!P1 BRA `(.L_x_909) ;  /* 0x0000000000049947 */ /* 0x000fea0003800000 */
[----:B------:R-:W-:Y:S01]  /*7910*/  BPT.TRAP 0x1 ;  /* 0x000000040000795c */ /* 0x000fe20000300000 */
.L_x_909:
[----:B------:R-:W3:Y:S02]  /*7920*/  SYNCS.PHASECHK.TRANS64.TRYWAIT P0, [R5+URZ+0xc0], R0 ;  /* 0x0000c000050075a7 */ /* 0x000ee4000800017f */
[----:B---3--:R-:W-:Y:S05]  /*7930*/  @!P0 BRA `(.L_x_910) ;  /* 0x0000001c00148947 */ /* 0x008fea0003800000 */
.L_x_954:
[----:B------:R-:W-:Y:S05]  /*7940*/  @!P1 BRA `(.L_x_911) ;  /* 0x0000000000049947 */ /* 0x000fea0003800000 */
[----:B------:R-:W-:Y:S01]  /*7950*/  BPT.TRAP 0x1 ;  /* 0x000000040000795c */ /* 0x000fe20000300000 */
.L_x_911:
[----:B-123--:R-:W-:-:S07]  /*7960*/  SHF.L.U32 R0, R3, 0x1f, RZ ;  /* 0x0000001f03007819 */ /* 0x00efce00000006ff */
.L_x_912:
[----:B-1----:R1:W2:Y:S02]  /*7970*/  SYNCS.PHASECHK.TRANS64.TRYWAIT P0, [R5+URZ+0xc8], R0 ;  /* 0x0000c800050075a7 */ /* 0x0022a4000800017f */
[----:B--2---:R-:W-:Y:S05]  /*7980*/  @!P0 NANOSLEEP.SYNCS 0x989680 ;  /* 0x009896800000895d */ /* 0x004fea0003900000 */
[----:B------:R-:W2:Y:S02]  /*7990*/  @!P0 SYNCS.PHASECHK.TRANS64 P0, [R5+URZ+0xc8], R0 ;  /* 0x0000c800050085a7 */ /* 0x000ea4000800007f */
[----:B--2---:R-:W-:Y:S05]  /*79a0*/  @P0 BRA `(.L_x_771) ;  /* 0x0000001400b40947 */ /* 0x004fea0003800000 */
[----:B------:R-:W-:Y:S05]  /*79b0*/  BRA `(.L_x_912) ;  /* 0xfffffffc00ec7947 */ /* 0x000fea000383ffff */
.L_x_867:
        /* <DEDUP_REMOVED lines=15> */
[----:B------:R-:W-:Y:S01]  /*7ab0*/  IMAD.MOV.U32 R18, RZ, RZ, 0x1 ;  /* 0x00000001ff127424 */ /* 0x000fe200078e00ff */
[----:B------:R-:W-:Y:S01]  /*7ac0*/  P2R R32, PR, RZ, 0x1 ;  /* 0x00000001ff207803 */ /* 0x000fe20000000000 */
[----:B------:R-:W-:Y:S01]  /*7ad0*/  ULDC UR45, c[0x0][0xaa8] ;  /* 0x0002aa00002d7ab9 */ /* 0x000fe20000000800 */
[----:B------:R-:W-:Y:S01]  /*7ae0*/  MOV R26, RZ ;  /* 0x000000ff001a7202 */ /* 0x000fe20000000f00 */
[----:B------:R-:W-:-:S02]  /*7af0*/  UIADD3 UR45, UR45, -0x1, URZ ;  /* 0xffffffff2d2d7890 */ /* 0x000fc4000fffe03f */
[----:B------:R-:W-:Y:S02]  /*7b00*/  USHF.L.U32 UR44, UR37, UR44, URZ ;  /* 0x0000002c252c7299 */ /* 0x000fe4000800063f */
        /* <DEDUP_REMOVED lines=8> */
.L_x_932:
        /* <DEDUP_REMOVED lines=13> */
[----:B------:R-:W-:Y:S01]  /*7c60*/  IMAD.U32 R6, RZ, RZ, UR6 ;  /* 0x00000006ff067e24 */ /* 0x000fe2000f8e00ff */
[----:B------:R-:W-:Y:S01]  /*7c70*/  MOV R11, UR5 ;  /* 0x00000005000b7c02 */ /* 0x000fe20008000f00 */
[----:B------:R-:W-:-:S02]  /*7c80*/  IMAD.U32 R7, RZ, RZ, UR7 ;  /* 0x00000007ff077e24 */ /* 0x000fc4000f8e00ff */
[----:B------:R-:W-:Y:S02]  /*7c90*/  IMAD.U32 R10, RZ, RZ, UR4 ;  /* 0x00000004ff0a7e24 */ /* 0x000fe4000f8e00ff */
[----:B------:R-:W-:Y:S02]  /*7ca0*/  IMAD.MOV.U32 R8, RZ, RZ, 0x70 ;  /* 0x00000070ff087424 */ /* 0x000fe400078e00ff */
[----:B------:R-:W-:Y:S02]  /*7cb0*/  IMAD.MOV.U32 R12, RZ, RZ, 0x1 ;  /* 0x00000001ff0c7424 */ /* 0x000fe400078e00ff */
[----:B------:R-:W-:-:S07]  /*7cc0*/  IMAD.MOV.U32 R13, RZ, RZ, RZ ;  /* 0x000000ffff0d7224 */ /* 0x000fce00078e00ff */
[----:B------:R-:W-:-:S07]  /*7cd0*/  LEPC R20, `(.L_x_914) ;  /* 0x000000001014794e */ /* 0x000fce0000000000 */
[----:B-1----:R-:W-:Y:S05]  /*7ce0*/  CALL.ABS.NOINC R14 ;  /* 0x000000000e007343 */ /* 0x002fea0003c00000 */
.L_x_914:
        /* <DEDUP_REMOVED lines=9> */
[----:B------:R-:W-:Y:S02]  /*7d80*/  IMAD.MOV.U32 R9, RZ, RZ, RZ ;  /* 0x000000ffff097224 */ /* 0x000fe400078e00ff */
[----:B------:R-:W-:Y:S02]  /*7d90*/  IMAD.MOV.U32 R0, RZ, RZ, R30 ;  /* 0x000000ffff007224 */ /* 0x000fe400078e001e */
[----:B------:R-:W-:-:S07]  /*7da0*/  IMAD.MOV.U32 R4, RZ, RZ, R26 ;  /* 0x000000ffff047224 */ /* 0x000fce00078e001a */
.L_x_927:
[----:B------:R-:W-:Y:S01]  /*7db0*/  IMAD R8, R4, 0x8, R31 ;  /* 0x0000000804087824 */ /* 0x000fe200078e021f */
[----:B------:R-:W-:Y:S01]  /*7dc0*/  SHF.L.U32 R5, R3, 0x1f, RZ ;  /* 0x0000001f03057819 */ /* 0x000fe200000006ff */
[----:B------:R-:W-:Y:S01]  /*7dd0*/  BSSY B1, `(.L_x_916) ;  /* 0x0000005000017945 */ /* 0x000fe20003800000 */
[----:B------:R-:W-:Y:S02]  /*7de0*/  ISETP.NE.AND P1, PT, R22, RZ, PT ;  /* 0x000000ff1600720c */ /* 0x000fe40003f25270 */
[----:B------:R-:W1:Y:S11]  /*7df0*/  SYNCS.PHASECHK.TRANS64.TRYWAIT P0, [R8+URZ+0x48], R5 ;  /* 0x00004805080075a7 */ /* 0x000e76000800017f */
[----:B------:R-:W2:Y:S01]  /*7e00*/  @!P1 LDC R6, c[0x0][0x70c] ;  /* 0x0001c300ff069b82 */ /* 0x000ea20000000800 */
[----:B-1----:R-:W-:Y:S05]  /*7e10*/  @!P0 BRA `(.L_x_917) ;  /* 0x0000001400f08947 */ /* 0x002fea0003800000 */
.L_x_955:
[----:B------:R-:W-:Y:S05]  /*7e20*/  BSYNC B1 ;  /* 0x0000000000017941 */ /* 0x000fea0003800000 */
.L_x_916:
[----:B------:R-:W-:Y:S02]  /*7e30*/  ISETP.NE.AND P0, PT, R22, RZ, PT ;  /* 0x000000ff1600720c */ /* 0x000fe40003f05270 */
[----:B-1----:R-:W-:-:S11]  /*7e40*/  PRMT R5, R27, 0x9910, RZ ;  /* 0x000099101b057816 */ /* 0x002fd600000000ff */
[----:B--2---:R1:W-:Y:S01]  /*7e50*/  @!P0 SYNCS.ARRIVE.TRANS64 RZ, [R8+URZ], R6 ;  /* 0x0000000608ff89a7 */ /* 0x0043e2000800003f */
[----:B------:R-:W-:-:S13]  /*7e60*/  ISETP.NE.AND P0, PT, R5, 0x2, PT ;  /* 0x000000020500780c */ /* 0x000fda0003f05270 */
[----:B-1----:R-:W-:Y:S05]  /*7e70*/  @P0 BRA `(.L_x_918) ;  /* 0x0000000000040947 */ /* 0x002fea0003800000 */
[----:B------:R-:W-:Y:S01]  /*7e80*/  BPT.TRAP 0x1 ;  /* 0x000000040000795c */ /* 0x000fe20000300000 */
.L_x_918:
[----:B------:R-:W-:Y:S01]  /*7e90*/  ISETP.NE.AND P0, PT, R32, RZ, PT ;  /* 0x000000ff2000720c */ /* 0x000fe20003f05270 */
[----:B------:R-:W-:-:S12]  /*7ea0*/  BSSY B1, `(.L_x_919) ;  /* 0x0000003000017945 */ /* 0x000fd80003800000 */
[----:B------:R-:W-:Y:S05]  /*7eb0*/  @P0 BRA `(.L_x_920) ;  /* 0x0000000000040947 */ /* 0x000fea0003800000 */
[----:B------:R-:W-:Y:S01]  /*7ec0*/  BPT.TRAP 0x1 ;  /* 0x000000040000795c */ /* 0x000fe20000300000 */
.L_x_920:
[----:B------:R-:W-:Y:S05]  /*7ed0*/  BSYNC B1 ;  /* 0x0000000000017941 */ /* 0x000fea0003800000 */
.L_x_919:
[----:B------:R-:W-:-:S03]  /*7ee0*/  UMOV UR4, 0xffffffff ;  /* 0xffffffff00047882 */ /* 0x000fc60000000000 */
[----:B------:R-:W-:Y:S05]  /*7ef0*/  BRA.DIV UR4, `(.L_x_921) ;  /* 0x0000001604cc7947 */ /* 0x000fea000b800000 */
[----:B------:R-:W-:-:S13]  /*7f00*/  ELECT P6, URZ, PT ;  /* 0x00000000003f782f */ /* 0x000fda00038c0000 */
.L_x_958:
        /* <DEDUP_REMOVED lines=26> */
.L_x_923:
[----:B------:R-:W-:Y:S05]  /*80b0*/  BSYNC B1 ;  /* 0x0000000000017941 */ /* 0x000fea0003800000 */
.L_x_922:
[----:B------:R-:W-:-:S03]  /*80c0*/  UMOV UR4, 0xffffffff ;  /* 0xffffffff00047882 */ /* 0x000fc60000000000 */
[----:B------:R-:W-:Y:S05]  /*80d0*/  BRA.DIV UR4, `(.L_x_924) ;  /* 0x0000001604747947 */ /* 0x000fea000b800000 */
[----:B------:R-:W-:-:S13]  /*80e0*/  ELECT P6, URZ, PT ;  /* 0x00000000003f782f */ /* 0x000fda00038c0000 */
.L_x_961:
        /* <DEDUP_REMOVED lines=35> */
.L_x_926:
[----:B------:R-:W-:Y:S05]  /*8320*/  BSYNC B1 ;  /* 0x0000000000017941 */ /* 0x000fea0003800000 */
.L_x_925:
        /* <DEDUP_REMOVED lines=12> */
.L_x_915:
        /* <DEDUP_REMOVED lines=34> */
[----:B------:R-:W-:-:S04]  /*8610*/  IADD3 R9, P0, R16, UR6, RZ ;  /* 0x0000000610097c10 */ /* 0x000fc8000ff1e0ff */
[----:B------:R-:W-:-:S05]  /*8620*/  IADD3.X R3, RZ, R17, RZ, P0, !PT ;  /* 0x00000011ff037210 */ /* 0x000fca00007fe4ff */
[----:B------:R-:W-:-:S04]  /*8630*/  IMAD.WIDE.U32 R6, R3, UR4, RZ ;  /* 0x0000000403067c25 */ /* 0x000fc8000f8e00ff */
[----:B------:R-:W-:-:S04]  /*8640*/  IMAD.WIDE.U32 R6, P0, R9, UR5, R6 ;  /* 0x0000000509067c25 */ /* 0x000fc8000f800006 */
[----:B------:R-:W-:-:S04]  /*8650*/  IMAD.WIDE.U32 R8, R9, UR4, RZ ;  /* 0x0000000409087c25 */ /* 0x000fc8000f8e00ff */
[----:B------:R-:W-:Y:S01]  /*8660*/  IMAD.X R5, RZ, RZ, RZ, P0 ;  /* 0x000000ffff057224 */ /* 0x000fe200000e06ff */
[----:B------:R-:W-:Y:S01]  /*8670*/  IADD3 RZ, P0, R9, R6, RZ ;  /* 0x0000000609ff7210 */ /* 0x000fe20007f1e0ff */
[----:B------:R-:W-:-:S04]  /*8680*/  IMAD.MOV.U32 R4, RZ, RZ, R7 ;  /* 0x000000ffff047224 */ /* 0x000fc800078e0007 */
[----:B------:R-:W-:-:S08]  /*8690*/  IMAD.WIDE.U32.X R4, R3, UR5, R4, P0 ;  /* 0x0000000503047c25 */ /* 0x000fd000080e0404 */
.L_x_930:
        /* <DEDUP_REMOVED lines=46> */
.L_x_931:
        /* <DEDUP_REMOVED lines=18> */
.L_x_929:
[----:B------:R-:W-:Y:S05]  /*8aa0*/  BSYNC B0 ;  /* 0x0000000000007941 */ /* 0x000fea0003800000 */
.L_x_928:
[----:B------:R-:W-:-:S13]  /*8ab0*/  LOP3.LUT P0, RZ, R0, 0xff, RZ, 0xc0, !PT ;  /* 0x000000ff00ff7812 */ /* 0x000fda000780c0ff */
[----:B------:R-:W-:Y:S05]  /*8ac0*/  @P0 BRA `(.L_x_932) ;  /* 0xfffffff000300947 */ /* 0x000fea000383ffff */
[----:B------:R-:W-:Y:S05]  /*8ad0*/  BSYNC B6 ;  /* 0x0000000000067941 */ /* 0x000fea0003800000 */
.L_x_913:
[----:B------:R-:W-:-:S03]  /*8ae0*/  UMOV UR4, 0xffffffff ;  /* 0xffffffff00047882 */ /* 0x000fc60000000000 */
[----:B------:R-:W-:Y:S05]  /*8af0*/  BRA.DIV UR4, `(.L_x_933) ;  /* 0x0000000e040c7947 */ /* 0x000fea000b800000 */
[----:B------:R-:W-:-:S13]  /*8b00*/  ELECT P6, URZ, PT ;  /* 0x00000000003f782f */ /* 0x000fda00038c0000 */
.L_x_964:
[----:B------:R-:W-:Y:S05]  /*8b10*/  @!P6 BRA `(.L_x_771) ;  /* 0x000000040058e947 */ /* 0x000fea0003800000 */
[----:B------:R-:W-:-:S04]  /*8b20*/  LOP3.LUT R19, R19, 0x2, RZ, 0xfc, !PT ;  /* 0x0000000213137812 */ /* 0x000fc800078efcff */
[----:B------:R-:W-:-:S13]  /*8b30*/  ISETP.NE.AND P0, PT, R19, 0x3, PT ;  /* 0x000000031300780c */ /* 0x000fda0003f05270 */
[----:B------:R-:W-:Y:S05]  /*8b40*/  @!P0 BRA `(.L_x_934) ;  /* 0x0000000000048947 */ /* 0x000fea0003800000 */
[----:B------:R-:W-:Y:S01]  /*8b50*/  BPT.TRAP 0x1 ;  /* 0x000000040000795c */ /* 0x000fe20000300000 */
.L_x_934:
        /* <DEDUP_REMOVED lines=15> */
.L_x_965:
[----:B------:R-:W2:Y:S01]  /*8c50*/  SYNCS.PHASECHK.TRANS64.TRYWAIT P0, [R9+URZ], R4 ;  /* 0x00000004090075a7 */ /* 0x000ea2000800017f */
[----:B-1----:R-:W-:-:S04]  /*8c60*/  IADD3 R0, R26, 0x1, RZ ;  /* 0x000000011a007810 */ /* 0x002fc80007ffe0ff */
[----:B------:R-:W-:-:S04]  /*8c70*/  ISETP.NE.AND P1, PT, R0, 0x9, PT ;  /* 0x000000090000780c */ /* 0x000fc80003f25270 */
[----:B------:R-:W-:Y:S02]  /*8c80*/  SEL R2, RZ, 0x1, P1 ;  /* 0x00000001ff027807 */ /* 0x000fe40000800000 */
[----:B------:R-:W-:Y:S02]  /*8c90*/  SEL R0, R0, RZ, P1 ;  /* 0x000000ff00007207 */ /* 0x000fe40000800000 */
[----:B------:R-:W-:-:S03]  /*8ca0*/  LOP3.LUT R7, R5, R2, RZ, 0x3c, !PT ;  /* 0x0000000205077212 */ /* 0x000fc600078e3cff */
[----:B------:R-:W-:Y:S01]  /*8cb0*/  IMAD R6, R0, 0x8, R3 ;  /* 0x0000000800067824 */ /* 0x000fe200078e0203 */
[----:B------:R-:W-:Y:S01]  /*8cc0*/  SHF.L.U32 R5, R7, 0x1f, RZ ;  /* 0x0000001f07057819 */ /* 0x000fe200000006ff */
[----:B--2---:R-:W-:Y:S06]  /*8cd0*/  @!P0 BRA `(.L_x_936) ;  /* 0x0000000800c88947 */ /* 0x004fec0003800000 */
.L_x_966:
        /* <DEDUP_REMOVED lines=9> */
.L_x_967:
        /* <DEDUP_REMOVED lines=9> */
.L_x_968:
        /* <DEDUP_REMOVED lines=9> */
.L_x_969:
        /* <DEDUP_REMOVED lines=9> */
.L_x_970:
        /* <DEDUP_REMOVED lines=9> */
.L_x_971:
[----:B------:R-:W2:Y:S01]  /*8fb0*/  SYNCS.PHASECHK.TRANS64.TRYWAIT P0, [R9+URZ], R4 ;  /* 0x00000004090075a7 */ /* 0x000ea2000800017f */
[----:B------:R-:W-:-:S05]  /*8fc0*/  VIADD R0, R0, 0x1 ;  /* 0x0000000100007836 */ /* 0x000fca0000000000 */
[----:B------:R-:W-:-:S04]  /*8fd0*/  ISETP.NE.AND P1, PT, R0, 0x9, PT ;  /* 0x000000090000780c */ /* 0x000fc80003f25270 */
[----:B------:R-:W-:Y:S02]  /*8fe0*/  SEL R2, RZ, 0x1, P1 ;  /* 0x00000001ff027807 */ /* 0x000fe40000800000 */
[----:B------:R-:W-:Y:S02]  /*8ff0*/  SEL R0, R0, RZ, P1 ;  /* 0x000000ff00007207 */ /* 0x000fe40000800000 */
[----:B------:R-:W-:Y:S01]  /*9000*/  LOP3.LUT R2, R7, R2, RZ, 0x3c, !PT ;  /* 0x0000000207027212 */ /* 0x000fe200078e3cff */
[----:B--2---:R-:W-:Y:S06]  /*9010*/  @!P0 BRA `(.L_x_942) ;  /* 0x0000000800708947 */ /* 0x004fec0003800000 */
.L_x_972:
[----:B------:R-:W-:Y:S01]  /*9020*/  IMAD R3, R0, 0x8, R3 ;  /* 0x0000000800037824 */ /* 0x000fe200078e0203 */
[----:B------:R-:W-:-:S07]  /*9030*/  SHF.L.U32 R0, R2, 0x1f, RZ ;  /* 0x0000001f02007819 */ /* 0x000fce00000006ff */
.L_x_943:
[----:B---3--:R3:W4:Y:S02]  /*9040*/  SYNCS.PHASECHK.TRANS64.TRYWAIT P0, [R3+URZ], R0 ;  /* 0x00000000030075a7 */ /* 0x008724000800017f */
[----:B----4-:R-:W-:Y:S05]  /*9050*/  @!P0 NANOSLEEP.SYNCS 0x989680 ;  /* 0x009896800000895d */ /* 0x010fea0003900000 */
[----:B------:R-:W4:Y:S02]  /*9060*/  @!P0 SYNCS.PHASECHK.TRANS64 P0, [R3+URZ], R0 ;  /* 0x00000000030085a7 */ /* 0x000f24000800007f */
[----:B----4-:R-:W-:Y:S05]  /*9070*/  @!P0 BRA `(.L_x_943) ;  /* 0xfffffffc00f08947 */ /* 0x010fea000383ffff */
.L_x_771:
[----:B------:R-:W-:Y:S05]  /*9080*/  BSYNC B7 ;  /* 0x0000000000077941 */ /* 0x000fea0003800000 */
.L_x_769:
[----:B------:R-:W-:Y:S05]  /*9090*/  EXIT ;  /* 0x000000000000794d */ /* 0x000fea0003800000 */
.L_x_783:
[----:B--2---:R-:W-:-:S04]  /*90a0*/  IMAD.U32 R5, RZ, RZ, UR4 ;  /* 0x00000004ff057e24 */ /* 0x004fc8000f8e00ff */
[----:B------:R2:W3:Y:S03]  /*90b0*/  SYNCS.PHASECHK.TRANS64.TRYWAIT P1, [R5+URZ], R0 ;  /* 0x00000000050075a7 */ /* 0x0004e6000802017f */
[----:B---3--:R-:W-:Y:S05]  /*90c0*/  @!P1 NANOSLEEP.SYNCS 0x989680 ;  /* 0x009896800000995d */ /* 0x008fea0003900000 */
[----:B------:R-:W3:Y:S02]  /*90d0*/  @!P1 SYNCS.PHASECHK.TRANS64 P1, [R5+URZ], R0 ;  /* 0x00000000050095a7 */ /* 0x000ee4000802007f */
[----:B---3--:R-:W-:Y:S05]  /*90e0*/  @!P1 BRA `(.L_x_783) ;  /* 0xfffffffc00ec9947 */ /* 0x008fea000383ffff */
[----:B------:R-:W-:Y:S05]  /*90f0*/  BRA `(.L_x_782) ;  /* 0xffffff8400f07947 */ /* 0x000fea000383ffff */
.L_x_788:
[----:B-1----:R-:W-:-:S04]  /*9100*/  IMAD.U32 R5, RZ, RZ, UR6 ;  /* 0x00000006ff057e24 */ /* 0x002fc8000f8e00ff */
[----:B------:R1:W2:Y:S03]  /*9110*/  SYNCS.PHASECHK.TRANS64.TRYWAIT P1, [R5+URZ], R10 ;  /* 0x0000000a050075a7 */ /* 0x0002a6000802017f */
[----:B--2---:R-:W-:Y:S05]  /*9120*/  @!P1 NANOSLEEP.SYNCS 0x989680 ;  /* 0x009896800000995d */ /* 0x004fea0003900000 */
[----:B------:R-:W2:Y:S02]  /*9130*/  @!P1 SYNCS.PHASECHK.TRANS64 P1, [R5+URZ], R10 ;  /* 0x0000000a050095a7 */ /* 0x000ea4000802007f */
[----:B--2---:R-:W-:Y:S05]  /*9140*/  @!P1 BRA `(.L_x_788) ;  /* 0xfffffffc00ec9947 */ /* 0x004fea000383ffff */
[----:B------:R-:W-:Y:S05]  /*9150*/  BRA `(.L_x_787) ;  /* 0xffffff8c00b07947 */ /* 0x000fea000383ffff */
.L_x_796:
[----:B-1----:R-:W-:-:S04]  /*9160*/  IMAD.U32 R5, RZ, RZ, UR11 ;  /* 0x0000000bff057e24 */ /* 0x002fc8000f8e00ff */
[----:B------:R1:W2:Y:S03]  /*9170*/  SYNCS.PHASECHK.TRANS64.TRYWAIT P1, [R5+URZ], R10 ;  /* 0x0000000a050075a7 */ /* 0x0002a6000802017f */
[----:B--2---:R-:W-:Y:S05]  /*9180*/  @!P1 NANOSLEEP.SYNCS 0x989680 ;  /* 0x009896800000995d */ /* 0x004fea0003900000 */
[----:B------:R-:W2:Y:S02]  /*9190*/  @!P1 SYNCS.PHASECHK.TRANS64 P1, [R5+URZ], R10 ;  /* 0x0000000a050095a7 */ /* 0x000ea4000802007f */
[----:B--2---:R-:W-:Y:S05]  /*91a0*/  @!P1 BRA `(.L_x_796) ;  /* 0xfffffffc00ec9947 */ /* 0x004fea000383ffff */
[----:B------:R-:W-:Y:S05]  /*91b0*/  BRA `(.L_x_795) ;  /* 0xffffff9400f07947 */ /* 0x000fea000383ffff */
.L_x_818:
[----:B-1----:R-:W-:-:S04]  /*91c0*/  IMAD.U32 R5, RZ, RZ, UR51 ;  /* 0x00000033ff057e24 */ /* 0x002fc8000f8e00ff */
[----:B------:R1:W2:Y:S03]  /*91d0*/  SYNCS.PHASECHK.TRANS64.TRYWAIT P3, [R5+URZ+0x90], R0 ;  /* 0x00009000050075a7 */ /* 0x0002a6000806017f */
[----:B--2---:R-:W-:Y:S05]  /*91e0*/  @!P3 NANOSLEEP.SYNCS 0x989680 ;  /* 0x009896800000b95d */ /* 0x004fea0003900000 */
[----:B------:R-:W2:Y:S02]  /*91f0*/  @!P3 SYNCS.PHASECHK.TRANS64 P3, [R5+URZ+0x90], R0 ;  /* 0x000090000500b5a7 */ /* 0x000ea4000806007f */
[----:B--2---:R-:W-:Y:S05]  /*9200*/  @!P3 BRA `(.L_x_818) ;  /* 0xfffffffc00ecb947 */ /* 0x004fea000383ffff */
[----:B------:R-:W-:Y:S05]  /*9210*/  BRA `(.L_x_944) ;  /* 0xffffffa8000c7947 */ /* 0x000fea000383ffff */
.L_x_829:
[----:B--2---:R2:W3:Y:S02]  /*9220*/  SYNCS.PHASECHK.TRANS64.TRYWAIT P4, [R14+URZ+0x90], R15 ;  /* 0x0000900f0e0075a7 */ /* 0x0044e4000808017f */
[----:B---3--:R-:W-:Y:S05]  /*9230*/  @!P4 NANOSLEEP.SYNCS 0x989680 ;  /* 0x009896800000c95d */ /* 0x008fea0003900000 */
[----:B------:R-:W3:Y:S02]  /*9240*/  @!P4 SYNCS.PHASECHK.TRANS64 P4, [R14+URZ+0x90], R15 ;  /* 0x0000900f0e00c5a7 */ /* 0x000ee4000808007f */
[----:B---3--:R-:W-:Y:S05]  /*9250*/  @!P4 BRA `(.L_x_829) ;  /* 0xfffffffc00f0c947 */ /* 0x008fea000383ffff */
[----:B------:R-:W-:Y:S05]  /*9260*/  BRA `(.L_x_945) ;  /* 0xffffffac00d87947 */ /* 0x000fea000383ffff */
.L_x_839:
[----:B--2---:R2:W3:Y:S02]  /*9270*/  SYNCS.PHASECHK.TRANS64.TRYWAIT P4, [R12+URZ+0x90], R15 ;  /* 0x0000900f0c0075a7 */ /* 0x0044e4000808017f */
[----:B---3--:R-:W-:Y:S05]  /*9280*/  @!P4 NANOSLEEP.SYNCS 0x989680 ;  /* 0x009896800000c95d */ /* 0x008fea0003900000 */
[----:B------:R-:W3:Y:S02]  /*9290*/  @!P4 SYNCS.PHASECHK.TRANS64 P4, [R12+URZ+0x90], R15 ;  /* 0x0000900f0c00c5a7 */ /* 0x000ee4000808007f */
[----:B---3--:R-:W-:Y:S05]  /*92a0*/  @!P4 BRA `(.L_x_839) ;  /* 0xfffffffc00f0c947 */ /* 0x008fea000383ffff */
[----:B------:R-:W-:Y:S05]  /*92b0*/  BRA `(.L_x_946) ;  /* 0xffffffb400907947 */ /* 0x000fea000383ffff */
.L_x_849:
[----:B--2---:R2:W3:Y:S02]  /*92c0*/  SYNCS.PHASECHK.TRANS64.TRYWAIT P4, [R15+URZ+0x90], R12 ;  /* 0x0000900c0f0075a7 */ /* 0x0044e4000808017f */
[----:B---3--:R-:W-:Y:S05]  /*92d0*/  @!P4 NANOSLEEP.SYNCS 0x989680 ;  /* 0x009896800000c95d */ /* 0x008fea0003900000 */
[----:B------:R-:W3:Y:S02]  /*92e0*/  @!P4 SYNCS.PHASECHK.TRANS64 P4, [R15+URZ+0x90], R12 ;  /* 0x0000900c0f00c5a7 */ /* 0x000ee4000808007f */
[----:B---3--:R-:W-:Y:S05]  /*92f0*/  @!P4 BRA `(.L_x_849) ;  /* 0xfffffffc00f0c947 */ /* 0x008fea000383ffff */
[----:B------:R-:W-:Y:S05]  /*9300*/  BRA `(.L_x_947) ;  /* 0xffffffbc00547947 */ /* 0x000fea000383ffff */
.L_x_869:
[----:B-1----:R-:W-:-:S04]  /*9310*/  MOV R3, UR4 ;  /* 0x0000000400037c02 */ /* 0x002fc80008000f00 */
[----:B------:R1:W2:Y:S03]  /*9320*/  SYNCS.PHASECHK.TRANS64.TRYWAIT P0, [R3+URZ+0xd8], R0 ;  /* 0x0000d800030075a7 */ /* 0x0002a6000800017f */
[----:B--2---:R-:W-:Y:S05]  /*9330*/  @!P0 NANOSLEEP.SYNCS 0x989680 ;  /* 0x009896800000895d */ /* 0x004fea0003900000 */
[----:B------:R-:W2:Y:S02]  /*9340*/  @!P0 SYNCS.PHASECHK.TRANS64 P0, [R3+URZ+0xd8], R0 ;  /* 0x0000d800030085a7 */ /* 0x000ea4000800007f */
[----:B--2---:R-:W-:Y:S05]  /*9350*/  @!P0 BRA `(.L_x_869) ;  /* 0xfffffffc00ec8947 */ /* 0x004fea000383ffff */
[----:B------:R-:W-:Y:S05]  /*9360*/  BRA `(.L_x_868) ;  /* 0xffffffd000b87947 */ /* 0x000fea000383ffff */
.L_x_878:
[----:B-1----:R-:W-:-:S04]  /*9370*/  IMAD.U32 R5, RZ, RZ, UR13 ;  /* 0x0000000dff057e24 */ /* 0x002fc8000f8e00ff */
[----:B------:R1:W2:Y:S03]  /*9380*/  SYNCS.PHASECHK.TRANS64.TRYWAIT P1, [R5+URZ+0xb0], R4 ;  /* 0x0000b004050075a7 */ /* 0x0002a6000802017f */
[----:B--2---:R-:W-:Y:S05]  /*9390*/  @!P1 NANOSLEEP.SYNCS 0x989680 ;  /* 0x009896800000995d */ /* 0x004fea0003900000 */
[----:B------:R-:W2:Y:S02]  /*93a0*/  @!P1 SYNCS.PHASECHK.TRANS64 P1, [R5+URZ+0xb0], R4 ;  /* 0x0000b004050095a7 */ /* 0x000ea4000802007f */
[----:B--2---:R-:W-:Y:S05]  /*93b0*/  @!P1 BRA `(.L_x_878) ;  /* 0xfffffffc00ec9947 */ /* 0x004fea000383ffff */
[----:B------:R-:W-:Y:S05]  /*93c0*/  BRA `(.L_x_948) ;  /* 0xffffffd400a07947 */ /* 0x000fea000383ffff */
.L_x_884:
[----:B-12---:R-:W-:-:S04]  /*93d0*/  IMAD.U32 R5, RZ, RZ, UR13 ;  /* 0x0000000dff057e24 */ /* 0x006fc8000f8e00ff */
[----:B------:R1:W2:Y:S03]  /*93e0*/  SYNCS.PHASECHK.TRANS64.TRYWAIT P1, [R5+URZ+0xb8], R4 ;  /* 0x0000b804050075a7 */ /* 0x0002a6000802017f */
[----:B--2---:R-:W-:Y:S05]  /*93f0*/  @!P1 NANOSLEEP.SYNCS 0x989680 ;  /* 0x009896800000995d */ /* 0x004fea0003900000 */
[----:B------:R-:W2:Y:S02]  /*9400*/  @!P1 SYNCS.PHASECHK.TRANS64 P1, [R5+URZ+0xb8], R4 ;  /* 0x0000b804050095a7 */ /* 0x000ea4000802007f */
[----:B--2---:R-:W-:Y:S05]  /*9410*/  @!P1 BRA `(.L_x_884) ;  /* 0xfffffffc00ec9947 */ /* 0x004fea000383ffff */
[----:B------:R-:W-:Y:S05]  /*9420*/  BRA `(.L_x_949) ;  /* 0xffffffd800007947 */ /* 0x000fea000383ffff */
.L_x_890:
[----:B-123--:R-:W-:-:S04]  /*9430*/  IMAD.U32 R5, RZ, RZ, UR13 ;  /* 0x0000000dff057e24 */ /* 0x00efc8000f8e00ff */
[----:B------:R1:W2:Y:S03]  /*9440*/  SYNCS.PHASECHK.TRANS64.TRYWAIT P1, [R5+URZ+0xc0], R4 ;  /* 0x0000c004050075a7 */ /* 0x0002a6000802017f */
[----:B--2---:R-:W-:Y:S05]  /*9450*/  @!P1 NANOSLEEP.SYNCS 0x989680 ;  /* 0x009896800000995d */ /* 0x004fea0003900000 */
[----:B------:R-:W2:Y:S02]  /*9460*/  @!P1 SYNCS.PHASECHK.TRANS64 P1, [R5+URZ+0xc0], R4 ;  /* 0x0000c004050095a7 */ /* 0x000ea4000802007f */
[----:B--2---:R-:W-:Y:S05]  /*9470*/  @!P1 BRA `(.L_x_890) ;  /* 0xfffffffc00ec9947 */ /* 0x004fea000383ffff */
[----:B------:R-:W-:Y:S05]  /*9480*/  BRA `(.L_x_950) ;  /* 0xffffffd800687947 */ /* 0x000fea000383ffff */
.L_x_896:
[----:B-1234-:R-:W-:-:S04]  /*9490*/  IMAD.U32 R5, RZ, RZ, UR13 ;  /* 0x0000000dff057e24 */ /* 0x01efc8000f8e00ff */
[----:B------:R1:W2:Y:S03]  /*94a0*/  SYNCS.PHASECHK.TRANS64.TRYWAIT P1, [R5+URZ+0xc8], R4 ;  /* 0x0000c804050075a7 */ /* 0x0002a6000802017f */
[----:B--2---:R-:W-:Y:S05]  /*94b0*/  @!P1 NANOSLEEP.SYNCS 0x989680 ;  /* 0x009896800000995d */ /* 0x004fea0003900000 */
[----:B------:R-:W2:Y:S02]  /*94c0*/  @!P1 SYNCS.PHASECHK.TRANS64 P1, [R5+URZ+0xc8], R4 ;  /* 0x0000c804050095a7 */ /* 0x000ea4000802007f */
[----:B--2---:R-:W-:Y:S05]  /*94d0*/  @!P1 BRA `(.L_x_896) ;  /* 0xfffffffc00ec9947 */ /* 0x004fea000383ffff */
[----:B------:R-:W-:Y:S05]  /*94e0*/  BRA `(.L_x_951) ;  /* 0xffffffd800d07947 */ /* 0x000fea000383ffff */
.L_x_906:
[----:B-1----:R1:W2:Y:S02]  /*94f0*/  SYNCS.PHASECHK.TRANS64.TRYWAIT P0, [R5+URZ+0xb0], R0 ;  /* 0x0000b000050075a7 */ /* 0x0022a4000800017f */
[----:B--2---:R-:W-:Y:S05]  /*9500*/  @!P0 NANOSLEEP.SYNCS 0x989680 ;  /* 0x009896800000895d */ /* 0x004fea0003900000 */
[----:B------:R-:W2:Y:S02]  /*9510*/  @!P0 SYNCS.PHASECHK.TRANS64 P0, [R5+URZ+0xb0], R0 ;  /* 0x0000b000050085a7 */ /* 0x000ea4000800007f */
[----:B--2---:R-:W-:Y:S05]  /*9520*/  @!P0 BRA `(.L_x_906) ;  /* 0xfffffffc00f08947 */ /* 0x004fea000383ffff */
[----:B------:R-:W-:Y:S05]  /*9530*/  BRA `(.L_x_952) ;  /* 0xffffffe000e07947 */ /* 0x000fea000383ffff */
.L_x_908:
[----:B--2---:R2:W3:Y:S02]  /*9540*/  SYNCS.PHASECHK.TRANS64.TRYWAIT P0, [R5+URZ+0xb8], R0 ;  /* 0x0000b800050075a7 */ /* 0x0044e4000800017f */
[----:B---3--:R-:W-:Y:S05]  /*9550*/  @!P0 NANOSLEEP.SYNCS 0x989680 ;  /* 0x009896800000895d */ /* 0x008fea0003900000 */
[----:B------:R-:W3:Y:S02]  /*9560*/  @!P0 SYNCS.PHASECHK.TRANS64 P0, [R5+URZ+0xb8], R0 ;  /* 0x0000b800050085a7 */ /* 0x000ee4000800007f */
[----:B---3--:R-:W-:Y:S05]  /*9570*/  @!P0 BRA `(.L_x_908) ;  /* 0xfffffffc00f08947 */ /* 0x008fea000383ffff */
[----:B------:R-:W-:Y:S05]  /*9580*/  BRA `(.L_x_953) ;  /* 0xffffffe000dc7947 */ /* 0x000fea000383ffff */
.L_x_910:
[----:B---3--:R3:W4:Y:S02]  /*9590*/  SYNCS.PHASECHK.TRANS64.TRYWAIT P0, [R5+URZ+0xc0], R0 ;  /* 0x0000c000050075a7 */ /* 0x008724000800017f */
[----:B----4-:R-:W-:Y:S05]  /*95a0*/  @!P0 NANOSLEEP.SYNCS 0x989680 ;  /* 0x009896800000895d */ /* 0x010fea0003900000 */
[----:B------:R-:W4:Y:S02]  /*95b0*/  @!P0 SYNCS.PHASECHK.TRANS64 P0, [R5+URZ+0xc0], R0 ;  /* 0x0000c000050085a7 */ /* 0x000f24000800007f */
[----:B----4-:R-:W-:Y:S05]  /*95c0*/  @!P0 BRA `(.L_x_910) ;  /* 0xfffffffc00f08947 */ /* 0x010fea000383ffff */
[----:B------:R-:W-:Y:S05]  /*95d0*/  BRA `(.L_x_954) ;  /* 0xffffffe000d87947 */ /* 0x000fea000383ffff */
.L_x_917:
[----:B-1----:R1:W3:Y:S02]  /*95e0*/  SYNCS.PHASECHK.TRANS64.TRYWAIT P0, [R8+URZ+0x48], R5 ;  /* 0x00004805080075a7 */ /* 0x0022e4000800017f */
[----:B---3--:R-:W-:Y:S05]  /*95f0*/  @!P0 NANOSLEEP.SYNCS 0x989680 ;  /* 0x009896800000895d */ /* 0x008fea0003900000 */
[----:B------:R-:W3:Y:S02]  /*9600*/  @!P0 SYNCS.PHASECHK.TRANS64 P0, [R8+URZ+0x48], R5 ;  /* 0x00004805080085a7 */ /* 0x000ee4000800007f */
[----:B---3--:R-:W-:Y:S05]  /*9610*/  @!P0 BRA `(.L_x_917) ;  /* 0xfffffffc00f08947 */ /* 0x008fea000383ffff */
[----:B------:R-:W-:Y:S05]  /*9620*/  BRA `(.L_x_955) ;  /* 0xffffffe400fc7947 */ /* 0x000fea000383ffff */
.L_x_921:
[----:B------:R-:W-:Y:S01]  /*9630*/  BSSY B1, `(.L_x_956) ;  /* 0x0000006000017945 */ /* 0x000fe20003800000 */
[----:B------:R-:W-:-:S07]  /*9640*/  IMAD.MOV.U32 R15, RZ, RZ, -0x1 ;  /* 0xffffffffff0f7424 */ /* 0x000fce00078e00ff */
[----:B------:R-:W-:Y:S05]  /*9650*/  WARPSYNC.COLLECTIVE R15, `(.L_x_957) ;  /* 0x000000000f0c7348 */ /* 0x000fea0003c00000 */
[----:B------:R-:W-:Y:S02]  /*9660*/  ELECT P6, UR62, PT ;  /* 0x00000000003e782f */ /* 0x000fe400038c0000 */
[----:B------:R-:W-:Y:S01]  /*9670*/  MOV R14, UR62 ;  /* 0x0000003e000e7c02 */ /* 0x000fe20008000f00 */
[----:B------:R-:W-:Y:S10]  /*9680*/  ENDCOLLECTIVE ;  /* 0x000000000000791b */ /* 0x000ff40003800000 */
.L_x_957:
[----:B------:R-:W-:Y:S05]  /*9690*/  BSYNC B1 ;  /* 0x0000000000017941 */ /* 0x000fea0003800000 */
.L_x_956:
[----:B------:R-:W-:Y:S05]  /*96a0*/  BRA `(.L_x_958) ;  /* 0xffffffe800187947 */ /* 0x000fea000383ffff */
.L_x_924:
[----:B------:R-:W-:Y:S01]  /*96b0*/  BSSY B1, `(.L_x_959) ;  /* 0x0000006000017945 */ /* 0x000fe20003800000 */
[----:B------:R-:W-:-:S07]  /*96c0*/  IMAD.MOV.U32 R15, RZ, RZ, -0x1 ;  /* 0xffffffffff0f7424 */ /* 0x000fce00078e00ff */
[----:B------:R-:W-:Y:S05]  /*96d0*/  WARPSYNC.COLLECTIVE R15, `(.L_x_960) ;  /* 0x000000000f0c7348 */ /* 0x000fea0003c00000 */
[----:B------:R-:W-:Y:S02]  /*96e0*/  ELECT P6, UR62, PT ;  /* 0x00000000003e782f */ /* 0x000fe400038c0000 */
[----:B------:R-:W-:Y:S01]  /*96f0*/  MOV R14, UR62 ;  /* 0x0000003e000e7c02 */ /* 0x000fe20008000f00 */
[----:B------:R-:W-:Y:S10]  /*9700*/  ENDCOLLECTIVE ;  /* 0x000000000000791b */ /* 0x000ff40003800000 */
.L_x_960:
[----:B------:R-:W-:Y:S05]  /*9710*/  BSYNC B1 ;  /* 0x0000000000017941 */ /* 0x000fea0003800000 */
.L_x_959:
[----:B------:R-:W-:Y:S05]  /*9720*/  BRA `(.L_x_961) ;  /* 0xffffffe800707947 */ /* 0x000fea000383ffff */
.L_x_933:
[----:B------:R-:W-:Y:S01]  /*9730*/  BSSY B0, `(.L_x_962) ;  /* 0x0000006000007945 */ /* 0x000fe20003800000 */
[----:B------:R-:W-:-:S07]  /*9740*/  IMAD.MOV.U32 R15, RZ, RZ, -0x1 ;  /* 0xffffffffff0f7424 */ /* 0x000fce00078e00ff */
[----:B------:R-:W-:Y:S05]  /*9750*/  WARPSYNC.COLLECTIVE R15, `(.L_x_963) ;  /* 0x000000000f0c7348 */ /* 0x000fea0003c00000 */
[----:B------:R-:W-:Y:S02]  /*9760*/  ELECT P6, UR62, PT ;  /* 0x00000000003e782f */ /* 0x000fe400038c0000 */
[----:B------:R-:W-:Y:S01]  /*9770*/  MOV R14, UR62 ;  /* 0x0000003e000e7c02 */ /* 0x000fe20008000f00 */
[----:B------:R-:W-:Y:S10]  /*9780*/  ENDCOLLECTIVE ;  /* 0x000000000000791b */ /* 0x000ff40003800000 */
.L_x_963:
[----:B------:R-:W-:Y:S05]  /*9790*/  BSYNC B0 ;  /* 0x0000000000007941 */ /* 0x000fea0003800000 */
.L_x_962:
[----:B------:R-:W-:Y:S05]  /*97a0*/  BRA `(.L_x_964) ;  /* 0xfffffff000d87947 */ /* 0x000fea000383ffff */
.L_x_935:
[----:B-1----:R1:W2:Y:S02]  /*97b0*/  SYNCS.PHASECHK.TRANS64.TRYWAIT P0, [R7+URZ], R0 ;  /* 0x00000000070075a7 */ /* 0x0022a4000800017f */
[----:B--2---:R-:W-:Y:S05]  /*97c0*/  @!P0 NANOSLEEP.SYNCS 0x989680 ;  /* 0x009896800000895d */ /* 0x004fea0003900000 */
[----:B------:R-:W2:Y:S02]  /*97d0*/  @!P0 SYNCS.PHASECHK.TRANS64 P0, [R7+URZ], R0 ;  /* 0x00000000070085a7 */ /* 0x000ea4000800007f */
[----:B--2---:R-:W-:Y:S05]  /*97e0*/  @!P0 BRA `(.L_x_935) ;  /* 0xfffffffc00f08947 */ /* 0x004fea000383ffff */
[----:B------:R-:W-:Y:S05]  /*97f0*/  BRA `(.L_x_965) ;  /* 0xfffffff400147947 */ /* 0x000fea000383ffff */
.L_x_936:
[----:B-1----:R1:W2:Y:S02]  /*9800*/  SYNCS.PHASECHK.TRANS64.TRYWAIT P0, [R9+URZ], R4 ;  /* 0x00000004090075a7 */ /* 0x0022a4000800017f */
[----:B--2---:R-:W-:Y:S05]  /*9810*/  @!P0 NANOSLEEP.SYNCS 0x989680 ;  /* 0x009896800000895d */ /* 0x004fea0003900000 */
[----:B------:R-:W2:Y:S02]  /*9820*/  @!P0 SYNCS.PHASECHK.TRANS64 P0, [R9+URZ], R4 ;  /* 0x00000004090085a7 */ /* 0x000ea4000800007f */
[----:B--2---:R-:W-:Y:S05]  /*9830*/  @!P0 BRA `(.L_x_936) ;  /* 0xfffffffc00f08947 */ /* 0x004fea000383ffff */
[----:B------:R-:W-:Y:S05]  /*9840*/  BRA `(.L_x_966) ;  /* 0xfffffff400247947 */ /* 0x000fea000383ffff */
.L_x_937:
[----:B-1----:R1:W2:Y:S02]  /*9850*/  SYNCS.PHASECHK.TRANS64.TRYWAIT P0, [R6+URZ], R5 ;  /* 0x00000005060075a7 */ /* 0x0022a4000800017f */
[----:B--2---:R-:W-:Y:S05]  /*9860*/  @!P0 NANOSLEEP.SYNCS 0x989680 ;  /* 0x009896800000895d */ /* 0x004fea0003900000 */
[----:B------:R-:W2:Y:S02]  /*9870*/  @!P0 SYNCS.PHASECHK.TRANS64 P0, [R6+URZ], R5 ;  /* 0x00000005060085a7 */ /* 0x000ea4000800007f */
[----:B--2---:R-:W-:Y:S05]  /*9880*/  @!P0 BRA `(.L_x_937) ;  /* 0xfffffffc00f08947 */ /* 0x004fea000383ffff */
[----:B------:R-:W-:Y:S05]  /*9890*/  BRA `(.L_x_967) ;  /* 0xfffffff400347947 */ /* 0x000fea000383ffff */
.L_x_938:
[----:B-1----:R1:W2:Y:S02]  /*98a0*/  SYNCS.PHASECHK.TRANS64.TRYWAIT P0, [R9+URZ], R4 ;  /* 0x00000004090075a7 */ /* 0x0022a4000800017f */
[----:B--2---:R-:W-:Y:S05]  /*98b0*/  @!P0 NANOSLEEP.SYNCS 0x989680 ;  /* 0x009896800000895d */ /* 0x004fea0003900000 */
[----:B------:R-:W2:Y:S02]  /*98c0*/  @!P0 SYNCS.PHASECHK.TRANS64 P0, [R9+URZ], R4 ;  /* 0x00000004090085a7 */ /* 0x000ea4000800007f */
[----:B--2---:R-:W-:Y:S05]  /*98d0*/  @!P0 BRA `(.L_x_938) ;  /* 0xfffffffc00f08947 */ /* 0x004fea000383ffff */
[----:B------:R-:W-:Y:S05]  /*98e0*/  BRA `(.L_x_968) ;  /* 0xfffffff400447947 */ /* 0x000fea000383ffff */
.L_x_939:
[----:B-1----:R1:W2:Y:S02]  /*98f0*/  SYNCS.PHASECHK.TRANS64.TRYWAIT P0, [R6+URZ], R5 ;  /* 0x00000005060075a7 */ /* 0x0022a4000800017f */
[----:B--2---:R-:W-:Y:S05]  /*9900*/  @!P0 NANOSLEEP.SYNCS 0x989680 ;  /* 0x009896800000895d */ /* 0x004fea0003900000 */
[----:B------:R-:W2:Y:S02]  /*9910*/  @!P0 SYNCS.PHASECHK.TRANS64 P0, [R6+URZ], R5 ;  /* 0x00000005060085a7 */ /* 0x000ea4000800007f */
[----:B--2---:R-:W-:Y:S05]  /*9920*/  @!P0 BRA `(.L_x_939) ;  /* 0xfffffffc00f08947 */ /* 0x004fea000383ffff */
[----:B------:R-:W-:Y:S05]  /*9930*/  BRA `(.L_x_969) ;  /* 0xfffffff400547947 */ /* 0x000fea000383ffff */
.L_x_940:
[----:B-1----:R1:W2:Y:S02]  /*9940*/  SYNCS.PHASECHK.TRANS64.TRYWAIT P0, [R9+URZ], R4 ;  /* 0x00000004090075a7 */ /* 0x0022a4000800017f */
[----:B--2---:R-:W-:Y:S05]  /*9950*/  @!P0 NANOSLEEP.SYNCS 0x989680 ;  /* 0x009896800000895d */ /* 0x004fea0003900000 */
[----:B------:R-:W2:Y:S02]  /*9960*/  @!P0 SYNCS.PHASECHK.TRANS64 P0, [R9+URZ], R4 ;  /* 0x00000004090085a7 */ /* 0x000ea4000800007f */
[----:B--2---:R-:W-:Y:S05]  /*9970*/  @!P0 BRA `(.L_x_940) ;  /* 0xfffffffc00f08947 */ /* 0x004fea000383ffff */
[----:B------:R-:W-:Y:S05]  /*9980*/  BRA `(.L_x_970) ;  /* 0xfffffff400647947 */ /* 0x000fea000383ffff */
.L_x_941:
[----:B-1----:R1:W2:Y:S02]  /*9990*/  SYNCS.PHASECHK.TRANS64.TRYWAIT P0, [R6+URZ], R5 ;  /* 0x00000005060075a7 */ /* 0x0022a4000800017f */
[----:B--2---:R-:W-:Y:S05]  /*99a0*/  @!P0 NANOSLEEP.SYNCS 0x989680 ;  /* 0x009896800000895d */ /* 0x004fea0003900000 */
[----:B------:R-:W2:Y:S02]  /*99b0*/  @!P0 SYNCS.PHASECHK.TRANS64 P0, [R6+URZ], R5 ;  /* 0x00000005060085a7 */ /* 0x000ea4000800007f */
[----:B--2---:R-:W-:Y:S05]  /*99c0*/  @!P0 BRA `(.L_x_941) ;  /* 0xfffffffc00f08947 */ /* 0x004fea000383ffff */
[----:B------:R-:W-:Y:S05]  /*99d0*/  BRA `(.L_x_971) ;  /* 0xfffffff400747947 */ /* 0x000fea000383ffff */
.L_x_942:
[----:B--2---:R2:W3:Y:S02]  /*99e0*/  SYNCS.PHASECHK.TRANS64.TRYWAIT P0, [R9+URZ], R4 ;  /* 0x00000004090075a7 */ /* 0x0044e4000800017f */
[----:B---3--:R-:W-:Y:S05]  /*99f0*/  @!P0 NANOSLEEP.SYNCS 0x989680 ;  /* 0x009896800000895d */ /* 0x008fea0003900000 */
[----:B------:R-:W3:Y:S02]  /*9a00*/  @!P0 SYNCS.PHASECHK.TRANS64 P0, [R9+URZ], R4 ;  /* 0x00000004090085a7 */ /* 0x000ee4000800007f */
[----:B---3--:R-:W-:Y:S05]  /*9a10*/  @!P0 BRA `(.L_x_942) ;  /* 0xfffffffc00f08947 */ /* 0x008fea000383ffff */
[----:B------:R-:W-:Y:S05]  /*9a20*/  BRA `(.L_x_972) ;  /* 0xfffffff4007c7947 */ /* 0x000fea000383ffff */
.L_x_973:
        /* <DEDUP_REMOVED lines=13> */
.L_x_1633:


//--------------------- .text._ZN7cutlass13device_kernelINS_4gemm6kernel13GemmUniversalIN4cute5tupleIJiiiiEEENS1_10collective13CollectiveMmaINS1_49MainloopSm90TmaGmmaRmemAWarpSpecializedMixedInputILi9ENS5_IJNS4_1CILi1EEESB_SB_EEENS1_35KernelTmaWarpSpecializedCooperativeEEENS5_IJNSA_ILi128EEESF_NSA_ILi64EEEEEENS5_IJNS_15integer_subbyteILi4ELb1EEEEEENS5_IJlSB_lEEENS_10bfloat16_tESL_NS4_8TiledMMAINS4_8MMA_AtomIJNS4_4SM904GMMA28MMA_64x128x16_F32BF16BF16_RSILNSQ_5MajorE0ELSS_0ELNSQ_7ScaleInE1ELST_1EEEEEENS4_6LayoutINS5_IJNSA_ILi2EEESB_SB_EEENS5_IJSB_NSA_ILi0EEESZ_EEEEENS5_IJNS4_10UnderscoreES12_S12_EEEEENS4_13SM90_TMA_LOADENS4_14ComposedLayoutINS4_7SwizzleILi1ELi4ELi3EEENS4_18smem_ptr_flag_bitsILi4EEENSW_INS5_IJNSA_ILi8EEESG_EEENS5_IJSG_SB_EEEEEEENS4_9Copy_AtomIJNS4_39AutoVectorizingCopyWithAssumedAlignmentILi128EEESJ_EEENS4_8identityES15_NS16_INS17_ILi3ELi4ELi3EEENS19_ILi16EEES1E_EEvS1K_EENS_8epilogue10collective18CollectiveEpilogueINS1P_22Sm90TmaWarpSpecializedILi4ELi2ELi16ELb1ELb0EEEJSH_NS5_IJSF_NSA_ILi32EEEEEENS_6half_tENS5_IJSB_llEEES1W_S1X_NS1P_6fusion15FusionCallbacksIS1T_NS1Y_17LinearCombinationIS1W_fS1W_fLNS_15FloatRoundStyleE2EEESH_S1V_JEEES15_NS16_IS1L_S1M_NSW_INS5_IJSG_S1B_EEENS5_IJSB_SG_EEEEEEENS4_17SM75_U16x8_LDSM_TENS4_14SM90_TMA_STOREES27_NS4_17SM90_U16x8_STSM_TENS1G_IJNS4_17SM90_U32x4_STSM_NES1W_EEEvEEEvvEEEEvNT_6ParamsE --------------------------
	.section	.text._ZN7cutlass13device_kernelINS_4gemm6kernel13GemmUniversalIN4cute5tupleIJiiiiEEENS1_10collective13CollectiveMmaINS1_49MainloopSm90TmaGmmaRmemAWarpSpecializedMixedInputILi9ENS5_IJNS4_1CILi1EEESB_SB_EEENS1_35KernelTmaWarpSpecializedCooperativeEEENS5_IJNSA_ILi128EEESF_NSA_ILi64EEEEEENS5_IJNS_15integer_subbyteILi4ELb1EEEEEENS5_IJlSB_lEEENS_10bfloat16_tESL_NS4_8TiledMMAINS4_8MMA_AtomIJNS4_4SM904GMMA28MMA_64x128x16_F32BF16BF16_RSILNSQ_5MajorE0ELSS_0ELNSQ_7ScaleInE1ELST_1EEEEEENS4_6LayoutINS5_IJNSA_ILi2EEESB_SB_EEENS5_IJSB_NSA_ILi0EEESZ_EEEEENS5_IJNS4_10UnderscoreES12_S12_EEEEENS4_13SM90_TMA_LOADENS4_14ComposedLayoutINS4_7SwizzleILi1ELi4ELi3EEENS4_18smem_ptr_flag_bitsILi4EEENSW_INS5_IJNSA_ILi8EEESG_EEENS5_IJSG_SB_EEEEEEENS4_9Copy_AtomIJNS4_39AutoVectorizingCopyWithAssumedAlignmentILi128EEESJ_EEENS4_8identityES15_NS16_INS17_ILi3ELi4ELi3EEENS19_ILi16EEES1E_EEvS1K_EENS_8epilogue10collective18CollectiveEpilogueINS1P_22Sm90TmaWarpSpecializedILi4ELi2ELi16ELb1ELb0EEEJSH_NS5_IJSF_NSA_ILi32EEEEEENS_6half_tENS5_IJSB_llEEES1W_S1X_NS1P_6fusion15FusionCallbacksIS1T_NS1Y_17LinearCombinationIS1W_fS1W_fLNS_15FloatRoundStyleE2EEESH_S1V_JEEES15_NS16_IS1L_S1M_NSW_INS5_IJSG_S1B_EEENS5_IJSB_SG_EEEEEEENS4_17SM75_U16x8_LDSM_TENS4_14SM90_TMA_STOREES27_NS4_17SM90_U16x8_STSM_TENS1G_IJNS4_17SM90_U32x4_STSM_NES1W_EEEvEEEvvEEEEvNT_6ParamsE,"ax",@progbits
	.align	128
.text._ZN7cutlass13device_kernelINS_4gemm6kernel13GemmUniversalIN4cute5tupleIJiiiiEEENS1_10collective13CollectiveMmaINS1_49MainloopSm90TmaGmmaRmemAWarpSpecializedMixedInputILi9ENS5_IJNS4_1CILi1EEESB_SB_EEENS1_35KernelTmaWarpSpecializedCooperativeEEENS5_IJNSA_ILi128EEESF_NSA_ILi64EEEEEENS5_IJNS_15integer_subbyteILi4ELb1EEEEEENS5_IJlSB_lEEENS_10bfloat16_tESL_NS4_8TiledMMAINS4_8MMA_AtomIJNS4_4SM904GMMA28MMA_64x128x16_F32BF16BF16_RSILNSQ_5MajorE0ELSS_0ELNSQ_7ScaleInE1ELST_1EEEEEENS4_6LayoutINS5_IJNSA_ILi2EEESB_SB_EEENS5_IJSB_NSA_ILi0EEESZ_EEEEENS5_IJNS4_10UnderscoreES12_S12_EEEEENS4_13SM90_TMA_LOADENS4_14ComposedLayoutINS4_7SwizzleILi1ELi4ELi3EEENS4_18smem_ptr_flag_bitsILi4EEENSW_INS5_IJNSA_ILi8EEESG_EEENS5_IJSG_SB_EEEEEEENS4_9Copy_AtomIJNS4_39AutoVectorizingCopyWithAssumedAlignmentILi128EEESJ_EEENS4_8identityES15_NS16_INS17_ILi3ELi4ELi3EEENS19_ILi16EEES1E_EEvS1K_EENS_8epilogue10collective18CollectiveEpilogueINS1P_22Sm90TmaWarpSpecializedILi4ELi2ELi16ELb1ELb0EEEJSH_NS5_IJSF_NSA_ILi32EEEEEENS_6half_tENS5_IJSB_llEEES1W_S1X_NS1P_6fusion15FusionCallbacksIS1T_NS1Y_17LinearCombinationIS1W_fS1W_fLNS_15FloatRoundStyleE2EEESH_S1V_JEEES15_NS16_IS1L_S1M_NSW_INS5_IJSG_S1B_EEENS5_IJSB_SG_EEEEEEENS4_17SM75_U16x8_LDSM_TENS4_14SM90_TMA_STOREES27_NS4_17SM90_U16x8_STSM_TENS1G_IJNS4_17SM90_U32x4_STSM_NES1W_EEEvEEEvvEEEEvNT_6ParamsE:
        .type           _ZN7cutlass13device_kernelINS_4gemm6kernel13GemmUniversalIN4cute5tupleIJiiiiEEENS1_10collective13CollectiveMmaINS1_49MainloopSm90TmaGmmaRmemAWarpSpecializedMixedInputILi9ENS5_IJNS4_1CILi1EEESB_SB_EEENS1_35KernelTmaWarpSpecializedCooperativeEEENS5_IJNSA_ILi128EEESF_NSA_ILi64EEEEEENS5_IJNS_15integer_subbyteILi4ELb1EEEEEENS5_IJlSB_lEEENS_10bfloat16_tESL_NS4_8TiledMMAINS4_8MMA_AtomIJNS4_4SM904GMMA28MMA_64x128x16_F32BF16BF16_RSILNSQ_5MajorE0ELSS_0ELNSQ_7ScaleInE1ELST_1EEEEEENS4_6LayoutINS5_IJNSA_ILi2EEESB_SB_EEENS5_IJSB_NSA_ILi0EEESZ_EEEEENS5_IJNS4_10UnderscoreES12_S12_EEEEENS4_13SM90_TMA_LOADENS4_14ComposedLayoutINS4_7SwizzleILi1ELi4ELi3EEENS4_18smem_ptr_flag_bitsILi4EEENSW_INS5_IJNSA_ILi8EEESG_EEENS5_IJSG_SB_EEEEEEENS4_9Copy_AtomIJNS4_39AutoVectorizingCopyWithAssumedAlignmentILi128EEESJ_EEENS4_8identityES15_NS16_INS17_ILi3ELi4ELi3EEENS19_ILi16EEES1E_EEvS1K_EENS_8epilogue10collective18CollectiveEpilogueINS1P_22Sm90TmaWarpSpecializedILi4ELi2ELi16ELb1ELb0EEEJSH_NS5_IJSF_NSA_ILi32EEEEEENS_6half_tENS5_IJSB_llEEES1W_S1X_NS1P_6fusion15FusionCallbacksIS1T_NS1Y_17LinearCombinationIS1W_fS1W_fLNS_15FloatRoundStyleE2EEESH_S1V_JEEES15_NS16_IS1L_S1M_NSW_INS5_IJSG_S1B_EEENS5_IJSB_SG_EEEEEEENS4_17SM75_U16x8_LDSM_TENS4_14SM90_TMA_STOREES27_NS4_17SM90_U16x8_STSM_TENS1G_IJNS4_17SM90_U32x4_STSM_NES1W_EEEvEEEvvEEEEvNT_6ParamsE,@function
        .size           _ZN7cutlass13device_kernelINS_4gemm6kernel13GemmUniversalIN4cute5tupleIJiiiiEEENS1_10collective13CollectiveMmaINS1_49MainloopSm90TmaGmmaRmemAWarpSpecializedMixedInputILi9ENS5_IJNS4_1CILi1EEESB_SB_EEENS1_35KernelTmaWarpSpecializedCooperativeEEENS5_IJNSA_ILi128EEESF_NSA_ILi64EEEEEENS5_IJNS_15integer_subbyteILi4ELb1EEEEEENS5_IJlSB_lEEENS_10bfloat16_tESL_NS4_8TiledMMAINS4_8MMA_AtomIJNS4_4SM904GMMA28MMA_64x128x16_F32BF16BF16_RSILNSQ_5MajorE0ELSS_0ELNSQ_7ScaleInE1ELST_1EEEEEENS4_6LayoutINS5_IJNSA_ILi2EEESB_SB_EEENS5_IJSB_NSA_ILi0EEESZ_EEEEENS5_IJNS4_10UnderscoreES12_S12_EEEEENS4_13SM90_TMA_LOADENS4_14ComposedLayoutINS4_7SwizzleILi1ELi4ELi3EEENS4_18smem_ptr_flag_bitsILi4EEENSW_INS5_IJNSA_ILi8EEESG_EEENS5_IJSG_SB_EEEEEEENS4_9Copy_AtomIJNS4_39AutoVectorizingCopyWithAssumedAlignmentILi128EEESJ_EEENS4_8identityES15_NS16_INS17_ILi3ELi4ELi3EEENS19_ILi16EEES1E_EEvS1K_EENS_8epilogue10collective18CollectiveEpilogueINS1P_22Sm90TmaWarpSpecializedILi4ELi2ELi16ELb1ELb0EEEJSH_NS5_IJSF_NSA_ILi32EEEEEENS_6half_tENS5_IJSB_llEEES1W_S1X_NS1P_6fusion15FusionCallbacksIS1T_NS1Y_17LinearCombinationIS1W_fS1W_fLNS_15FloatRoundStyleE2EEESH_S1V_JEEES15_NS16_IS1L_S1M_NSW_INS5_IJSG_S1B_EEENS5_IJSB_SG_EEEEEEENS4_17SM75_U16x8_LDSM_TENS4_14SM90_TMA_STOREES27_NS4_17SM90_U16x8_STSM_TENS1G_IJNS4_17SM90_U32x4_STSM_NES1W_EEEvEEEvvEEEEvNT_6ParamsE,(.L_x_1634 - _ZN7cutlass13device_kernelINS_4gemm6kernel13GemmUniversalIN4cute5tupleIJiiiiEEENS1_10collective13CollectiveMmaINS1_49MainloopSm90TmaGmmaRmemAWarpSpecializedMixedInputILi9ENS5_IJNS4_1CILi1EEESB_SB_EEENS1_35KernelTmaWarpSpecializedCooperativeEEENS5_IJNSA_ILi128EEESF_NSA_ILi64EEEEEENS5_IJNS_15integer_subbyteILi4ELb1EEEEEENS5_IJlSB_lEEENS_10bfloat16_tESL_NS4_8TiledMMAINS4_8MMA_AtomIJNS4_4SM904GMMA28MMA_64x128x16_F32BF16BF16_RSILNSQ_5MajorE0ELSS_0ELNSQ_7ScaleInE1ELST_1EEEEEENS4_6LayoutINS5_IJNSA_ILi2EEESB_SB_EEENS5_IJSB_NSA_ILi0EEESZ_EEEEENS5_IJNS4_10UnderscoreES12_S12_EEEEENS4_13SM90_TMA_LOADENS4_14ComposedLayoutINS4_7SwizzleILi1ELi4ELi3EEENS4_18smem_ptr_flag_bitsILi4EEENSW_INS5_IJNSA_ILi8EEESG_EEENS5_IJSG_SB_EEEEEEENS4_9Copy_AtomIJNS4_39AutoVectorizingCopyWithAssumedAlignmentILi128EEESJ_EEENS4_8identityES15_NS16_INS17_ILi3ELi4ELi3EEENS19_ILi16EEES1E_EEvS1K_EENS_8epilogue10collective18CollectiveEpilogueINS1P_22Sm90TmaWarpSpecializedILi4ELi2ELi16ELb1ELb0EEEJSH_NS5_IJSF_NSA_ILi32EEEEEENS_6half_tENS5_IJSB_llEEES1W_S1X_NS1P_6fusion15FusionCallbacksIS1T_NS1Y_17LinearCombinationIS1W_fS1W_fLNS_15FloatRoundStyleE2EEESH_S1V_JEEES15_NS16_IS1L_S1M_NSW_INS5_IJSG_S1B_EEENS5_IJSB_SG_EEEEEEENS4_17SM75_U16x8_LDSM_TENS4_14SM90_TMA_STOREES27_NS4_17SM90_U16x8_STSM_TENS1G_IJNS4_17SM90_U32x4_STSM_NES1W_EEEvEEEvvEEEEvNT_6ParamsE)
        .other          _ZN7cutlass13device_kernelINS_4gemm6kernel13GemmUniversalIN4cute5tupleIJiiiiEEENS1_10collective13CollectiveMmaINS1_49MainloopSm90TmaGmmaRmemAWarpSpecializedMixedInputILi9ENS5_IJNS4_1CILi1EEESB_SB_EEENS1_35KernelTmaWarpSpecializedCooperativeEEENS5_IJNSA_ILi128EEESF_NSA_ILi64EEEEEENS5_IJNS_15integer_subbyteILi4ELb1EEEEEENS5_IJlSB_lEEENS_10bfloat16_tESL_NS4_8TiledMMAINS4_8MMA_AtomIJNS4_4SM904GMMA28MMA_64x128x16_F32BF16BF16_RSILNSQ_5MajorE0ELSS_0ELNSQ_7ScaleInE1ELST_1EEEEEENS4_6LayoutINS5_IJNSA_ILi2EEESB_SB_EEENS5_IJSB_NSA_ILi0EEESZ_EEEEENS5_IJNS4_10UnderscoreES12_S12_EEEEENS4_13SM90_TMA_LOADENS4_14ComposedLayoutINS4_7SwizzleILi1ELi4ELi3EEENS4_18smem_ptr_flag_bitsILi4EEENSW_INS5_IJNSA_ILi8EEESG_EEENS5_IJSG_SB_EEEEEEENS4_9Copy_AtomIJNS4_39AutoVectorizingCopyWithAssumedAlignmentILi128EEESJ_EEENS4_8identityES15_NS16_INS17_ILi3ELi4ELi3EEENS19_ILi16EEES1E_EEvS1K_EENS_8epilogue10collective18CollectiveEpilogueINS1P_22Sm90TmaWarpSpecializedILi4ELi2ELi16ELb1ELb0EEEJSH_NS5_IJSF_NSA_ILi32EEEEEENS_6half_tENS5_IJSB_llEEES1W_S1X_NS1P_6fusion15FusionCallbacksIS1T_NS1Y_17LinearCombinationIS1W_fS1W_fLNS_15FloatRoundStyleE2EEESH_S1V_JEEES15_NS16_IS1L_S1M_NSW_INS5_IJSG_S1B_EEENS5_IJSB_SG_EEEEEEENS4_17SM75_U16x8_LDSM_TENS4_14SM90_TMA_STOREES27_NS4_17SM90_U16x8_STSM_TENS1G_IJNS4_17SM90_U32x4_STSM_NES1W_EEEvEEEvvEEEEvNT_6ParamsE,@"STO_CUDA_ENTRY STV_DEFAULT"
_ZN7cutlass13device_kernelINS_4gemm6kernel13GemmUniversalIN4cute5tupleIJiiiiEEENS1_10collective13CollectiveMmaINS1_49MainloopSm90TmaGmmaRmemAWarpSpecializedMixedInputILi9ENS5_IJNS4_1CILi1EEESB_SB_EEENS1_35KernelTmaWarpSpecializedCooperativeEEENS5_IJNSA_ILi128EEESF_NSA_ILi64EEEEEENS5_IJNS_15integer_subbyteILi4ELb1EEEEEENS5_IJlSB_lEEENS_10bfloat16_tESL_NS4_8TiledMMAINS4_8MMA_AtomIJNS4_4SM904GMMA28MMA_64x128x16_F32BF16BF16_RSILNSQ_5MajorE0ELSS_0ELNSQ_7ScaleInE1ELST_1EEEEEENS4_6LayoutINS5_IJNSA_ILi2EEESB_SB_EEENS5_IJSB_NSA_ILi0EEESZ_EEEEENS5_IJNS4_10UnderscoreES12_S12_EEEEENS4_13SM90_TMA_LOADENS4_14ComposedLayoutINS4_7SwizzleILi1ELi4ELi3EEENS4_18smem_ptr_flag_bitsILi4EEENSW_INS5_IJNSA_ILi8EEESG_EEENS5_IJSG_SB_EEEEEEENS4_9Copy_AtomIJNS4_39AutoVectorizingCopyWithAssumedAlignmentILi128EEESJ_EEENS4_8identityES15_NS16_INS17_ILi3ELi4ELi3EEENS19_ILi16EEES1E_EEvS1K_EENS_8epilogue10collective18CollectiveEpilogueINS1P_22Sm90TmaWarpSpecializedILi4ELi2ELi16ELb1ELb0EEEJSH_NS5_IJSF_NSA_ILi32EEEEEENS_6half_tENS5_IJSB_llEEES1W_S1X_NS1P_6fusion15FusionCallbacksIS1T_NS1Y_17LinearCombinationIS1W_fS1W_fLNS_15FloatRoundStyleE2EEESH_S1V_JEEES15_NS16_IS1L_S1M_NSW_INS5_IJSG_S1B_EEENS5_IJSB_SG_EEEEEEENS4_17SM75_U16x8_LDSM_TENS4_14SM90_TMA_STOREES27_NS4_17SM90_U16x8_STSM_TENS1G_IJNS4_17SM90_U32x4_STSM_NES1W_EEEvEEEvvEEEEvNT_6ParamsE:
        /* <DEDUP_REMOVED lines=17> */
[----:B------:R-:W-:-:S02]  /*0110*/  UIADD3.X UR7, URZ, UR5, URZ, UP0, !UPT ;  /* 0x000000053f077290 */ /* 0x000fc400087fe43f */
[----:B------:R-:W-:Y:S02]  /*0120*/  UIADD3.X UR9, URZ, UR5, URZ, UP1, !UPT ;  /* 0x000000053f097290 */ /* 0x000fe40008ffe43f */
[----:B------:R-:W-:Y:S02]  /*0130*/  UIADD3.X UR11, URZ, UR5, URZ, UP2, !UPT ;  /* 0x000000053f0b7290 */ /* 0x000fe400097fe43f */
[----:B------:R-:W-:-:S03]  /*0140*/  UIADD3.X UR5, URZ, UR5, URZ, UP3, !UPT ;  /* 0x000000053f057290 */ /* 0x000fc60009ffe43f */
[----:B------:R1:W-:Y:S02]  /*0150*/  UTMACCTL.PF [UR6] ;  /* 0x00000000060079b9 */ /* 0x0003e40008040000 */
[----:B------:R1:W-:Y:S02]  /*0160*/  UTMACCTL.PF [UR8] ;  /* 0x00000000080079b9 */ /* 0x0003e40008040000 */
[----:B------:R1:W-:Y:S02]  /*0170*/  UTMACCTL.PF [UR10] ;  /* 0x000000000a0079b9 */ /* 0x0003e40008040000 */
[----:B------:R1:W-:Y:S02]  /*0180*/  UTMACCTL.PF [UR4] ;  /* 0x00000000040079b9 */ /* 0x0003e40008040000 */
[----:B-1----:R-:W-:Y:S01]  /*0190*/  NOP ;  /* 0x0000000000007918 */ /* 0x002fe20000000000 */
.L_x_975:
[----:B------:R-:W-:Y:S05]  /*01a0*/  BSYNC B0 ;  /* 0x0000000000007941 */ /* 0x000fea0003800000 */
.L_x_974:
        /* <DEDUP_REMOVED lines=19> */
.L_x_977:
[----:B------:R-:W-:Y:S01]  /*02e0*/  ULDC UR6, c[0x0][0x780] ;  /* 0x0001e00000067ab9 */ /* 0x000fe20000000800 */
[----:B------:R-:W-:Y:S01]  /*02f0*/  IMAD.MOV.U32 R2, RZ, RZ, 0x1 ;  /* 0x00000001ff027424 */ /* 0x000fe200078e00ff */
[----:B------:R-:W-:Y:S02]  /*0300*/  FSETP.NEU.AND P3, PT, RZ, UR6, PT ;  /* 0x00000006ff007c0b */ /* 0x000fe4000bf6d000 */
[----:B------:R-:W-:-:S11]  /*0310*/  CS2R R6, SRZ ;  /* 0x0000000000067805 */ /* 0x000fd6000001ff00 */
.L_x_976:
        /* <DEDUP_REMOVED lines=17> */
.L_x_978:
        /* <DEDUP_REMOVED lines=37> */
.L_x_980:
[----:B-1----:R-:W-:Y:S05]  /*0680*/  BSYNC B0 ;  /* 0x0000000000007941 */ /* 0x002fea0003800000 */
.L_x_979:
        /* <DEDUP_REMOVED lines=27> */
.L_x_981:
        /* <DEDUP_REMOVED lines=87> */
.L_x_986:
        /* <DEDUP_REMOVED lines=50> */
.L_x_987:
        /* <DEDUP_REMOVED lines=18> */
.L_x_985:
        /* <DEDUP_REMOVED lines=18> */
.L_x_989:
[----:B------:R-:W-:Y:S01]  /*1310*/  ULDC UR4, c[0x0][0x780] ;  /* 0x0001e00000047ab9 */ /* 0x000fe20000000800 */
[----:B------:R-:W-:Y:S02]  /*1320*/  IMAD.MOV.U32 R88, RZ, RZ, 0x1 ;  /* 0x00000001ff587424 */ /* 0x000fe400078e00ff */
[----:B------:R-:W-:-:S07]  /*1330*/  IMAD.U32 R97, RZ, RZ, UR4 ;  /* 0x00000004ff617e24 */ /* 0x000fce000f8e00ff */
.L_x_988:
        /* <DEDUP_REMOVED lines=11> */
.L_x_991:
[----:B------:R-:W-:Y:S02]  /*13f0*/  ULDC UR4, c[0x0][0x7a0] ;  /* 0x0001e80000047ab9 */ /* 0x000fe40000000800 */
[----:B------:R-:W-:-:S07]  /*1400*/  IMAD.U32 R98, RZ, RZ, UR4 ;  /* 0x00000004ff627e24 */ /* 0x000fce000f8e00ff */
.L_x_990:
[----:B------:R-:W-:Y:S01]  /*1410*/  LOP3.LUT P2, RZ, R0, 0xff, RZ, 0xc0, !PT ;  /* 0x000000ff00ff7812 */ /* 0x000fe2000784c0ff */
[----:B------:R-:W-:Y:S01]  /*1420*/  UMOV UR39, URZ ;  /* 0x0000003f00277c82 */ /* 0x000fe20008000000 */
[----:B------:R-:W-:-:S11]  /*1430*/  PLOP3.LUT P0, PT, PT, PT, PT, 0x80, 0x0 ;  /* 0x000000000000781c */ /* 0x000fd60003f0f070 */
[----:B------:R-:W-:Y:S05]  /*1440*/  @!P2 BRA `(.L_x_992) ;  /* 0x00000060004ca947 */ /* 0x000fea0003800000 */
[----:B------:R-:W-:Y:S01]  /*1450*/  IMAD.SHL.U32 R27, R27, 0x20, RZ ;  /* 0x000000201b1b7824 */ /* 0x000fe200078e00ff */
[----:B------:R-:W-:Y:S01]  /*1460*/  ULDC UR4, c[0x0][0x28c] ;  /* 0x0000a30000047ab9 */ /* 0x000fe20000000800 */
[C---:B------:R-:W-:Y:S01]  /*1470*/  IMAD.SHL.U32 R3, R18.reuse, 0x2, RZ ;  /* 0x0000000212037824 */ /* 0x040fe200078e00ff */
[----:B------:R-:W-:Y:S01]  /*1480*/  UIADD3 UR4, UR4, 0x3f, URZ ;  /* 0x0000003f04047890 */ /* 0x000fe2000fffe03f */
[----:B------:R-:W-:Y:S01]  /*1490*/  IMAD.SHL.U32 R89, R18, 0x10, RZ ;  /* 0x0000001012597824 */ /* 0x000fe200078e00ff */
[----:B------:R-:W-:Y:S01]  /*14a0*/  LOP3.LUT R0, R27, 0xc00, RZ, 0xc0, !PT ;  /* 0x00000c001b007812 */ /* 0x000fe200078ec0ff */
[----:B------:R-:W-:Y:S01]  /*14b0*/  IMAD.SHL.U32 R14, R14, 0x1000, RZ ;  /* 0x000010000e0e7824 */ /* 0x000fe200078e00ff */
[----:B------:R-:W-:Y:S01]  /*14c0*/  USHF.R.S32.HI UR5, URZ, 0x1f, UR4 ;  /* 0x0000001f3f057899 */ /* 0x000fe20008011404 */
[----:B------:R-:W-:Y:S01]  /*14d0*/  LOP3.LUT R111, R22, 0x1, RZ, 0xfc, !PT ;  /* 0x00000001166f7812 */ /* 0x000fe200078efcff */
[----:B------:R-:W-:Y:S01]  /*14e0*/  IMAD.MOV.U32 R90, RZ, RZ, 0x1 ;  /* 0x00000001ff5a7424 */ /* 0x000fe200078e00ff */
[----:B-1----:R-:W-:Y:S01]  /*14f0*/  LOP3.LUT R4, R0, 0x6, R3, 0xf8, !PT ;  /* 0x0000000600047812 */ /* 0x002fe200078ef803 */
[----:B------:R-:W-:Y:S01]  /*1500*/  ULEA.HI UR5, UR5, UR4, URZ, 0x6 ;  /* 0x0000000405057291 */ /* 0x000fe2000f8f303f */
[----:B------:R-:W-:Y:S01]  /*1510*/  LOP3.LUT R0, R89, 0x100, RZ, 0xc0, !PT ;  /* 0x0000010059007812 */ /* 0x000fe200078ec0ff */
[----:B------:R-:W-:Y:S01]  /*1520*/  ULDC.64 UR54, c[0x0][0x198] ;  /* 0x0000660000367ab9 */ /* 0x000fe20000000a00 */
[----:B------:R-:W-:Y:S01]  /*1530*/  LOP3.LUT R5, R4, 0xc0, R89, 0xf8, !PT ;  /* 0x000000c004057812 */ /* 0x000fe200078ef859 */
[----:B------:R-:W-:Y:S01]  /*1540*/  UMOV UR48, URZ ;  /* 0x0000003f00307c82 */ /* 0x000fe20008000000 */
[----:B------:R-:W-:Y:S01]  /*1550*/  LOP3.LUT R0, R0, 0x20, R3, 0xf8, !PT ;  /* 0x0000002000007812 */ /* 0x000fe200078ef803 */
[----:B------:R-:W-:Y:S01]  /*1560*/  UMOV UR49, URZ ;  /* 0x0000003f00317c82 */ /* 0x000fe20008000000 */
[----:B------:R-:W-:Y:S01]  /*1570*/  LOP3.LUT R5, R5, 0x1000, R14, 0xf8, !PT ;  /* 0x0000100005057812 */ /* 0x000fe200078ef80e */
[----:B------:R-:W-:Y:S01]  /*1580*/  USHF.R.S32.HI UR50, URZ, 0x6, UR5 ;  /* 0x000000063f327899 */ /* 0x000fe20008011405 */
[----:B------:R-:W-:Y:S01]  /*1590*/  LOP3.LUT R112, R19, 0x1, RZ, 0xfc, !PT ;  /* 0x0000000113707812 */ /* 0x000fe200078efcff */
[----:B------:R-:W-:Y:S01]  /*15a0*/  UMOV UR53, URZ ;  /* 0x0000003f00357c82 */ /* 0x000fe20008000000 */
[----:B------:R-:W-:Y:S01]  /*15b0*/  LOP3.LUT R0, R5, R0, RZ, 0xfc, !PT ;  /* 0x0000000005007212 */ /* 0x000fe200078efcff */
[----:B------:R-:W-:-:S03]  /*15c0*/  UMOV UR39, URZ ;  /* 0x0000003f00277c82 */ /* 0x000fc60008000000 */
[C---:B------:R-:W-:Y:S01]  /*15d0*/  LEA.HI R91, R0.reuse, 0x8800, RZ, 0x1f ;  /* 0x00008800005b7811 */ /* 0x040fe200078ff8ff */
[----:B------:R-:W-:-:S05]  /*15e0*/  IMAD.SHL.U32 R96, R0, 0x4, RZ ;  /* 0x0000000400607824 */ /* 0x000fca00078e00ff */
[----:B------:R-:W-:-:S07]  /*15f0*/  LOP3.LUT R96, R96, 0x4, RZ, 0xc0, !PT ;  /* 0x0000000460607812 */ /* 0x000fce00078ec0ff */
.L_x_1092:
        /* <DEDUP_REMOVED lines=11> */
[----:B------:R1:W3:Y:S01]  /*16b0*/  LDC.64 R14, c[0x4][R0] ;  /* 0x01000000000e7b82 */ /* 0x0002e20000000a00 */
        /* <DEDUP_REMOVED lines=10> */
[----:B--23-5:R-:W-:Y:S05]  /*1760*/  CALL.ABS.NOINC R14 ;  /* 0x000000000e007343 */ /* 0x02cfea0003c00000 */
.L_x_993:
[----:B------:R-:W-:Y:S01]  /*1770*/  UMOV UR4, 0xffffffff ;  /* 0xffffffff00047882 */ /* 0x000fe20000000000 */
[----:B------:R-:W-:Y:S02]  /*1780*/  ISETP.NE.AND P1, PT, R111, 0x3, PT ;  /* 0x000000036f00780c */ /* 0x000fe40003f25270 */
[----:B------:R-:W-:Y:S02]  /*1790*/  LOP3.LUT R13, R18, 0x80, RZ, 0xc0, !PT ;  /* 0x00000080120d7812 */ /* 0x000fe400078ec0ff */
[----:B------:R-:W-:Y:S02]  /*17a0*/  P2R R0, PR, RZ, 0x2 ;  /* 0x00000002ff007803 */ /* 0x000fe40000000000 */
[----:B------:R-:W-:Y:S01]  /*17b0*/  SHF.R.U32.HI R13, RZ, 0x7, R13 ;  /* 0x00000007ff0d7819 */ /* 0x000fe2000001160d */
[----:B------:R-:W-:Y:S06]  /*17c0*/  BRA.DIV UR4, `(.L_x_994) ;  /* 0x0000008e04f47947 */ /* 0x000fec000b800000 */
.L_x_1177:
[----:B------:R-:W-:Y:S05]  /*17d0*/  @!P1 BRA `(.L_x_995) ;  /* 0x0000000000049947 */ /* 0x000fea0003800000 */
[----:B------:R-:W-:Y:S01]  /*17e0*/  BPT.TRAP 0x1 ;  /* 0x000000040000795c */ /* 0x000fe20000300000 */
.L_x_995:
[----:B------:R-:W-:Y:S02]  /*17f0*/  IMAD.U32 R3, RZ, RZ, UR53 ;  /* 0x00000035ff037e24 */ /* 0x000fe4000f8e00ff */
[----:B------:R-:W-:-:S03]  /*1800*/  IMAD.U32 R0, RZ, RZ, UR49 ;  /* 0x00000031ff007e24 */ /* 0x000fc6000f8e00ff */
[----:B------:R-:W-:Y:S02]  /*1810*/  LEA R3, R3, UR52, 0x3 ;  /* 0x0000003403037c11 */ /* 0x000fe4000f8e18ff */
[----:B------:R-:W-:-:S04]  /*1820*/  SHF.L.U32 R0, R0, 0x1f, RZ ;  /* 0x0000001f00007819 */ /* 0x000fc800000006ff */
[----:B------:R1:W3:Y:S01]  /*1830*/  SYNCS.PHASECHK.TRANS64.TRYWAIT P0, [R3+URZ], R0 ;  /* 0x00000000030075a7 */ /* 0x0002e2000800017f */
[----:B------:R-:W-:Y:S05]  /*1840*/  @!P1 BRA `(.L_x_996) ;  /* 0x0000000000049947 */ /* 0x000fea0003800000 */
[----:B------:R-:W-:Y:S01]  /*1850*/  BPT.TRAP 0x1 ;  /* 0x000000040000795c */ /* 0x000fe20000300000 */
.L_x_996:
[----:B---3--:R-:W-:Y:S05]  /*1860*/  @P0 BRA `(.L_x_997) ;  /* 0x0000000000080947 */ /* 0x008fea0003800000 */
[----:B------:R-:W3:Y:S02]  /*1870*/  SYNCS.PHASECHK.TRANS64.TRYWAIT P0, [R3+URZ], R0 ;  /* 0x00000000030075a7 */ /* 0x000ee4000800017f */
[----:B---3--:R-:W-:Y:S05]  /*1880*/  @!P0 BRA `(.L_x_998) ;  /* 0x0000008c00e08947 */ /* 0x008fea0003800000 */
.L_x_997:
[----:B------:R-:W-:-:S13]  /*1890*/  ISETP.NE.AND P0, PT, R111, 0x3, PT ;  /* 0x000000036f00780c */ /* 0x000fda0003f05270 */
[----:B------:R-:W-:Y:S05]  /*18a0*/  @!P0 BRA `(.L_x_999) ;  /* 0x0000000000048947 */ /* 0x000fea0003800000 */
[----:B------:R-:W-:Y:S01]  /*18b0*/  BPT.TRAP 0x1 ;  /* 0x000000040000795c */ /* 0x000fe20000300000 */
.L_x_999:
        /* <DEDUP_REMOVED lines=11> */
[----:B-1-3--:R-:W-:-:S05]  /*1970*/  IMAD.U32 R0, RZ, RZ, UR5 ;  /* 0x00000005ff007e24 */ /* 0x00afca000f8e00ff */
        /* <DEDUP_REMOVED lines=8> */
[----:B------:R1:W3:Y:S01]  /*1a00*/  LDC.64 R14, c[0x4][R0] ;  /* 0x01000000000e7b82 */ /* 0x0002e20000000a00 */
        /* <DEDUP_REMOVED lines=11> */
.L_x_1001:
[----:B------:R-:W-:Y:S05]  /*1ac0*/  BSYNC B6 ;  /* 0x0000000000067941 */ /* 0x000fea0003800000 */
.L_x_1000:
[----:B------:R-:W-:Y:S01]  /*1ad0*/  SHF.R.U64 R0, R24, 0x3, RZ ;  /* 0x0000000318007819 */ /* 0x000fe200000012ff */
[----:B------:R-:W-:Y:S01]  /*1ae0*/  VIADD R5, R25, 0x40 ;  /* 0x0000004019057836 */ /* 0x000fe20000000000 */
[----:B------:R-:W-:Y:S02]  /*1af0*/  BSSY B6, `(.L_x_1002) ;  /* 0x000001d000067945 */ /* 0x000fe40003800000 */
[----:B------:R-:W-:Y:S02]  /*1b00*/  IADD3 R0, R91, UR52, R0 ;  /* 0x000000345b007c10 */ /* 0x000fe4000fffe000 */
[----:B------:R-:W-:-:S03]  /*1b10*/  IADD3 R25, P1, R5, R96, RZ ;  /* 0x0000006005197210 */ /* 0x000fc60007f3e0ff */
[----:B------:R-:W-:Y:S01]  /*1b20*/  LDS.U8 R3, [R0] ;  /* 0x0000000000037984 */ /* 0x000fe20000000000 */
[----:B------:R-:W-:Y:S01]  /*1b30*/  LOP3.LUT P0, RZ, R25, 0x4, RZ, 0xc0, !PT ;  /* 0x0000000419ff7812 */ /* 0x000fe2000780c0ff */
[----:B------:R-:W-:Y:S02]  /*1b40*/  IMAD.X R26, RZ, RZ, RZ, P1 ;  /* 0x000000ffff1a7224 */ /* 0x000fe400008e06ff */
[----:B------:R-:W1:Y:S04]  /*1b50*/  LDS.U8 R4, [R0+0x100] ;  /* 0x0001000000047984 */ /* 0x000e680000000000 */
[----:B------:R-:W3:Y:S04]  /*1b60*/  LDS.U8 R6, [R0+0x4] ;  /* 0x0000040000067984 */ /* 0x000ee80000000000 */
[----:B------:R-:W4:Y:S01]  /*1b70*/  LDS.U8 R8, [R0+0x104] ;  /* 0x0001040000087984 */ /* 0x000f220000000000 */
[----:B-1----:R-:W-:-:S04]  /*1b80*/  PRMT R3, R4, 0x7604, R3 ;  /* 0x0000760404037816 */ /* 0x002fc80000000003 */
[----:B---3--:R-:W-:-:S04]  /*1b90*/  PRMT R3, R6, 0x7054, R3 ;  /* 0x0000705406037816 */ /* 0x008fc80000000003 */
[----:B----4-:R-:W-:Y:S01]  /*1ba0*/  PRMT R24, R8, 0x654, R3 ;  /* 0x0000065408187816 */ /* 0x010fe20000000003 */
[----:B------:R-:W-:Y:S06]  /*1bb0*/  @!P0 BRA `(.L_x_1003) ;  /* 0x0000000000408947 */ /* 0x000fec0003800000 */
        /* <DEDUP_REMOVED lines=16> */
.L_x_1003:
[----:B------:R-:W-:Y:S05]  /*1cc0*/  BSYNC B6 ;  /* 0x0000000000067941 */ /* 0x000fea0003800000 */
.L_x_1002:
        /* <DEDUP_REMOVED lines=13> */
[----:B------:R-:W3:Y:S01]  /*1da0*/  LDS.U8 R6, [R0+0x4] ;  /* 0x0000040000067984 */ /* 0x000ee20000000000 */
[--C-:B------:R-:W-:Y:S01]  /*1db0*/  LOP3.LUT R10, R10, 0xf000f, R12.reuse, 0x6a, !PT ;  /* 0x000f000f0a0a7812 */ /* 0x100fe200078e6a0c */
[----:B------:R-:W-:Y:S01]  /*1dc0*/  HADD2.BF16_V2 R92, R7, -136, -136 ;  /* 0xc308c308075c7430 */ /* 0x000fe20000200000 */
[----:B------:R-:W-:Y:S01]  /*1dd0*/  LOP3.LUT R5, R5, 0xf000f, R12, 0x6a, !PT ;  /* 0x000f000f05057812 */ /* 0x000fe200078e6a0c */
[----:B------:R-:W4:Y:S01]  /*1de0*/  LDS.U8 R8, [R0+0x104] ;  /* 0x0001040000087984 */ /* 0x000f220000000000 */
[----:B------:R-:W-:-:S02]  /*1df0*/  HADD2.BF16_V2 R93, R9, -136, -136 ;  /* 0xc308c308095d7430 */ /* 0x000fc40000200000 */
[----:B------:R-:W-:Y:S02]  /*1e00*/  HADD2.BF16_V2 R94, R10, -136, -136 ;  /* 0xc308c3080a5e7430 */ /* 0x000fe40000200000 */
[----:B------:R-:W-:Y:S01]  /*1e10*/  HADD2.BF16_V2 R95, R5, -136, -136 ;  /* 0xc308c308055f7430 */ /* 0x000fe20000200000 */
[----:B-1----:R-:W-:-:S04]  /*1e20*/  PRMT R3, R4, 0x7604, R3 ;  /* 0x0000760404037816 */ /* 0x002fc80000000003 */
[----:B---3--:R-:W-:-:S04]  /*1e30*/  PRMT R3, R6, 0x7054, R3 ;  /* 0x0000705406037816 */ /* 0x008fc80000000003 */
[----:B----4-:R-:W-:Y:S01]  /*1e40*/  PRMT R109, R8, 0x654, R3 ;  /* 0x00000654086d7816 */ /* 0x010fe20000000003 */
[----:B------:R-:W-:Y:S01]  /*1e50*/  UIADD3 UR4, UR52, 0x11800, URZ ;  /* 0x0001180034047890 */ /* 0x000fe2000fffe03f */
[----:B------:R-:W-:Y:S01]  /*1e60*/  WARPGROUP.ARRIVE ;  /* 0x00000000000079c5 */ /* 0x000fe20000000000 */
[----:B------:R-:W-:Y:S01]  /*1e70*/  UMOV UR7, 0x40000040 ;  /* 0x4000004000077882 */ /* 0x000fe20000000000 */
[----:B------:R-:W-:Y:S01]  /*1e80*/  SHF.R.U32.HI R0, RZ, 0x4, R18 ;  /* 0x00000004ff007819 */ /* 0x000fe20000011612 */
[----:B------:R-:W-:Y:S01]  /*1e90*/  USHF.R.U32.HI UR4, URZ, 0x4, UR4 ;  /* 0x000000043f047899 */ /* 0x000fe20008011604 */
[----:B--2---:R-:W-:Y:S02]  /*1ea0*/  IMAD.MOV.U32 R99, RZ, RZ, -0x20 ;  /* 0xffffffe0ff637424 */ /* 0x004fe400078e00ff */
        /* <DEDUP_REMOVED lines=31> */
.L_x_1004:
        /* <DEDUP_REMOVED lines=14> */
[----:B------:R-:W-:Y:S02]  /*2180*/  HADD2.BF16_V2 R101, R4, -136, -136 ;  /* 0xc308c30804657430 */ /* 0x000fe40000200000 */
[----:B------:R-:W-:-:S02]  /*2190*/  IMAD.MOV.U32 R4, RZ, RZ, R96 ;  /* 0x000000ffff047224 */ /* 0x000fc400078e0060 */
[----:B------:R-:W-:Y:S02]  /*21a0*/  HADD2.BF16_V2 R102, R5, -136, -136 ;  /* 0xc308c30805667430 */ /* 0x000fe40000200000 */
[----:B------:R-:W-:Y:S02]  /*21b0*/  IMAD.MOV.U32 R5, RZ, RZ, RZ ;  /* 0x000000ffff057224 */ /* 0x000fe400078e00ff */
[----:B------:R-:W-:Y:S01]  /*21c0*/  HADD2.BF16_V2 R103, R0, -136, -136 ;  /* 0xc308c30800677430 */ /* 0x000fe20000200000 */
[----:B------:R-:W-:Y:S01]  /*21d0*/  SHF.R.U64 R0, R107, 0x3, R105 ;  /* 0x000000036b007819 */ /* 0x000fe20000001269 */
[----:B------:R-:W-:Y:S02]  /*21e0*/  VIADD R105, R106, 0x10 ;  /* 0x000000106a697836 */ /* 0x000fe40000000000 */
[----:B------:R-:W-:Y:S01]  /*21f0*/  WARPGROUP.ARRIVE ;  /* 0x00000000000079c5 */ /* 0x000fe20000000000 */
[----:B------:R-:W-:Y:S01]  /*2200*/  IADD3 R0, R91, UR52, R0 ;  /* 0x000000345b007c10 */ /* 0x000fe2000fffe000 */
[----:B------:R-:W-:-:S04]  /*2210*/  IMAD.WIDE R104, R105, 0x4, R4 ;  /* 0x0000000469687825 */ /* 0x000fc800078e0204 */
        /* <DEDUP_REMOVED lines=27> */
.L_x_1005:
        /* <DEDUP_REMOVED lines=15> */
[----:B------:R-:W-:-:S02]  /*24c0*/  HADD2.BF16_V2 R102, R5, -136, -136 ;  /* 0xc308c30805667430 */ /* 0x000fc40000200000 */
[----:B------:R-:W-:Y:S01]  /*24d0*/  HADD2.BF16_V2 R103, R0, -136, -136 ;  /* 0xc308c30800677430 */ /* 0x000fe20000200000 */
[----:B------:R-:W-:-:S03]  /*24e0*/  SHF.R.U64 R0, R104, 0x3, R105 ;  /* 0x0000000368007819 */ /* 0x000fc60000001269 */
[----:B------:R-:W-:Y:S01]  /*24f0*/  WARPGROUP.ARRIVE ;  /* 0x00000000000079c5 */ /* 0x000fe20000000000 */
[----:B------:R-:W-:-:S05]  /*2500*/  IADD3 R0, R91, UR52, R0 ;  /* 0x000000345b007c10 */ /* 0x000fca000fffe000 */
        /* <DEDUP_REMOVED lines=25> */
[----:B------:R-:W-:-:S04]  /*26a0*/  HADD2.BF16_V2 R103, R3, -136, -136 ;  /* 0xc308c30803677430 */ /* 0x000fc80000200000 */
[----:B------:R-:W-:-:S06]  /*26b0*/  WARPGROUP.ARRIVE ;  /* 0x00000000000079c5 */ /* 0x000fcc0000000000 */
[----:B------:R-:W-:Y:S03]  /*26c0*/  HGMMA.64x128x16.F32.BF16 R24, R100, gdesc[UR4], R24, gsb0 ;  /* 0x01e0000464187df0 */ /* 0x000fe60008001818 */
[----:B------:R-:W-:Y:S02]  /*26d0*/  WARPGROUP.DEPBAR.LE gsb0, 0x0 ;  /* 0x00008000000079c5 */ /* 0x000fe40000010000 */
[----:B------:R-:W-:Y:S05]  /*26e0*/  @!P0 BRA `(.L_x_1006) ;  /* 0x0000000400948947 */ /* 0x000fea0003800000 */
[----:B------:R-:W-:-:S13]  /*26f0*/  ISETP.NE.AND P6, PT, R111, 0x3, PT ;  /* 0x000000036f00780c */ /* 0x000fda0003fc5270 */
[----:B------:R-:W-:Y:S05]  /*2700*/  @!P6 BRA `(.L_x_1007) ;  /* 0x000000000004e947 */ /* 0x000fea0003800000 */
[----:B------:R-:W-:Y:S01]  /*2710*/  BPT.TRAP 0x1 ;  /* 0x000000040000795c */ /* 0x000fe20000300000 */
.L_x_1007:
        /* <DEDUP_REMOVED lines=12> */
.L_x_1008:
        /* <DEDUP_REMOVED lines=25> */
.L_x_1011:
[----:B------:R-:W-:Y:S05]  /*2970*/  BSYNC B6 ;  /* 0x0000000000067941 */ /* 0x000fea0003800000 */
.L_x_1010:
[----:B------:R-:W-:Y:S01]  /*2980*/  IMAD.U32 R5, RZ, RZ, UR57 ;  /* 0x00000039ff057e24 */ /* 0x000fe2000f8e00ff */
[----:B------:R-:W-:Y:S01]  /*2990*/  UIADD3 UR4, UR45, 0x10, URZ ;  /* 0x000000102d047890 */ /* 0x000fe2000fffe03f */
[----:B------:R-:W-:Y:S01]  /*29a0*/  IMAD.U32 R4, RZ, RZ, UR56 ;  /* 0x00000038ff047e24 */ /* 0x000fe2000f8e00ff */
[----:B------:R-:W-:Y:S01]  /*29b0*/  BSSY B6, `(.L_x_1012) ;  /* 0x0000020000067945 */ /* 0x000fe20003800000 */
[----:B------:R-:W-:Y:S01]  /*29c0*/  IMAD.MOV.U32 R4, RZ, RZ, R96 ;  /* 0x000000ffff047224 */ /* 0x000fe200078e0060 */
[----:B-1----:R-:W-:Y:S01]  /*29d0*/  SHF.R.U64 R0, R93, 0x3, R5 ;  /* 0x000000035d007819 */ /* 0x002fe20000001205 */
[----:B------:R-:W-:Y:S02]  /*29e0*/  IMAD.MOV.U32 R5, RZ, RZ, RZ ;  /* 0x000000ffff057224 */ /* 0x000fe400078e00ff */
[----:B------:R-:W-:Y:S01]  /*29f0*/  IMAD.U32 R93, RZ, RZ, UR4 ;  /* 0x00000004ff5d7e24 */ /* 0x000fe2000f8e00ff */
[----:B------:R-:W-:-:S03]  /*2a00*/  IADD3 R0, R91, UR52, R0 ;  /* 0x000000345b007c10 */ /* 0x000fc6000fffe000 */
[----:B------:R-:W-:Y:S02]  /*2a10*/  IMAD.WIDE R92, R93, 0x4, R4 ;  /* 0x000000045d5c7825 */ /* 0x000fe400078e0204 */
[----:B------:R-:W-:Y:S01]  /*2a20*/  LDS.U8 R3, [R0] ;  /* 0x0000000000037984 */ /* 0x000fe20000000000 */
[----:B------:R-:W-:-:S03]  /*2a30*/  LOP3.LUT P0, RZ, R92, 0x4, RZ, 0xc0, !PT ;  /* 0x000000045cff7812 */ /* 0x000fc6000780c0ff */
        /* <DEDUP_REMOVED lines=23> */
.L_x_1013:
[----:B------:R-:W-:Y:S05]  /*2bb0*/  BSYNC B6 ;  /* 0x0000000000067941 */ /* 0x000fea0003800000 */
.L_x_1012:
        /* <DEDUP_REMOVED lines=12> */
[----:B------:R-:W2:Y:S04]  /*2c80*/  LDS.U8 R6, [R0+0x4] ;  /* 0x0000040000067984 */ /* 0x000ea80000000000 */
[----:B------:R-:W3:Y:S01]  /*2c90*/  LDS.U8 R8, [R0+0x104] ;  /* 0x0001040000087984 */ /* 0x000ee20000000000 */
[----:B-1----:R-:W-:-:S02]  /*2ca0*/  PRMT R3, R4, 0x7604, R3 ;  /* 0x0000760404037816 */ /* 0x002fc40000000003 */
[C-C-:B------:R-:W-:Y:S02]  /*2cb0*/  PRMT R4, R94.reuse, 0xf4f0, R5.reuse ;  /* 0x0000f4f05e047816 */ /* 0x140fe40000000005 */
[----:B------:R-:W-:Y:S01]  /*2cc0*/  PRMT R5, R94, 0xf7f3, R5 ;  /* 0x0000f7f35e057816 */ /* 0x000fe20000000005 */
[----:B------:R-:W-:Y:S01]  /*2cd0*/  HADD2.BF16_V2 R94, R9, -136, -136 ;  /* 0xc308c308095e7430 */ /* 0x000fe20000200000 */
[--C-:B------:R-:W-:Y:S02]  /*2ce0*/  LOP3.LUT R4, R4, 0xf000f, R10.reuse, 0x6a, !PT ;  /* 0x000f000f04047812 */ /* 0x100fe400078e6a0a */
[----:B------:R-:W-:Y:S02]  /*2cf0*/  LOP3.LUT R5, R5, 0xf000f, R10, 0x6a, !PT ;  /* 0x000f000f05057812 */ /* 0x000fe400078e6a0a */
[----:B--2---:R-:W-:Y:S01]  /*2d00*/  PRMT R3, R6, 0x7054, R3 ;  /* 0x0000705406037816 */ /* 0x004fe20000000003 */
[----:B------:R-:W-:Y:S02]  /*2d10*/  HADD2.BF16_V2 R92, R4, -136, -136 ;  /* 0xc308c308045c7430 */ /* 0x000fe40000200000 */
[----:B------:R-:W-:Y:S01]  /*2d20*/  HADD2.BF16_V2 R95, R5, -136, -136 ;  /* 0xc308c308055f7430 */ /* 0x000fe20000200000 */
[----:B---3--:R-:W-:-:S07]  /*2d30*/  PRMT R109, R8, 0x654, R3 ;  /* 0x00000654086d7816 */ /* 0x008fce0000000003 */
.L_x_1006:
        /* <DEDUP_REMOVED lines=24> */
.L_x_1029:
        /* <DEDUP_REMOVED lines=17> */
.L_x_1016:
        /* <DEDUP_REMOVED lines=25> */
.L_x_1017:
[----:B------:R-:W-:Y:S01]  /*3160*/  VIADD R4, R104, 0x2 ;  /* 0x0000000268047836 */ /* 0x000fe20000000000 */
[----:B------:R-:W-:Y:S01]  /*3170*/  SHF.R.U32.HI R0, RZ, 0x4, R109 ;  /* 0x00000004ff007819 */ /* 0x000fe2000001166d */
[----:B------:R-:W-:Y:S01]  /*3180*/  IMAD.MOV.U32 R5, RZ, RZ, 0x40000040 ;  /* 0x40000040ff057424 */ /* 0x000fe200078e00ff */
[----:B------:R-:W-:Y:S05]  /*3190*/  WARPSYNC.ALL ;  /* 0x0000000000007948 */ /* 0x000fea0003800000 */
[----:B------:R-:W-:Y:S01]  /*31a0*/  R2UR UR6, R4 ;  /* 0x00000000040672ca */ /* 0x000fe200000e0000 */
[----:B------:R-:W-:Y:S01]  /*31b0*/  IMAD.MOV.U32 R6, RZ, RZ, 0x43084308 ;  /* 0x43084308ff067424 */ /* 0x000fe200078e00ff */
[----:B------:R-:W-:-:S02]  /*31c0*/  R2UR UR7, R5 ;  /* 0x00000000050772ca */ /* 0x000fc400000e0000 */
        /* <DEDUP_REMOVED lines=10> */
[----:B------:R-:W-:Y:S02]  /*3270*/  IMAD.MOV.U32 R4, RZ, RZ, R96 ;  /* 0x000000ffff047224 */ /* 0x000fe400078e0060 */
[----:B------:R-:W-:Y:S02]  /*3280*/  HADD2.BF16_V2 R102, R5, -136, -136 ;  /* 0xc308c30805667430 */ /* 0x000fe40000200000 */
[----:B------:R-:W-:Y:S02]  /*3290*/  IMAD.MOV.U32 R5, RZ, RZ, RZ ;  /* 0x000000ffff057224 */ /* 0x000fe400078e00ff */
[----:B------:R-:W-:Y:S01]  /*32a0*/  HADD2.BF16_V2 R103, R0, -136, -136 ;  /* 0xc308c30800677430 */ /* 0x000fe20000200000 */
[----:B------:R-:W-:Y:S01]  /*32b0*/  SHF.R.U64 R0, R95, 0x3, R93 ;  /* 0x000000035f007819 */ /* 0x000fe2000000125d */
[----:B------:R-:W-:-:S02]  /*32c0*/  VIADD R93, R94, 0x10 ;  /* 0x000000105e5d7836 */ /* 0x000fc40000000000 */
        /* <DEDUP_REMOVED lines=30> */
.L_x_1018:
[----:B------:R-:W-:Y:S01]  /*34b0*/  VIADD R4, R104, 0x4 ;  /* 0x0000000468047836 */ /* 0x000fe20000000000 */
[----:B------:R-:W-:Y:S01]  /*34c0*/  SHF.R.U32.HI R0, RZ, 0x4, R95 ;  /* 0x00000004ff007819 */ /* 0x000fe2000001165f */
[----:B------:R-:W-:Y:S01]  /*34d0*/  IMAD.MOV.U32 R5, RZ, RZ, 0x40000040 ;  /* 0x40000040ff057424 */ /* 0x000fe200078e00ff */
[----:B------:R-:W-:Y:S05]  /*34e0*/  WARPSYNC.ALL ;  /* 0x0000000000007948 */ /* 0x000fea0003800000 */
[----:B------:R-:W-:Y:S01]  /*34f0*/  R2UR UR6, R4 ;  /* 0x00000000040672ca */ /* 0x000fe200000e0000 */
[----:B------:R-:W-:Y:S01]  /*3500*/  IMAD.MOV.U32 R10, RZ, RZ, 0x43084308 ;  /* 0x43084308ff0a7424 */ /* 0x000fe200078e00ff */
[----:B------:R-:W-:Y:S01]  /*3510*/  R2UR UR7, R5 ;  /* 0x00000000050772ca */ /* 0x000fe200000e0000 */
[----:B------:R-:W-:Y:S01]  /*3520*/  IMAD.MOV.U32 R105, RZ, RZ, 0x40000040 ;  /* 0x40000040ff697424 */ /* 0x000fe200078e00ff */
[----:B------:R-:W-:-:S02]  /*3530*/  PRMT R3, R95, 0xf4f0, R0 ;  /* 0x0000f4f05f037816 */ /* 0x000fc40000000000 */
[C-C-:B------:R-:W-:Y:S02]  /*3540*/  PRMT R4, R95.reuse, 0xf5f1, R0.reuse ;  /* 0x0000f5f15f047816 */ /* 0x140fe40000000000 */
[C-C-:B------:R-:W-:Y:S02]  /*3550*/  PRMT R5, R95.reuse, 0xf6f2, R0.reuse ;  /* 0x0000f6f25f057816 */ /* 0x140fe40000000000 */
[----:B------:R-:W-:Y:S02]  /*3560*/  PRMT R0, R95, 0xf7f3, R0 ;  /* 0x0000f7f35f007816 */ /* 0x000fe40000000000 */
[--C-:B------:R-:W-:Y:S02]  /*3570*/  LOP3.LUT R3, R3, 0xf000f, R10.reuse, 0x6a, !PT ;  /* 0x000f000f03037812 */ /* 0x100fe400078e6a0a */
[--C-:B------:R-:W-:Y:S02]  /*3580*/  LOP3.LUT R4, R4, 0xf000f, R10.reuse, 0x6a, !PT ;  /* 0x000f000f04047812 */ /* 0x100fe400078e6a0a */
[--C-:B------:R-:W-:Y:S01]  /*3590*/  LOP3.LUT R5, R5, 0xf000f, R10.reuse, 0x6a, !PT ;  /* 0x000f000f05057812 */ /* 0x100fe200078e6a0a */
[----:B------:R-:W-:Y:S01]  /*35a0*/  HADD2.BF16_V2 R100, R3, -136, -136 ;  /* 0xc308c30803647430 */ /* 0x000fe20000200000 */
[----:B------:R-:W-:Y:S01]  /*35b0*/  LOP3.LUT R0, R0, 0xf000f, R10, 0x6a, !PT ;  /* 0x000f000f00007812 */ /* 0x000fe200078e6a0a */
[----:B------:R-:W-:Y:S01]  /*35c0*/  HADD2.BF16_V2 R101, R4, -136, -136 ;  /* 0xc308c30804657430 */ /* 0x000fe20000200000 */
[----:B------:R-:W-:Y:S01]  /*35d0*/  IADD3 R104, R104, 0x6, RZ ;  /* 0x0000000668687810 */ /* 0x000fe20007ffe0ff */
[----:B------:R-:W-:Y:S01]  /*35e0*/  HADD2.BF16_V2 R102, R5, -136, -136 ;  /* 0xc308c30805667430 */ /* 0x000fe20000200000 */
[----:B------:R-:W-:Y:S01]  /*35f0*/  ISETP.NE.AND P6, PT, R111, 0x3, PT ;  /* 0x000000036f00780c */ /* 0x000fe20003fc5270 */
[----:B------:R-:W-:Y:S01]  /*3600*/  HADD2.BF16_V2 R103, R0, -136, -136 ;  /* 0xc308c30800677430 */ /* 0x000fe20000200000 */
[----:B------:R-:W-:-:S03]  /*3610*/  SHF.R.U64 R0, R92, 0x3, R93 ;  /* 0x000000035c007819 */ /* 0x000fc6000000125d */
[----:B------:R-:W-:Y:S01]  /*3620*/  WARPGROUP.ARRIVE ;  /* 0x00000000000079c5 */ /* 0x000fe20000000000 */
[----:B------:R-:W-:-:S05]  /*3630*/  IADD3 R0, R91, UR52, R0 ;  /* 0x000000345b007c10 */ /* 0x000fca000fffe000 */
        /* <DEDUP_REMOVED lines=28> */
[----:B------:R-:W-:Y:S01]  /*3800*/  BPT.TRAP 0x1 ;  /* 0x000000040000795c */ /* 0x000fe20000300000 */
.L_x_1019:
[----:B------:R-:W-:Y:S01]  /*3810*/  ULEA UR4, UR45, UR52, 0x3 ;  /* 0x000000342d047291 */ /* 0x000fe2000f8e183f */
[----:B------:R-:W-:-:S03]  /*3820*/  ISETP.GT.U32.AND P0, PT, R22, 0x1, PT ;  /* 0x000000011600780c */ /* 0x000fc60003f04070 */
[----:B------:R-:W-:-:S04]  /*3830*/  UIADD3 UR4, UR4, 0x48, URZ ;  /* 0x0000004804047890 */ /* 0x000fc8000fffe03f */
[----:B------:R-:W-:-:S09]  /*3840*/  UPRMT UR4, URZ, 0x654, UR4 ;  /* 0x000006543f047896 */ /* 0x000fd20008000004 */
[----:B------:R-:W-:Y:S01]  /*3850*/  SYNCS.ARRIVE.TRANS64.RED.A1T0 RZ, [UR4], RZ ;  /* 0x000000ffffff79a7 */ /* 0x000fe20008100404 */
[----:B------:R-:W-:Y:S05]  /*3860*/  @P0 BRA `(.L_x_1020) ;  /* 0x0000000000040947 */ /* 0x000fea0003800000 */
[----:B------:R-:W-:Y:S01]  /*3870*/  BPT.TRAP 0x1 ;  /* 0x000000040000795c */ /* 0x000fe20000300000 */
.L_x_1020:
[----:B------:R-:W-:-:S04]  /*3880*/  UIADD3 UR45, UR45, 0x1, URZ ;  /* 0x000000012d2d7890 */ /* 0x000fc8000fffe03f */
[----:B------:R-:W-:-:S04]  /*3890*/  UISETP.NE.AND UP0, UPT, UR45, 0x9, UPT ;  /* 0x000000092d00788c */ /* 0x000fc8000bf05270 */
[----:B------:R-:W-:Y:S01]  /*38a0*/  USEL UR45, UR45, URZ, UP0 ;  /* 0x0000003f2d2d7287 */ /* 0x000fe20008000000 */
[----:B------:R-:W-:Y:S11]  /*38b0*/  @!P6 BRA `(.L_x_1021) ;  /* 0x000000000004e947 */ /* 0x000ff60003800000 */
[----:B------:R-:W-:Y:S01]  /*38c0*/  BPT.TRAP 0x1 ;  /* 0x000000040000795c */ /* 0x000fe20000300000 */
.L_x_1021:
        /* <DEDUP_REMOVED lines=13> */
.L_x_1023:
[----:B------:R-:W-:Y:S05]  /*39a0*/  BSYNC B0 ;  /* 0x0000000000007941 */ /* 0x000fea0003800000 */
.L_x_1022:
        /* <DEDUP_REMOVED lines=19> */
.L_x_1026:
[----:B------:R-:W-:Y:S05]  /*3ae0*/  BSYNC B6 ;  /* 0x0000000000067941 */ /* 0x000fea0003800000 */
.L_x_1025:
[----:B-1----:R-:W-:Y:S01]  /*3af0*/  SHF.R.U64 R0, R95, 0x3, R93 ;  /* 0x000000035f007819 */ /* 0x002fe2000000125d */
[----:B------:R-:W-:Y:S01]  /*3b00*/  VIADD R93, R100, 0x10 ;  /* 0x00000010645d7836 */ /* 0x000fe20000000000 */
[----:B------:R-:W-:Y:S01]  /*3b10*/  BSSY B6, `(.L_x_1027) ;  /* 0x000001e000067945 */ /* 0x000fe20003800000 */
[----:B------:R-:W-:Y:S01]  /*3b20*/  IMAD.MOV.U32 R4, RZ, RZ, R96 ;  /* 0x000000ffff047224 */ /* 0x000fe200078e0060 */
[----:B------:R-:W-:Y:S01]  /*3b30*/  IADD3 R0, R91, UR52, R0 ;  /* 0x000000345b007c10 */ /* 0x000fe2000fffe000 */
[----:B------:R-:W-:-:S04]  /*3b40*/  IMAD.MOV.U32 R5, RZ, RZ, RZ ;  /* 0x000000ffff057224 */ /* 0x000fc800078e00ff */
[----:B------:R-:W-:Y:S01]  /*3b50*/  LDS.U8 R3, [R0] ;  /* 0x0000000000037984 */ /* 0x000fe20000000000 */
[----:B------:R-:W-:-:S03]  /*3b60*/  IMAD.WIDE R92, R93, 0x4, R4 ;  /* 0x000000045d5c7825 */ /* 0x000fc600078e0204 */
[----:B------:R-:W1:Y:S01]  /*3b70*/  LDS.U8 R6, [R0+0x100] ;  /* 0x0001000000067984 */ /* 0x000e620000000000 */
[----:B------:R-:W-:-:S03]  /*3b80*/  LOP3.LUT P0, RZ, R92, 0x4, RZ, 0xc0, !PT ;  /* 0x000000045cff7812 */ /* 0x000fc6000780c0ff */
        /* <DEDUP_REMOVED lines=22> */
.L_x_1028:
[----:B------:R-:W-:Y:S05]  /*3cf0*/  BSYNC B6 ;  /* 0x0000000000067941 */ /* 0x000fea0003800000 */
.L_x_1027:
[----:B------:R-:W-:Y:S01]  /*3d00*/  SHF.R.U64 R0, R92, 0x3, R93 ;  /* 0x000000035c007819 */ /* 0x000fe2000000125d */
[----:B------:R-:W-:Y:S01]  /*3d10*/  IMAD.MOV.U32 R10, RZ, RZ, 0x43084308 ;  /* 0x43084308ff0a7424 */ /* 0x000fe200078e00ff */
[C---:B------:R-:W-:Y:S01]  /*3d20*/  ISETP.GT.AND P0, PT, R107.reuse, 0x2, PT ;  /* 0x000000026b00780c */ /* 0x040fe20003f04270 */
[----:B------:R-:W-:Y:S01]  /*3d30*/  VIADD R107, R107, 0xffffffff ;  /* 0xffffffff6b6b7836 */ /* 0x000fe20000000000 */
[----:B------:R-:W-:Y:S01]  /*3d40*/  IADD3 R0, R91, UR52, R0 ;  /* 0x000000345b007c10 */ /* 0x000fe2000fffe000 */
[----:B------:R-:W-:Y:S01]  /*3d50*/  IMAD.MOV.U32 R114, RZ, RZ, R108 ;  /* 0x000000ffff727224 */ /* 0x000fe200078e006c */
[----:B------:R-:W-:-:S03]  /*3d60*/  SHF.R.U32.HI R5, RZ, 0x4, R94 ;  /* 0x00000004ff057819 */ /* 0x000fc6000001165e */
[----:B------:R-:W-:Y:S01]  /*3d70*/  LDS.U8 R3, [R0] ;  /* 0x0000000000037984 */ /* 0x000fe20000000000 */
[C-C-:B------:R-:W-:Y:S02]  /*3d80*/  PRMT R7, R94.reuse, 0xf5f1, R5.reuse ;  /* 0x0000f5f15e077816 */ /* 0x140fe40000000005 */
[----:B------:R-:W-:Y:S01]  /*3d90*/  PRMT R9, R94, 0xf6f2, R5 ;  /* 0x0000f6f25e097816 */ /* 0x000fe20000000005 */
[----:B------:R-:W1:Y:S01]  /*3da0*/  LDS.U8 R4, [R0+0x100] ;  /* 0x0001000000047984 */ /* 0x000e620000000000 */
[--C-:B------:R-:W-:Y:S02]  /*3db0*/  LOP3.LUT R7, R7, 0xf000f, R10.reuse, 0x6a, !PT ;  /* 0x000f000f07077812 */ /* 0x100fe400078e6a0a */
[----:B------:R-:W-:Y:S01]  /*3dc0*/  LOP3.LUT R9, R9, 0xf000f, R10, 0x6a, !PT ;  /* 0x000f000f09097812 */ /* 0x000fe200078e6a0a */
[----:B------:R-:W2:Y:S02]  /*3dd0*/  LDS.U8 R6, [R0+0x4] ;  /* 0x0000040000067984 */ /* 0x000ea40000000000 */
[----:B------:R-:W-:-:S02]  /*3de0*/  HADD2.BF16_V2 R93, R7, -136, -136 ;  /* 0xc308c308075d7430 */ /* 0x000fc40000200000 */
[----:B------:R-:W3:Y:S01]  /*3df0*/  LDS.U8 R8, [R0+0x104] ;  /* 0x0001040000087984 */ /* 0x000ee20000000000 */
[----:B-1----:R-:W-:Y:S02]  /*3e00*/  PRMT R3, R4, 0x7604, R3 ;  /* 0x0000760404037816 */ /* 0x002fe40000000003 */
[C-C-:B------:R-:W-:Y:S02]  /*3e10*/  PRMT R4, R94.reuse, 0xf4f0, R5.reuse ;  /* 0x0000f4f05e047816 */ /* 0x140fe40000000005 */
[----:B------:R-:W-:Y:S01]  /*3e20*/  PRMT R5, R94, 0xf7f3, R5 ;  /* 0x0000f7f35e057816 */ /* 0x000fe20000000005 */
[----:B------:R-:W-:Y:S01]  /*3e30*/  HADD2.BF16_V2 R94, R9, -136, -136 ;  /* 0xc308c308095e7430 */ /* 0x000fe20000200000 */
[--C-:B------:R-:W-:Y:S02]  /*3e40*/  LOP3.LUT R4, R4, 0xf000f, R10.reuse, 0x6a, !PT ;  /* 0x000f000f04047812 */ /* 0x100fe400078e6a0a */
[----:B------:R-:W-:Y:S02]  /*3e50*/  LOP3.LUT R5, R5, 0xf000f, R10, 0x6a, !PT ;  /* 0x000f000f05057812 */ /* 0x000fe400078e6a0a */
[----:B--2---:R-:W-:Y:S01]  /*3e60*/  PRMT R3, R6, 0x7054, R3 ;  /* 0x0000705406037816 */ /* 0x004fe20000000003 */
[----:B------:R-:W-:-:S02]  /*3e70*/  HADD2.BF16_V2 R92, R4, -136, -136 ;  /* 0xc308c308045c7430 */ /* 0x000fc40000200000 */
[----:B------:R-:W-:Y:S01]  /*3e80*/  HADD2.BF16_V2 R95, R5, -136, -136 ;  /* 0xc308c308055f7430 */ /* 0x000fe20000200000 */
[----:B---3--:R-:W-:Y:S01]  /*3e90*/  PRMT R109, R8, 0x654, R3 ;  /* 0x00000654086d7816 */ /* 0x008fe20000000003 */
[----:B------:R-:W-:Y:S06]  /*3ea0*/  @P0 BRA `(.L_x_1029) ;  /* 0xfffffff000040947 */ /* 0x000fec000383ffff */
.L_x_1015:
[----:B------:R-:W-:Y:S01]  /*3eb0*/  IMAD.MOV.U32 R105, RZ, RZ, 0x40000040 ;  /* 0x40000040ff697424 */ /* 0x000fe200078e00ff */
[----:B------:R-:W-:Y:S01]  /*3ec0*/  LEA R104, R108, UR44, 0xa ;  /* 0x0000002c6c687c11 */ /* 0x000fe2000f8e50ff */
[----:B------:R-:W-:Y:S05]  /*3ed0*/  WARPSYNC.ALL ;  /* 0x0000000000007948 */ /* 0x000fea0003800000 */
[----:B------:R-:W-:Y:S01]  /*3ee0*/  R2UR UR6, R104 ;  /* 0x00000000680672ca */ /* 0x000fe200000e0000 */
[----:B------:R-:W-:Y:S01]  /*3ef0*/  WARPGROUP.ARRIVE ;  /* 0x00000000000079c5 */ /* 0x000fe20000000000 */
[----:B------:R-:W-:Y:S01]  /*3f00*/  R2UR UR7, R105 ;  /* 0x00000000690772ca */ /* 0x000fe200000e0000 */
[----:B------:R-:W-:-:S02]  /*3f10*/  IMAD.IADD R99, R99, 0x1, R100 ;  /* 0x0000000163637824 */ /* 0x000fc400078e0264 */
[----:B------:R-:W-:Y:S02]  /*3f20*/  IMAD.MOV.U32 R4, RZ, RZ, R96 ;  /* 0x000000ffff047224 */ /* 0x000fe400078e0060 */
[----:B------:R-:W-:-:S08]  /*3f30*/  IMAD.MOV.U32 R5, RZ, RZ, RZ ;  /* 0x000000ffff057224 */ /* 0x000fd000078e00ff */
        /* <DEDUP_REMOVED lines=21> */
.L_x_1030:
        /* <DEDUP_REMOVED lines=53> */
.L_x_1031:
[----:B------:R-:W-:Y:S01]  /*43e0*/  VIADD R4, R104, 0x4 ;  /* 0x0000000468047836 */ /* 0x000fe20000000000 */
[----:B------:R-:W-:Y:S01]  /*43f0*/  SHF.R.U32.HI R0, RZ, 0x4, R95 ;  /* 0x00000004ff007819 */ /* 0x000fe2000001165f */
[----:B------:R-:W-:Y:S01]  /*4400*/  IMAD.MOV.U32 R5, RZ, RZ, 0x40000040 ;  /* 0x40000040ff057424 */ /* 0x000fe200078e00ff */
[----:B------:R-:W-:Y:S05]  /*4410*/  WARPSYNC.ALL ;  /* 0x0000000000007948 */ /* 0x000fea0003800000 */
[----:B------:R-:W-:Y:S01]  /*4420*/  R2UR UR6, R4 ;  /* 0x00000000040672ca */ /* 0x000fe200000e0000 */
[----:B------:R-:W-:Y:S01]  /*4430*/  IMAD.MOV.U32 R10, RZ, RZ, 0x43084308 ;  /* 0x43084308ff0a7424 */ /* 0x000fe200078e00ff */
[----:B------:R-:W-:Y:S01]  /*4440*/  R2UR UR7, R5 ;  /* 0x00000000050772ca */ /* 0x000fe200000e0000 */
[----:B------:R-:W-:Y:S01]  /*4450*/  VIADD R104, R104, 0x6 ;  /* 0x0000000668687836 */ /* 0x000fe20000000000 */
[C-C-:B------:R-:W-:Y:S01]  /*4460*/  PRMT R3, R95.reuse, 0xf4f0, R0.reuse ;  /* 0x0000f4f05f037816 */ /* 0x140fe20000000000 */
[----:B------:R-:W-:Y:S01]  /*4470*/  IMAD.MOV.U32 R105, RZ, RZ, 0x40000040 ;  /* 0x40000040ff697424 */ /* 0x000fe200078e00ff */
[----:B------:R-:W-:-:S02]  /*4480*/  PRMT R4, R95, 0xf5f1, R0 ;  /* 0x0000f5f15f047816 */ /* 0x000fc40000000000 */
        /* <DEDUP_REMOVED lines=8> */
[----:B------:R-:W-:Y:S01]  /*4510*/  ISETP.NE.AND P6, PT, R111, 0x3, PT ;  /* 0x000000036f00780c */ /* 0x000fe20003fc5270 */
[----:B------:R-:W-:-:S02]  /*4520*/  HADD2.BF16_V2 R102, R5, -136, -136 ;  /* 0xc308c30805667430 */ /* 0x000fc40000200000 */
        /* <DEDUP_REMOVED lines=33> */
.L_x_1032:
[----:B------:R-:W-:Y:S01]  /*4740*/  ULEA UR4, UR45, UR52, 0x3 ;  /* 0x000000342d047291 */ /* 0x000fe2000f8e183f */
[----:B------:R-:W-:-:S03]  /*4750*/  ISETP.GT.U32.AND P0, PT, R22, 0x1, PT ;  /* 0x000000011600780c */ /* 0x000fc60003f04070 */
[----:B------:R-:W-:-:S04]  /*4760*/  UIADD3 UR4, UR4, 0x48, URZ ;  /* 0x0000004804047890 */ /* 0x000fc8000fffe03f */
[----:B------:R-:W-:-:S09]  /*4770*/  UPRMT UR4, URZ, 0x654, UR4 ;  /* 0x000006543f047896 */ /* 0x000fd20008000004 */
[----:B------:R-:W-:Y:S01]  /*4780*/  SYNCS.ARRIVE.TRANS64.RED.A1T0 RZ, [UR4], RZ ;  /* 0x000000ffffff79a7 */ /* 0x000fe20008100404 */
[----:B------:R-:W-:Y:S05]  /*4790*/  @P0 BRA `(.L_x_1014) ;  /* 0x0000000000040947 */ /* 0x000fea0003800000 */
[----:B------:R-:W-:Y:S01]  /*47a0*/  BPT.TRAP 0x1 ;  /* 0x000000040000795c */ /* 0x000fe20000300000 */
.L_x_1014:
[----:B------:R-:W-:-:S13]  /*47b0*/  ISETP.NE.AND P0, PT, R111, 0x3, PT ;  /* 0x000000036f00780c */ /* 0x000fda0003f05270 */
[----:B------:R-:W-:Y:S05]  /*47c0*/  @!P0 BRA `(.L_x_1033) ;  /* 0x0000000000048947 */ /* 0x000fea0003800000 */
[----:B------:R-:W-:Y:S01]  /*47d0*/  BPT.TRAP 0x1 ;  /* 0x000000040000795c */ /* 0x000fe20000300000 */
.L_x_1033:
        /* <DEDUP_REMOVED lines=12> */
.L_x_1034:
        /* <DEDUP_REMOVED lines=32> */
.L_x_1036:
        /* <DEDUP_REMOVED lines=15> */
.L_x_1035:
        /* <DEDUP_REMOVED lines=16> */
.L_x_1038:
[----:B------:R-:W-:Y:S01]  /*4c90*/  ULDC UR4, c[0x0][0x780] ;  /* 0x0001e00000047ab9 */ /* 0x000fe20000000800 */
[----:B------:R-:W-:Y:S02]  /*4ca0*/  IMAD.MOV.U32 R88, RZ, RZ, 0x1 ;  /* 0x00000001ff587424 */ /* 0x000fe400078e00ff */
[----:B-----5:R-:W-:-:S07]  /*4cb0*/  IMAD.U32 R97, RZ, RZ, UR4 ;  /* 0x00000004ff617e24 */ /* 0x020fce000f8e00ff */
.L_x_1037:
[----:B-1----:R-:W1:Y:S02]  /*4cc0*/  LDC.64 R4, c[0x0][0x7b0] ;  /* 0x0001ec00ff047b82 */ /* 0x002e640000000a00 */
[----:B-1----:R-:W-:-:S04]  /*4cd0*/  ISETP.NE.U32.AND P1, PT, R4, RZ, PT ;  /* 0x000000ff0400720c */ /* 0x002fc80003f25070 */
[----:B------:R-:W-:-:S13]  /*4ce0*/  ISETP.NE.AND.EX P1, PT, R5, RZ, PT, P1 ;  /* 0x000000ff0500720c */ /* 0x000fda0003f25310 */
[----:B------:R-:W-:Y:S05]  /*4cf0*/  @!P1 BRA `(.L_x_1039) ;  /* 0x00000000002c9947 */ /* 0x000fea0003800000 */
[----:B------:R-:W-:Y:S02]  /*4d00*/  ULDC.64 UR4, c[0x0][0x7a8] ;  /* 0x0001ea0000047ab9 */ /* 0x000fe40000000a00 */
[----:B------:R-:W-:-:S04]  /*4d10*/  ISETP.NE.U32.AND P1, PT, RZ, UR4, PT ;  /* 0x00000004ff007c0c */ /* 0x000fc8000bf25070 */
[----:B------:R-:W-:-:S13]  /*4d20*/  ISETP.NE.AND.EX P1, PT, RZ, UR5, PT, P1 ;  /* 0x00000005ff007c0c */ /* 0x000fda000bf25310 */
[----:B------:R-:W-:Y:S05]  /*4d30*/  @!P1 BRA `(.L_x_1040) ;  /* 0x0000000000149947 */ /* 0x000fea0003800000 */
[----:B-----5:R-:W1:Y:S01]  /*4d40*/  LDC.64 R98, c[0x0][0x7a8] ;  /* 0x0001ea00ff627b82 */ /* 0x020e620000000a00 */
[----:B------:R-:W-:-:S04]  /*4d50*/  IMAD R3, R4, UR47, RZ ;  /* 0x0000002f04037c24 */ /* 0x000fc8000f8e02ff */
[----:B-1----:R-:W-:-:S06]  /*4d60*/  IMAD.WIDE R98, R3, 0x4, R98 ;  /* 0x0000000403627825 */ /* 0x002fcc00078e0262 */
[----:B------:R1:W5:Y:S01]  /*4d70*/  LDG.E R98, desc[UR42][R98.64] ;  /* 0x0000002a62627981 */ /* 0x000362000c1e1900 */
[----:B------:R-:W-:Y:S05]  /*4d80*/  BRA `(.L_x_1039) ;  /* 0x0000000000087947 */ /* 0x000fea0003800000 */
.L_x_1040:
[----:B------:R-:W-:Y:S02]  /*4d90*/  ULDC UR4, c[0x0][0x7a0] ;  /* 0x0001e80000047ab9 */ /* 0x000fe40000000800 */
[----:B-----5:R-:W-:-:S07]  /*4da0*/  IMAD.U32 R98, RZ, RZ, UR4 ;  /* 0x00000004ff627e24 */ /* 0x020fce000f8e00ff */
.L_x_1039:
        /* <DEDUP_REMOVED lines=19> */
.L_x_1043:
[----:B-----5:R-:W-:-:S13]  /*4ee0*/  FSETP.EQ.AND P3, PT, R97, RZ, PT ;  /* 0x000000ff6100720b */ /* 0x020fda0003f62000 */
.L_x_1044:
[----:B------:R-:W-:Y:S05]  /*4ef0*/  BSYNC B0 ;  /* 0x0000000000007941 */ /* 0x000fea0003800000 */
.L_x_1042:
[----:B------:R-:W-:-:S07]  /*4f00*/  SEL R3, RZ, 0x1, P3 ;  /* 0x00000001ff037807 */ /* 0x000fce0001800000 */
.L_x_1041:
[----:B------:R-:W-:Y:S04]  /*4f10*/  BSSY B0, `(.L_x_1045) ;  /* 0x0000007000007945 */ /* 0x000fe80003800000 */
[----:B------:R-:W-:Y:S05]  /*4f20*/  @!P0 BRA `(.L_x_1046) ;  /* 0x0000000000108947 */ /* 0x000fea0003800000 */
[----:B------:R-:W-:-:S13]  /*4f30*/  LOP3.LUT P0, RZ, R88, 0xff, RZ, 0xc0, !PT ;  /* 0x000000ff58ff7812 */ /* 0x000fda000780c0ff */
[----:B------:R-:W-:Y:S05]  /*4f40*/  @!P0 BRA `(.L_x_1047) ;  /* 0x00000000000c8947 */ /* 0x000fea0003800000 */
[----:B-----5:R-:W-:Y:S01]  /*4f50*/  FSETP.EQ.AND P2, PT, R97, RZ, PT ;  /* 0x000000ff6100720b */ /* 0x020fe20003f42000 */
[----:B------:R-:W-:-:S12]  /*4f60*/  BRA `(.L_x_1047) ;  /* 0x0000000000047947 */ /* 0x000fd80003800000 */
.L_x_1046:
[----:B-----5:R-:W-:-:S13]  /*4f70*/  FSETP.EQ.AND P2, PT, R97, RZ, PT ;  /* 0x000000ff6100720b */ /* 0x020fda0003f42000 */
.L_x_1047:
[----:B------:R-:W-:Y:S05]  /*4f80*/  BSYNC B0 ;  /* 0x0000000000007941 */ /* 0x000fea0003800000 */
.L_x_1045:
[----:B------:R-:W-:Y:S01]  /*4f90*/  PRMT R4, R3, 0x9910, RZ ;  /* 0x0000991003047816 */ /* 0x000fe200000000ff */
        /* <DEDUP_REMOVED lines=12> */
.L_x_1050:
[----:B------:R-:W-:Y:S01]  /*5060*/  SHF.L.U32 R4, R90, 0x1f, RZ ;  /* 0x0000001f5a047819 */ /* 0x000fe200000006ff */
[----:B------:R-:W-:Y:S01]  /*5070*/  BSSY B1, `(.L_x_1051) ;  /* 0x0000005000017945 */ /* 0x000fe20003800000 */
[----:B------:R-:W-:Y:S02]  /*5080*/  IMAD.MOV.U32 R3, RZ, RZ, 0x1 ;  /* 0x00000001ff037424 */ /* 0x000fe400078e00ff */
[----:B------:R-:W2:Y:S01]  /*5090*/  SYNCS.PHASECHK.TRANS64.TRYWAIT P3, [UR52+0x90], R4 ;  /* 0x00009004ff0075a7 */ /* 0x000ea20008060174 */
[----:B------:R-:W-:Y:S01]  /*50a0*/  IMAD.MOV.U32 R10, RZ, RZ, RZ ;  /* 0x000000ffff0a7224 */ /* 0x000fe200078e00ff */
[----:B--2---:R-:W-:Y:S06]  /*50b0*/  @!P3 BRA `(.L_x_1052) ;  /* 0x000000580014b947 */ /* 0x004fec0003800000 */
.L_x_1178:
[----:B------:R-:W-:Y:S05]  /*50c0*/  BSYNC B1 ;  /* 0x0000000000017941 */ /* 0x000fea0003800000 */
.L_x_1051:
[----:B------:R-:W-:Y:S02]  /*50d0*/  CS2R R8, SRZ ;  /* 0x0000000000087805 */ /* 0x000fe4000001ff00 */
[----:B------:R-:W-:Y:S02]  /*50e0*/  CS2R R6, SRZ ;  /* 0x0000000000067805 */ /* 0x000fe4000001ff00 */
[----:B--2---:R-:W-:Y:S01]  /*50f0*/  CS2R R4, SRZ ;  /* 0x0000000000047805 */ /* 0x004fe2000001ff00 */
[----:B------:R-:W-:Y:S06]  /*5100*/  @P2 BRA `(.L_x_1049) ;  /* 0x0000000000442947 */ /* 0x000fec0003800000 */
[--C-:B------:R-:W-:Y:S01]  /*5110*/  SHF.R.U32.HI R4, RZ, 0x1, R18.reuse ;  /* 0x00000001ff047819 */ /* 0x100fe20000011612 */
[----:B------:R-:W-:Y:S01]  /*5120*/  IMAD.SHL.U32 R5, R18, 0x40, RZ ;  /* 0x0000004012057824 */ /* 0x000fe200078e00ff */
        /* <DEDUP_REMOVED lines=13> */
[----:B------:R2:W3:Y:S04]  /*5200*/  LDSM.16.MT88.4 R4, [R12+0x400] ;  /* 0x000400000c04783b */ /* 0x0004e80000004200 */
[----:B------:R2:W4:Y:S02]  /*5210*/  LDSM.16.MT88.4 R8, [R12+0xc00] ;  /* 0x000c00000c08783b */ /* 0x0005240000004200 */
.L_x_1049:
[----:B------:R-:W-:Y:S05]  /*5220*/  BSYNC B0 ;  /* 0x0000000000007941 */ /* 0x000fea0003800000 */
.L_x_1048:
[--C-:B--23--:R-:W-:Y:S02]  /*5230*/  HADD2.F32 R12, -RZ, R4.reuse.H0_H0 ;  /* 0x20000004ff0c7230 */ /* 0x10cfe40000004100 */
[C---:B-----5:R-:W-:Y:S01]  /*5240*/  FMUL R24, R98.reuse, R24 ;  /* 0x0000001862187220 */ /* 0x060fe20000400000 */
[--C-:B------:R-:W-:Y:S02]  /*5250*/  HADD2.F32 R14, -RZ, R5.reuse.H0_H0 ;  /* 0x20000005ff0e7230 */ /* 0x100fe40000004100 */
[C---:B------:R-:W-:Y:S01]  /*5260*/  FMUL R15, R98.reuse, R26 ;  /* 0x0000001a620f7220 */ /* 0x040fe20000400000 */
[C---:B------:R-:W-:Y:S01]  /*5270*/  FMUL R92, R98.reuse, R25 ;  /* 0x00000019625c7220 */ /* 0x040fe20000400000 */
[----:B------:R-:W-:Y:S01]  /*5280*/  FFMA R13, R97, R12, R24 ;  /* 0x0000000c610d7223 */ /* 0x000fe20000000018 */
[----:B------:R-:W-:Y:S02]  /*5290*/  HADD2.F32 R12, -RZ, R4.H1_H1 ;  /* 0x30000004ff0c7230 */ /* 0x000fe40000004100 */
[----:B------:R-:W-:Y:S01]  /*52a0*/  FMUL R27, R98, R27 ;  /* 0x0000001b621b7220 */ /* 0x000fe20000400000 */
[----:B------:R-:W-:-:S02]  /*52b0*/  HADD2.F32 R20, -RZ, R5.H1_H1 ;  /* 0x30000005ff147230 */ /* 0x000fc40000004100 */
[C---:B------:R-:W-:Y:S01]  /*52c0*/  FFMA R15, R97.reuse, R14, R15 ;  /* 0x0000000e610f7223 */ /* 0x040fe2000000000f */
[--C-:B------:R-:W-:Y:S02]  /*52d0*/  HADD2.F32 R24, -RZ, R6.reuse.H0_H0 ;  /* 0x20000006ff187230 */ /* 0x100fe40000004100 */
[C---:B------:R-:W-:Y:S01]  /*52e0*/  FFMA R92, R97.reuse, R12, R92 ;  /* 0x0000000c615c7223 */ /* 0x040fe2000000005c */
[--C-:B------:R-:W-:Y:S02]  /*52f0*/  HADD2.F32 R14, -RZ, R7.reuse.H0_H0 ;  /* 0x20000007ff0e7230 */ /* 0x100fe40000004100 */
[C---:B------:R-:W-:Y:S01]  /*5300*/  FMUL R21, R98.reuse, R28 ;  /* 0x0000001c62157220 */ /* 0x040fe20000400000 */
[----:B------:R-:W-:Y:S01]  /*5310*/  FFMA R26, R97, R20, R27 ;  /* 0x00000014611a7223 */ /* 0x000fe2000000001b */
[C---:B------:R-:W-:Y:S01]  /*5320*/  FMUL R23, R98.reuse, R30 ;  /* 0x0000001e62177220 */ /* 0x040fe20000400000 */
[----:B------:R-:W-:Y:S02]  /*5330*/  HADD2.F32 R12, -RZ, R6.H1_H1 ;  /* 0x30000006ff0c7230 */ /* 0x000fe40000004100 */
[----:B------:R-:W-:Y:S01]  /*5340*/  FMUL R28, R98, R29 ;  /* 0x0000001d621c7220 */ /* 0x000fe20000400000 */
[----:B------:R-:W-:-:S02]  /*5350*/  HADD2.F32 R20, -RZ, R7.H1_H1 ;  /* 0x30000007ff147230 */ /* 0x000fc40000004100 */
[C---:B------:R-:W-:Y:S01]  /*5360*/  FMUL R31, R98.reuse, R31 ;  /* 0x0000001f621f7220 */ /* 0x040fe20000400000 */
[C---:B------:R-:W-:Y:S01]  /*5370*/  FFMA R21, R97.reuse, R24, R21 ;  /* 0x0000001861157223 */ /* 0x040fe20000000015 */
[C---:B------:R-:W-:Y:S01]  /*5380*/  FFMA R23, R97.reuse, R14, R23 ;  /* 0x0000000e61177223 */ /* 0x040fe20000000017 */
[--C-:B----4-:R-:W-:Y:S02]  /*5390*/  HADD2.F32 R24, -RZ, R8.reuse.H0_H0 ;  /* 0x20000008ff187230 */ /* 0x110fe40000004100 */
[C---:B------:R-:W-:Y:S01]  /*53a0*/  FFMA R28, R97.reuse, R12, R28 ;  /* 0x0000000c611c7223 */ /* 0x040fe2000000001c */
[----:B------:R-:W-:Y:S02]  /*53b0*/  HADD2.F32 R14, -RZ, R9.H0_H0 ;  /* 0x20000009ff0e7230 */ /* 0x000fe40000004100 */
[C---:B------:R-:W-:Y:S01]  /*53c0*/  FMUL R25, R98.reuse, R32 ;  /* 0x0000002062197220 */ /* 0x040fe20000400000 */
[----:B------:R-:W-:Y:S01]  /*53d0*/  FFMA R30, R97, R20, R31 ;  /* 0x00000014611e7223 */ /* 0x000fe2000000001f */
[----:B------:R-:W-:Y:S01]  /*53e0*/  FMUL R27, R98, R34 ;  /* 0x00000022621b7220 */ /* 0x000fe20000400000 */
[----:B------:R-:W-:-:S02]  /*53f0*/  HADD2.F32 R12, -RZ, R8.H1_H1 ;  /* 0x30000008ff0c7230 */ /* 0x000fc40000004100 */
[C---:B------:R-:W-:Y:S01]  /*5400*/  FMUL R32, R98.reuse, R33 ;  /* 0x0000002162207220 */ /* 0x040fe20000400000 */
[----:B------:R-:W-:Y:S02]  /*5410*/  HADD2.F32 R20, -RZ, R9.H1_H1 ;  /* 0x30000009ff147230 */ /* 0x000fe40000004100 */
[C---:B------:R-:W-:Y:S01]  /*5420*/  FMUL R35, R98.reuse, R35 ;  /* 0x0000002362237220 */ /* 0x040fe20000400000 */
[----:B------:R-:W-:Y:S01]  /*5430*/  SHF.R.U32.HI R29, RZ, 0x1, R18 ;  /* 0x00000001ff1d7819 */ /* 0x000fe20000011612 */
[C---:B------:R-:W-:Y:S01]  /*5440*/  FFMA R24, R97.reuse, R24, R25 ;  /* 0x0000001861187223 */ /* 0x040fe20000000019 */
[C---:B------:R-:W-:Y:S01]  /*5450*/  FFMA R27, R97.reuse, R14, R27 ;  /* 0x0000000e611b7223 */ /* 0x040fe2000000001b */
[C---:B------:R-:W-:Y:S01]  /*5460*/  FFMA R25, R97.reuse, R12, R32 ;  /* 0x0000000c61197223 */ /* 0x040fe20000000020 */
[--C-:B------:R-:W-:Y:S02]  /*5470*/  HADD2.F32 R14, -RZ, R10.reuse.H1_H1 ;  /* 0x3000000aff0e7230 */ /* 0x100fe40000004100 */
[----:B------:R-:W-:Y:S01]  /*5480*/  FFMA R32, R97, R20, R35 ;  /* 0x0000001461207223 */ /* 0x000fe20000000023 */
[----:B------:R-:W-:Y:S01]  /*5490*/  LOP3.LUT R29, R29, 0x30, RZ, 0xc0, !PT ;  /* 0x000000301d1d7812 */ /* 0x000fe200078ec0ff */
[----:B------:R-:W-:Y:S01]  /*54a0*/  FMUL R37, R98, R37 ;  /* 0x0000002562257220 */ /* 0x000fe20000400000 */
[----:B------:R-:W-:-:S02]  /*54b0*/  HADD2.F32 R12, -RZ, R10.H0_H0 ;  /* 0x2000000aff0c7230 */ /* 0x000fc40000004100 */
[----:B------:R-:W-:Y:S01]  /*54c0*/  FMUL R36, R98, R36 ;  /* 0x0000002462247220 */ /* 0x000fe20000400000 */
[C---:B------:R-:W-:Y:S01]  /*54d0*/  IMAD.SHL.U32 R20, R18.reuse, 0x40, RZ ;  /* 0x0000004012147824 */ /* 0x040fe200078e00ff */
[----:B------:R-:W-:Y:S01]  /*54e0*/  LOP3.LUT R31, R29, 0x8, R18, 0xf8, !PT ;  /* 0x000000081d1f7812 */ /* 0x000fe200078ef812 */
[C---:B------:R-:W-:Y:S01]  /*54f0*/  FFMA R37, R97.reuse, R14, R37 ;  /* 0x0000000e61257223 */ /* 0x040fe20000000025 */
[----:B------:R-:W-:Y:S02]  /*5500*/  IMAD.SHL.U32 R14, R18, 0x20, RZ ;  /* 0x00000020120e7824 */ /* 0x000fe400078e00ff */
[----:B------:R-:W-:Y:S01]  /*5510*/  FFMA R36, R97, R12, R36 ;  /* 0x0000000c61247223 */ /* 0x000fe20000000024 */
[----:B------:R-:W-:Y:S01]  /*5520*/  LOP3.LUT R29, R20, 0x180, RZ, 0xc0, !PT ;  /* 0x00000180141d7812 */ /* 0x000fe200078ec0ff */
[----:B------:R-:W-:Y:S01]  /*5530*/  FMUL R38, R98, R38 ;  /* 0x0000002662267220 */ /* 0x000fe20000400000 */
[----:B------:R-:W-:Y:S01]  /*5540*/  LOP3.LUT R12, R18, 0xff, RZ, 0xc0, !PT ;  /* 0x000000ff120c7812 */ /* 0x000fe200078ec0ff */
[----:B------:R-:W-:Y:S01]  /*5550*/  FMUL R39, R98, R39 ;  /* 0x0000002762277220 */ /* 0x000fe20000400000 */
[--C-:B------:R-:W-:Y:S01]  /*5560*/  LOP3.LUT R31, R31, 0x40, R20.reuse, 0xf8, !PT ;  /* 0x000000401f1f7812 */ /* 0x100fe200078ef814 */
[----:B------:R-:W-:Y:S05]  /*5570*/  WARPSYNC.ALL ;  /* 0x0000000000007948 */ /* 0x000fea0003800000 */
[--C-:B------:R-:W-:Y:S01]  /*5580*/  LOP3.LUT R29, R29, 0x40, R20.reuse, 0xf8, !PT ;  /* 0x000000401d1d7812 */ /* 0x100fe200078ef814 */
[----:B------:R-:W-:Y:S01]  /*5590*/  VIADD R12, R12, 0x1f ;  /* 0x0000001f0c0c7836 */ /* 0x000fe20000000000 */
[----:B------:R-:W-:Y:S01]  /*55a0*/  LOP3.LUT R34, R14, 0x200, RZ, 0xc0, !PT ;  /* 0x000002000e227812 */ /* 0x000fe200078ec0ff */
[--C-:B------:R-:W-:Y:S01]  /*55b0*/  HADD2.F32 R14, -RZ, R11.reuse.H0_H0 ;  /* 0x2000000bff0e7230 */ /* 0x100fe20000004100 */
[----:B------:R-:W-:Y:S01]  /*55c0*/  LOP3.LUT R31, R31, 0x180, R20, 0xf8, !PT ;  /* 0x000001801f1f7812 */ /* 0x000fe200078ef814 */
[----:B------:R-:W-:Y:S01]  /*55d0*/  HADD2.F32 R20, -RZ, R11.H1_H1 ;  /* 0x3000000bff147230 */ /* 0x000fe20000004100 */
[----:B------:R-:W-:Y:S01]  /*55e0*/  LOP3.LUT R34, R34, 0x800, R89, 0xf8, !PT ;  /* 0x0000080022227812 */ /* 0x000fe200078ef859 */
[----:B------:R-:W-:Y:S01]  /*55f0*/  BSSY B0, `(.L_x_1053) ;  /* 0x0000024000007945 */ /* 0x000fe20003800000 */
[----:B------:R-:W-:Y:S01]  /*5600*/  SHF.R.U32.HI R29, RZ, 0x3, R29 ;  /* 0x00000003ff1d7819 */ /* 0x000fe2000001161d */
[C---:B------:R-:W-:Y:S01]  /*5610*/  FFMA R14, R97.reuse, R14, R38 ;  /* 0x0000000e610e7223 */ /* 0x040fe20000000026 */
[----:B------:R-:W-:Y:S01]  /*5620*/  ISETP.GT.U32.AND P3, PT, R12, 0x3e, PT ;  /* 0x0000003e0c00780c */ /* 0x000fe20003f64070 */
[----:B------:R-:W-:Y:S01]  /*5630*/  FFMA R39, R97, R20, R39 ;  /* 0x0000001461277223 */ /* 0x000fe20000000027 */
[----:B------:R-:W-:-:S02]  /*5640*/  LOP3.LUT R12, R34, R31, R29, 0xf6, !PT ;  /* 0x0000001f220c7212 */ /* 0x000fc400078ef61d */
[----:B------:R-:W-:Y:S02]  /*5650*/  F2FP.F16.F32.PACK_AB R24, R25, R24 ;  /* 0x000000181918723e */ /* 0x000fe400000000ff */
[----:B------:R-:W-:Y:S02]  /*5660*/  F2FP.F16.F32.PACK_AB R92, R92, R13 ;  /* 0x0000000d5c5c723e */ /* 0x000fe400000000ff */
[----:B------:R-:W-:Y:S02]  /*5670*/  F2FP.F16.F32.PACK_AB R93, R26, R15 ;  /* 0x0000000f1a5d723e */ /* 0x000fe400000000ff */
[----:B------:R-:W-:Y:S02]  /*5680*/  F2FP.F16.F32.PACK_AB R94, R28, R21 ;  /* 0x000000151c5e723e */ /* 0x000fe400000000ff */
[----:B------:R-:W-:Y:S02]  /*5690*/  F2FP.F16.F32.PACK_AB R95, R30, R23 ;  /* 0x000000171e5f723e */ /* 0x000fe400000000ff */
[----:B------:R-:W-:-:S02]  /*56a0*/  F2FP.F16.F32.PACK_AB R25, R32, R27 ;  /* 0x0000001b2019723e */ /* 0x000fc400000000ff */
        /* <DEDUP_REMOVED lines=10> */
[----:B---3--:R-:W3:Y:S02]  /*5750*/  FENCE.VIEW.ASYNC.S ;  /* 0x00000000000073c6 */ /* 0x008ee40000000000 */
[----:B---3--:R-:W-:Y:S06]  /*5760*/  BAR.SYNC.DEFER_BLOCKING 0x1, 0x100 ;  /* 0x0044000000007b1d */ /* 0x008fec0000010000 */
        /* <DEDUP_REMOVED lines=11> */
[----:B---3--:R-:W-:-:S04]  /*5820*/  DEPBAR.LE SB0, 0x1 ;  /* 0x000080400000791a */ /* 0x008fc80000000000 */
.L_x_1054:
[----:B------:R-:W-:Y:S05]  /*5830*/  BSYNC B0 ;  /* 0x0000000000007941 */ /* 0x000fea0003800000 */
.L_x_1053:
        /* <DEDUP_REMOVED lines=9> */
.L_x_1058:
[----:B------:R-:W-:-:S04]  /*58d0*/  ULEA UR4, UR39, UR52, 0x3 ;  /* 0x0000003427047291 */ /* 0x000fc8000f8e183f */
[----:B------:R-:W-:-:S04]  /*58e0*/  UIADD3 UR4, UR4, 0xb0, URZ ;  /* 0x000000b004047890 */ /* 0x000fc8000fffe03f */
[----:B------:R-:W-:-:S09]  /*58f0*/  UPRMT UR4, UR51, 0x654, UR4 ;  /* 0x0000065433047896 */ /* 0x000fd20008000004 */
[----:B------:R-:W-:Y:S03]  /*5900*/  SYNCS.ARRIVE.TRANS64.RED.A1T0 RZ, [UR4], RZ ;  /* 0x000000ffffff79a7 */ /* 0x000fe60008100404 */
.L_x_1057:
[----:B------:R-:W-:Y:S05]  /*5910*/  BSYNC B0 ;  /* 0x0000000000007941 */ /* 0x000fea0003800000 */
.L_x_1056:
[----:B------:R-:W-:-:S04]  /*5920*/  UIADD3 UR39, UR39, 0x1, URZ ;  /* 0x0000000127277890 */ /* 0x000fc8000fffe03f */
[----:B------:R-:W-:-:S04]  /*5930*/  UISETP.NE.AND UP0, UPT, UR39, 0x4, UPT ;  /* 0x000000042700788c */ /* 0x000fc8000bf05270 */
[----:B------:R-:W-:-:S12]  /*5940*/  USEL UR39, UR39, URZ, UP0 ;  /* 0x0000003f27277287 */ /* 0x000fd80008000000 */
.L_x_1055:
[----:B------:R-:W-:Y:S04]  /*5950*/  BSSY B0, `(.L_x_1059) ;  /* 0x0000010000007945 */ /* 0x000fe80003800000 */
[----:B------:R-:W-:Y:S05]  /*5960*/  @!P0 BRA `(.L_x_1060) ;  /* 0x0000000000388947 */ /* 0x000fea0003800000 */
[----:B------:R-:W-:-:S13]  /*5970*/  ISETP.NE.AND P4, PT, R112, 0x3, PT ;  /* 0x000000037000780c */ /* 0x000fda0003f85270 */
[----:B------:R-:W-:Y:S05]  /*5980*/  @!P4 BRA `(.L_x_1061) ;  /* 0x000000000004c947 */ /* 0x000fea0003800000 */
[----:B------:R-:W-:Y:S01]  /*5990*/  BPT.TRAP 0x1 ;  /* 0x000000040000795c */ /* 0x000fe20000300000 */
.L_x_1061:
[C---:B------:R-:W-:Y:S01]  /*59a0*/  LEA R15, R3.reuse, UR52, 0x3 ;  /* 0x00000034030f7c11 */ /* 0x040fe2000f8e18ff */
[----:B------:R-:W-:Y:S01]  /*59b0*/  BSSY B1, `(.L_x_1062) ;  /* 0x0000005000017945 */ /* 0x000fe20003800000 */
[----:B------:R-:W-:Y:S01]  /*59c0*/  SHF.L.U32 R20, R90, 0x1f, RZ ;  /* 0x0000001f5a147819 */ /* 0x000fe200000006ff */
[----:B------:R-:W-:-:S03]  /*59d0*/  @!P2 IMAD R13, R3, 0x2000, R14 ;  /* 0x00002000030da824 */ /* 0x000fc600078e020e */
[----:B------:R-:W3:Y:S02]  /*59e0*/  SYNCS.PHASECHK.TRANS64.TRYWAIT P4, [R15+URZ+0x90], R20 ;  /* 0x000090140f0075a7 */ /* 0x000ee4000808017f */
[----:B---3--:R-:W-:Y:S05]  /*59f0*/  @!P4 BRA `(.L_x_1063) ;  /* 0x0000004c00dcc947 */ /* 0x008fea0003800000 */
.L_x_1179:
[----:B------:R-:W-:Y:S05]  /*5a00*/  BSYNC B1 ;  /* 0x0000000000017941 */ /* 0x000fea0003800000 */
.L_x_1062:
[----:B------:R-:W-:Y:S05]  /*5a10*/  @!P2 WARPSYNC.ALL ;  /* 0x000000000000a948 */ /* 0x000fea0003800000 */
[----:B------:R4:W1:Y:S01]  /*5a20*/  @!P2 LDSM.16.MT88.4 R4, [R13] ;  /* 0x000000000d04a83b */ /* 0x0008620000004200 */
[----:B------:R-:W-:-:S03]  /*5a30*/  VIADD R3, R3, 0x1 ;  /* 0x0000000103037836 */ /* 0x000fc60000000000 */
[----:B------:R4:W1:Y:S04]  /*5a40*/  @!P2 LDSM.16.MT88.4 R8, [R13+0x800] ;  /* 0x000800000d08a83b */ /* 0x0008680000004200 */
.L_x_1060:
[----:B------:R-:W-:Y:S05]  /*5a50*/  BSYNC B0 ;  /* 0x0000000000007941 */ /* 0x000fea0003800000 */
.L_x_1059:
[--C-:B-1--4-:R-:W-:Y:S02]  /*5a60*/  HADD2.F32 R13, -RZ, R4.reuse.H0_H0 ;  /* 0x20000004ff0d7230 */ /* 0x112fe40000004100 */
[C---:B------:R-:W-:Y:S01]  /*5a70*/  FMUL R40, R98.reuse, R40 ;  /* 0x0000002862287220 */ /* 0x040fe20000400000 */
[----:B---3--:R-:W-:Y:S02]  /*5a80*/  HADD2.F32 R15, -RZ, R4.H1_H1 ;  /* 0x30000004ff0f7230 */ /* 0x008fe40000004100 */
[C---:B------:R-:W-:Y:S01]  /*5a90*/  FMUL R20, R98.reuse, R41 ;  /* 0x0000002962147220 */ /* 0x040fe20000400000 */
[--C-:B------:R-:W-:Y:S02]  /*5aa0*/  HADD2.F32 R21, -RZ, R5.reuse.H0_H0 ;  /* 0x20000005ff157230 */ /* 0x100fe40000004100 */
[C---:B------:R-:W-:Y:S01]  /*5ab0*/  FMUL R42, R98.reuse, R42 ;  /* 0x0000002a622a7220 */ /* 0x040fe20000400000 */
[----:B------:R-:W-:Y:S02]  /*5ac0*/  HADD2.F32 R23, -RZ, R5.H1_H1 ;  /* 0x30000005ff177230 */ /* 0x000fe40000004100 */
[----:B--2---:R-:W-:Y:S01]  /*5ad0*/  FMUL R24, R98, R43 ;  /* 0x0000002b62187220 */ /* 0x004fe20000400000 */
        /* <DEDUP_REMOVED lines=74> */
.L_x_1065:
[----:B------:R-:W-:Y:S05]  /*5f80*/  BSYNC B0 ;  /* 0x0000000000007941 */ /* 0x000fea0003800000 */
.L_x_1064:
[----:B------:R-:W-:Y:S06]  /*5f90*/  BAR.SYNC.DEFER_BLOCKING 0x1, 0x100 ;  /* 0x0044000000007b1d */ /* 0x000fec0000010000 */
[----:B------:R-:W-:Y:S04]  /*5fa0*/  BSSY B0, `(.L_x_1066) ;  /* 0x0000009000007945 */ /* 0x000fe80003800000 */
[----:B------:R-:W-:Y:S05]  /*5fb0*/  @!P0 BRA `(.L_x_1067) ;  /* 0x00000000001c8947 */ /* 0x000fea0003800000 */
[----:B------:R-:W-:-:S13]  /*5fc0*/  ISETP.NE.AND P4, PT, R112, 0x3, PT ;  /* 0x000000037000780c */ /* 0x000fda0003f85270 */
[----:B------:R-:W-:Y:S05]  /*5fd0*/  @!P4 BRA `(.L_x_1068) ;  /* 0x000000000004c947 */ /* 0x000fea0003800000 */
[----:B------:R-:W-:Y:S01]  /*5fe0*/  BPT.TRAP 0x1 ;  /* 0x000000040000795c */ /* 0x000fe20000300000 */
.L_x_1068:
[----:B------:R-:W-:-:S04]  /*5ff0*/  ULEA UR4, UR39, UR52, 0x3 ;  /* 0x0000003427047291 */ /* 0x000fc8000f8e183f */
[----:B------:R-:W-:-:S04]  /*6000*/  UIADD3 UR4, UR4, 0xb0, URZ ;  /* 0x000000b004047890 */ /* 0x000fc8000fffe03f */
[----:B------:R-:W-:-:S09]  /*6010*/  UPRMT UR4, UR51, 0x654, UR4 ;  /* 0x0000065433047896 */ /* 0x000fd20008000004 */
[----:B------:R-:W-:Y:S03]  /*6020*/  SYNCS.ARRIVE.TRANS64.RED.A1T0 RZ, [UR4], RZ ;  /* 0x000000ffffff79a7 */ /* 0x000fe60008100404 */
.L_x_1067:
[----:B------:R-:W-:Y:S05]  /*6030*/  BSYNC B0 ;  /* 0x0000000000007941 */ /* 0x000fea0003800000 */
.L_x_1066:
        /* <DEDUP_REMOVED lines=9> */
.L_x_1071:
[C---:B------:R-:W-:Y:S01]  /*60d0*/  LEA R13, R3.reuse, UR52, 0x3 ;  /* 0x00000034030d7c11 */ /* 0x040fe2000f8e18ff */
[----:B------:R-:W-:Y:S01]  /*60e0*/  BSSY B1, `(.L_x_1072) ;  /* 0x0000005000017945 */ /* 0x000fe20003800000 */
[----:B------:R-:W-:Y:S01]  /*60f0*/  SHF.L.U32 R20, R90, 0x1f, RZ ;  /* 0x0000001f5a147819 */ /* 0x000fe200000006ff */
[----:B------:R-:W-:-:S03]  /*6100*/  @!P2 IMAD R15, R3, 0x2000, R14 ;  /* 0x00002000030fa824 */ /* 0x000fc600078e020e */
[----:B------:R-:W2:Y:S02]  /*6110*/  SYNCS.PHASECHK.TRANS64.TRYWAIT P4, [R13+URZ+0x90], R20 ;  /* 0x000090140d0075a7 */ /* 0x000ea4000808017f */
[----:B--2---:R-:W-:Y:S05]  /*6120*/  @!P4 BRA `(.L_x_1073) ;  /* 0x000000480024c947 */ /* 0x004fea0003800000 */
.L_x_1180:
[----:B------:R-:W-:Y:S05]  /*6130*/  BSYNC B1 ;  /* 0x0000000000017941 */ /* 0x000fea0003800000 */
.L_x_1072:
        /* <DEDUP_REMOVED lines=8> */
.L_x_1070:
[----:B------:R-:W-:Y:S05]  /*61c0*/  BSYNC B0 ;  /* 0x0000000000007941 */ /* 0x000fea0003800000 */
.L_x_1069:
        /* <DEDUP_REMOVED lines=24> */
[C---:B------:R-:W-:Y:S01]  /*6350*/  FFMA R62, R97.reuse, R27, R62 ;  /* 0x0000001b613e7223 */ /* 0x040fe2000000003e */
        /* <DEDUP_REMOVED lines=57> */
.L_x_1075:
[----:B------:R-:W-:Y:S05]  /*66f0*/  BSYNC B0 ;  /* 0x0000000000007941 */ /* 0x000fea0003800000 */
.L_x_1074:
[----:B------:R-:W-:Y:S06]  /*6700*/  BAR.SYNC.DEFER_BLOCKING 0x1, 0x100 ;  /* 0x0044000000007b1d */ /* 0x000fec0000010000 */
[----:B------:R-:W-:Y:S04]  /*6710*/  BSSY B0, `(.L_x_1076) ;  /* 0x0000009000007945 */ /* 0x000fe80003800000 */
[----:B------:R-:W-:Y:S05]  /*6720*/  @!P0 BRA `(.L_x_1077) ;  /* 0x00000000001c8947 */ /* 0x000fea0003800000 */
[----:B------:R-:W-:-:S13]  /*6730*/  ISETP.NE.AND P4, PT, R112, 0x3, PT ;  /* 0x000000037000780c */ /* 0x000fda0003f85270 */
[----:B------:R-:W-:Y:S05]  /*6740*/  @!P4 BRA `(.L_x_1078) ;  /* 0x000000000004c947 */ /* 0x000fea0003800000 */
[----:B------:R-:W-:Y:S01]  /*6750*/  BPT.TRAP 0x1 ;  /* 0x000000040000795c */ /* 0x000fe20000300000 */
.L_x_1078:
[----:B------:R-:W-:-:S04]  /*6760*/  ULEA UR4, UR39, UR52, 0x3 ;  /* 0x0000003427047291 */ /* 0x000fc8000f8e183f */
[----:B------:R-:W-:-:S04]  /*6770*/  UIADD3 UR4, UR4, 0xb0, URZ ;  /* 0x000000b004047890 */ /* 0x000fc8000fffe03f */
[----:B------:R-:W-:-:S09]  /*6780*/  UPRMT UR4, UR51, 0x654, UR4 ;  /* 0x0000065433047896 */ /* 0x000fd20008000004 */
[----:B------:R-:W-:Y:S03]  /*6790*/  SYNCS.ARRIVE.TRANS64.RED.A1T0 RZ, [UR4], RZ ;  /* 0x000000ffffff79a7 */ /* 0x000fe60008100404 */
.L_x_1077:
[----:B------:R-:W-:Y:S05]  /*67a0*/  BSYNC B0 ;  /* 0x0000000000007941 */ /* 0x000fea0003800000 */
.L_x_1076:
        /* <DEDUP_REMOVED lines=8> */
.L_x_1081:
[----:B------:R-:W-:Y:S01]  /*6830*/  SHF.L.U32 R13, R13, 0x1f, RZ ;  /* 0x0000001f0d0d7819 */ /* 0x000fe200000006ff */
[----:B------:R-:W-:Y:S01]  /*6840*/  BSSY B1, `(.L_x_1082) ;  /* 0x0000005000017945 */ /* 0x000fe20003800000 */
[C---:B------:R-:W-:Y:S01]  /*6850*/  LEA R20, R3.reuse, UR52, 0x3 ;  /* 0x0000003403147c11 */ /* 0x040fe2000f8e18ff */
[----:B------:R-:W-:-:S03]  /*6860*/  @!P2 IMAD R3, R3, 0x2000, R14 ;  /* 0x000020000303a824 */ /* 0x000fc600078e020e */
[----:B------:R-:W2:Y:S02]  /*6870*/  SYNCS.PHASECHK.TRANS64.TRYWAIT P4, [R20+URZ+0x90], R13 ;  /* 0x0000900d140075a7 */ /* 0x000ea4000808017f */
[----:B--2---:R-:W-:Y:S05]  /*6880*/  @!P4 BRA `(.L_x_1083) ;  /* 0x000000400060c947 */ /* 0x004fea0003800000 */
.L_x_1181:
[----:B------:R-:W-:Y:S05]  /*6890*/  BSYNC B1 ;  /* 0x0000000000017941 */ /* 0x000fea0003800000 */
.L_x_1082:
[----:B------:R-:W-:Y:S05]  /*68a0*/  @!P2 WARPSYNC.ALL ;  /* 0x000000000000a948 */ /* 0x000fea0003800000 */
[----:B------:R3:W4:Y:S04]  /*68b0*/  @!P2 LDSM.16.MT88.4 R4, [R3] ;  /* 0x000000000304a83b */ /* 0x0007280000004200 */
[----:B------:R3:W1:Y:S02]  /*68c0*/  @!P2 LDSM.16.MT88.4 R8, [R3+0x800] ;  /* 0x000800000308a83b */ /* 0x0006640000004200 */
.L_x_1080:
[----:B------:R-:W-:Y:S05]  /*68d0*/  BSYNC B0 ;  /* 0x0000000000007941 */ /* 0x000fea0003800000 */
.L_x_1079:
        /* <DEDUP_REMOVED lines=82> */
.L_x_1085:
[----:B------:R-:W-:Y:S05]  /*6e00*/  BSYNC B0 ;  /* 0x0000000000007941 */ /* 0x000fea0003800000 */
.L_x_1084:
[----:B------:R-:W-:Y:S06]  /*6e10*/  BAR.SYNC.DEFER_BLOCKING 0x1, 0x100 ;  /* 0x0044000000007b1d */ /* 0x000fec0000010000 */
[----:B------:R-:W-:Y:S04]  /*6e20*/  BSSY B0, `(.L_x_1086) ;  /* 0x0000009000007945 */ /* 0x000fe80003800000 */
[----:B------:R-:W-:Y:S05]  /*6e30*/  @!P0 BRA `(.L_x_1087) ;  /* 0x00000000001c8947 */ /* 0x000fea0003800000 */
[----:B------:R-:W-:-:S13]  /*6e40*/  ISETP.NE.AND P0, PT, R112, 0x3, PT ;  /* 0x000000037000780c */ /* 0x000fda0003f05270 */
[----:B------:R-:W-:Y:S05]  /*6e50*/  @!P0 BRA `(.L_x_1088) ;  /* 0x0000000000048947 */ /* 0x000fea0003800000 */
[----:B------:R-:W-:Y:S01]  /*6e60*/  BPT.TRAP 0x1 ;  /* 0x000000040000795c */ /* 0x000fe20000300000 */
.L_x_1088:
[----:B------:R-:W-:-:S04]  /*6e70*/  ULEA UR4, UR39, UR52, 0x3 ;  /* 0x0000003427047291 */ /* 0x000fc8000f8e183f */
[----:B------:R-:W-:-:S04]  /*6e80*/  UIADD3 UR4, UR4, 0xb0, URZ ;  /* 0x000000b004047890 */ /* 0x000fc8000fffe03f */
[----:B------:R-:W-:-:S09]  /*6e90*/  UPRMT UR4, UR51, 0x654, UR4 ;  /* 0x0000065433047896 */ /* 0x000fd20008000004 */
[----:B------:R-:W-:Y:S03]  /*6ea0*/  SYNCS.ARRIVE.TRANS64.RED.A1T0 RZ, [UR4], RZ ;  /* 0x000000ffffff79a7 */ /* 0x000fe60008100404 */
.L_x_1087:
[----:B------:R-:W-:Y:S05]  /*6eb0*/  BSYNC B0 ;  /* 0x0000000000007941 */ /* 0x000fea0003800000 */
.L_x_1086:
        /* <DEDUP_REMOVED lines=23> */
[----:B-1----:R-:W-:-:S04]  /*7030*/  IADD3 R3, P0, R16, R3, RZ ;  /* 0x0000000310037210 */ /* 0x002fc80007f1e0ff */
[----:B------:R-:W-:-:S05]  /*7040*/  IADD3.X R13, RZ, R17, RZ, P0, !PT ;  /* 0x00000011ff0d7210 */ /* 0x000fca00007fe4ff */
[----:B------:R-:W-:-:S04]  /*7050*/  IMAD.WIDE.U32 R4, R13, R10, RZ ;  /* 0x0000000a0d047225 */ /* 0x000fc800078e00ff */
[----:B------:R-:W-:-:S04]  /*7060*/  IMAD.WIDE.U32 R6, P0, R3, R11, R4 ;  /* 0x0000000b03067225 */ /* 0x000fc80007800004 */
[----:B------:R-:W-:-:S04]  /*7070*/  IMAD.WIDE.U32 R4, R3, R10, RZ ;  /* 0x0000000a03047225 */ /* 0x000fc800078e00ff */
[----:B------:R-:W-:Y:S01]  /*7080*/  IMAD.X R9, RZ, RZ, RZ, P0 ;  /* 0x000000ffff097224 */ /* 0x000fe200000e06ff */
[----:B------:R-:W-:Y:S01]  /*7090*/  IADD3 RZ, P0, R5, R6, RZ ;  /* 0x0000000605ff7210 */ /* 0x000fe20007f1e0ff */
[----:B------:R-:W-:-:S04]  /*70a0*/  IMAD.MOV.U32 R8, RZ, RZ, R7 ;  /* 0x000000ffff087224 */ /* 0x000fc800078e0007 */
[----:B------:R-:W-:-:S08]  /*70b0*/  IMAD.WIDE.U32.X R8, R13, R11, R8, P0 ;  /* 0x0000000b0d087225 */ /* 0x000fd000000e0408 */
.L_x_1090:
        /* <DEDUP_REMOVED lines=53> */
.L_x_1091:
        /* <DEDUP_REMOVED lines=16> */
.L_x_1089:
[----:B------:R-:W-:Y:S01]  /*7510*/  LOP3.LUT P0, RZ, R3, 0xff, RZ, 0xc0, !PT ;  /* 0x000000ff03ff7812 */ /* 0x000fe2000780c0ff */
[----:B------:R-:W-:Y:S02]  /*7520*/  UIMAD.WIDE.U32 UR4, UR53, 0x38e38e39, URZ ;  /* 0x38e38e39350478a5 */ /* 0x000fe4000f8e003f */
[----:B------:R-:W-:Y:S02]  /*7530*/  UIADD3 UR48, UR48, 0x4, URZ ;  /* 0x0000000430307890 */ /* 0x000fe4000fffe03f */
[----:B------:R-:W-:-:S04]  /*7540*/  USHF.R.U32.HI UR4, URZ, 0x1, UR5 ;  /* 0x000000013f047899 */ /* 0x000fc80008011605 */
[----:B------:R-:W-:-:S04]  /*7550*/  UIMAD UR53, UR4, -0x9, UR53 ;  /* 0xfffffff7043578a4 */ /* 0x000fc8000f8e0235 */
[----:B------:R-:W-:Y:S08]  /*7560*/  @P0 BRA `(.L_x_1092) ;  /* 0xffffffa000240947 */ /* 0x000ff0000383ffff */
[----:B------:R-:W-:-:S13]  /*7570*/  PLOP3.LUT P0, PT, PT, PT, PT, 0x8, 0x0 ;  /* 0x000000000000781c */ /* 0x000fda0003f0e170 */
.L_x_992:
        /* <DEDUP_REMOVED lines=17> */
.L_x_1096:
[----:B------:R-:W-:-:S04]  /*7690*/  ISETP.NE.U32.AND P0, PT, RZ, UR6, PT ;  /* 0x00000006ff007c0c */ /* 0x000fc8000bf05070 */
[----:B------:R-:W-:-:S13]  /*76a0*/  ISETP.NE.AND.EX P0, PT, RZ, UR7, PT, P0 ;  /* 0x00000007ff007c0c */ /* 0x000fda000bf05300 */
[----:B------:R-:W-:Y:S05]  /*76b0*/  @!P0 BREAK B0 ;  /* 0x0000000000008942 */ /* 0x000fea0003800000 */
[----:B------:R-:W-:Y:S05]  /*76c0*/  @P0 BRA `(.L_x_1094) ;  /* 0x0000000000100947 */ /* 0x000fea0003800000 */
[----:B------:R-:W-:Y:S05]  /*76d0*/  BRA `(.L_x_984) ;  /* 0x0000003000287947 */ /* 0x000fea0003800000 */
.L_x_1095:
[----:B-----5:R-:W-:-:S13]  /*76e0*/  FSETP.NEU.AND P0, PT, R97, RZ, PT ;  /* 0x000000ff6100720b */ /* 0x020fda0003f0d000 */
[----:B------:R-:W-:Y:S05]  /*76f0*/  @!P0 BREAK B0 ;  /* 0x0000000000008942 */ /* 0x000fea0003800000 */
[----:B------:R-:W-:Y:S05]  /*7700*/  @!P0 BRA `(.L_x_984) ;  /* 0x00000030001c8947 */ /* 0x000fea0003800000 */
.L_x_1094:
[----:B------:R-:W-:Y:S05]  /*7710*/  BSYNC B0 ;  /* 0x0000000000007941 */ /* 0x000fea0003800000 */
.L_x_1093:
[----:B------:R-:W-:-:S04]  /*7720*/  LOP3.LUT R19, R19, 0x1, RZ, 0xfc, !PT ;  /* 0x0000000113137812 */ /* 0x000fc800078efcff */
[----:B------:R-:W-:-:S13]  /*7730*/  ISETP.NE.AND P0, PT, R19, 0x3, PT ;  /* 0x000000031300780c */ /* 0x000fda0003f05270 */
[----:B------:R-:W-:Y:S05]  /*7740*/  @!P0 BRA `(.L_x_1097) ;  /* 0x0000000000048947 */ /* 0x000fea0003800000 */
[----:B------:R-:W-:Y:S01]  /*7750*/  BPT.TRAP 0x1 ;  /* 0x000000040000795c */ /* 0x000fe20000300000 */
.L_x_1097:
        /* <DEDUP_REMOVED lines=8> */
.L_x_983:
        /* <DEDUP_REMOVED lines=26> */
.L_x_1099:
        /* <DEDUP_REMOVED lines=50> */
.L_x_1100:
        /* <DEDUP_REMOVED lines=17> */
.L_x_1098:
        /* <DEDUP_REMOVED lines=17> */
.L_x_1102:
        /* <DEDUP_REMOVED lines=9> */
.L_x_1105:
[----:B------:R-:W2:Y:S01]  /*7f50*/  LDC R11, c[0x0][0x780] ;  /* 0x0001e000ff0b7b82 */ /* 0x000ea20000000800 */
[----:B------:R-:W-:-:S07]  /*7f60*/  IMAD.MOV.U32 R0, RZ, RZ, 0x1 ;  /* 0x00000001ff007424 */ /* 0x000fce00078e00ff */
.L_x_1104:
        /* <DEDUP_REMOVED lines=15> */
.L_x_1138:
        /* <DEDUP_REMOVED lines=16> */
.L_x_1108:
[----:B--2--5:R-:W4:Y:S01]  /*8160*/  LDC R11, c[0x0][0x780] ;  /* 0x0001e000ff0b7b82 */ /* 0x024f220000000800 */
[----:B------:R-:W-:-:S07]  /*8170*/  IMAD.MOV.U32 R0, RZ, RZ, 0x1 ;  /* 0x00000001ff007424 */ /* 0x000fce00078e00ff */
.L_x_1107:
        /* <DEDUP_REMOVED lines=8> */
.L_x_1109:
[----:B--2-45:R-:W-:-:S13]  /*8200*/  FSETP.EQ.AND P0, PT, R11, RZ, PT ;  /* 0x000000ff0b00720b */ /* 0x034fda0003f02000 */
.L_x_1110:
[----:B------:R-:W-:Y:S02]  /*8210*/  ISETP.NE.AND P2, PT, R8, 0x3, PT ;  /* 0x000000030800780c */ /* 0x000fe40003f45270 */
[----:B------:R-:W-:-:S04]  /*8220*/  ELECT P1, URZ, PT ;  /* 0x00000000003f782f */ /* 0x000fc80003820000 */
[----:B------:R-:W-:-:S07]  /*8230*/  PLOP3.LUT P0, PT, P1, P0, PT, 0x20, 0x0 ;  /* 0x000000000000781c */ /* 0x000fce0000f00470 */
[----:B------:R-:W-:Y:S06]  /*8240*/  @!P2 BRA `(.L_x_1111) ;  /* 0x000000000004a947 */ /* 0x000fec0003800000 */
[----:B------:R-:W-:Y:S01]  /*8250*/  BPT.TRAP 0x1 ;  /* 0x000000040000795c */ /* 0x000fe20000300000 */
.L_x_1111:
[----:B------:R-:W2:Y:S01]  /*8260*/  S2UR UR36, SR_CgaCtaId ;  /* 0x00000000002479c3 */ /* 0x000ea20000008800 */
[----:B------:R-:W-:Y:S01]  /*8270*/  UMOV UR13, 0x400 ;  /* 0x00000400000d7882 */ /* 0x000fe20000000000 */
[----:B-1-3--:R-:W-:Y:S01]  /*8280*/  SHF.L.U32 R4, R3, 0x1f, RZ ;  /* 0x0000001f03047819 */ /* 0x00afe200000006ff */
[----:B--2---:R-:W-:-:S09]  /*8290*/  ULEA UR13, UR36, UR13, 0x18 ;  /* 0x0000000d240d7291 */ /* 0x004fd2000f8ec03f */
[----:B------:R-:W1:Y:S02]  /*82a0*/  SYNCS.PHASECHK.TRANS64.TRYWAIT P1, [UR13+0xb0], R4 ;  /* 0x0000b004ff0075a7 */ /* 0x000e64000802014d */
[----:B-1----:R-:W-:Y:S05]  /*82b0*/  @!P1 BRA `(.L_x_1112) ;  /* 0x0000002800009947 */ /* 0x002fea0003800000 */
.L_x_1182:
        /* <DEDUP_REMOVED lines=18> */
.L_x_1115:
[----:B-1----:R-:W1:Y:S02]  /*83e0*/  LDC R5, c[0x0][0xa00] ;  /* 0x00028000ff057b82 */ /* 0x002e640000000800 */
[----:B-1----:R2:W-:Y:S02]  /*83f0*/  SYNCS.ARRIVE.TRANS64.RED.A0TR RZ, [UR13+0x90], R5 ;  /* 0x00009005ffff79a7 */ /* 0x0025e4000830040d */
.L_x_1114:
[----:B------:R-:W-:Y:S05]  /*8400*/  BSYNC B0 ;  /* 0x0000000000007941 */ /* 0x000fea0003800000 */
.L_x_1113:
[----:B------:R-:W-:Y:S05]  /*8410*/  @!P2 BRA `(.L_x_1116) ;  /* 0x000000000004a947 */ /* 0x000fea0003800000 */
[----:B------:R-:W-:Y:S01]  /*8420*/  BPT.TRAP 0x1 ;  /* 0x000000040000795c */ /* 0x000fe20000300000 */
.L_x_1116:
[----:B------:R-:W-:-:S04]  /*8430*/  UIADD3 UR8, UR13, 0x90, URZ ;  /* 0x000000900d087890 */ /* 0x000fc8000fffe03f */
[----:B------:R-:W-:-:S09]  /*8440*/  UPRMT UR8, UR36, 0x654, UR8 ;  /* 0x0000065424087896 */ /* 0x000fd20008000008 */
[----:B------:R-:W-:Y:S01]  /*8450*/  SYNCS.ARRIVE.TRANS64.RED.A1T0 RZ, [UR8], RZ ;  /* 0x000000ffffff79a7 */ /* 0x000fe20008100408 */
[----:B------:R-:W-:Y:S05]  /*8460*/  @!P2 BRA `(.L_x_1117) ;  /* 0x000000000004a947 */ /* 0x000fea0003800000 */
[----:B------:R-:W-:Y:S01]  /*8470*/  BPT.TRAP 0x1 ;  /* 0x000000040000795c */ /* 0x000fe20000300000 */
.L_x_1117:
[----:B------:R-:W3:Y:S02]  /*8480*/  SYNCS.PHASECHK.TRANS64.TRYWAIT P1, [UR13+0xb8], R4 ;  /* 0x0000b804ff0075a7 */ /* 0x000ee4000802014d */
[----:B---3--:R-:W-:Y:S05]  /*8490*/  @!P1 BRA `(.L_x_1118) ;  /* 0x0000002400a09947 */ /* 0x008fea0003800000 */
.L_x_1183:
        /* <DEDUP_REMOVED lines=20> */
.L_x_1121:
[----:B-12---:R-:W1:Y:S02]  /*85e0*/  LDC R5, c[0x0][0xa00] ;  /* 0x00028000ff057b82 */ /* 0x006e640000000800 */
[----:B-1----:R3:W-:Y:S02]  /*85f0*/  SYNCS.ARRIVE.TRANS64.RED.A0TR RZ, [UR13+0x98], R5 ;  /* 0x00009805ffff79a7 */ /* 0x0027e4000830040d */
.L_x_1120:
[----:B------:R-:W-:Y:S05]  /*8600*/  BSYNC B0 ;  /* 0x0000000000007941 */ /* 0x000fea0003800000 */
.L_x_1119:
[----:B------:R-:W-:Y:S05]  /*8610*/  @!P2 BRA `(.L_x_1122) ;  /* 0x000000000004a947 */ /* 0x000fea0003800000 */
[----:B------:R-:W-:Y:S01]  /*8620*/  BPT.TRAP 0x1 ;  /* 0x000000040000795c */ /* 0x000fe20000300000 */
.L_x_1122:
[----:B------:R-:W-:-:S04]  /*8630*/  UIADD3 UR8, UR13, 0x98, URZ ;  /* 0x000000980d087890 */ /* 0x000fc8000fffe03f */
[----:B------:R-:W-:-:S09]  /*8640*/  UPRMT UR8, UR36, 0x654, UR8 ;  /* 0x0000065424087896 */ /* 0x000fd20008000008 */
[----:B------:R-:W-:Y:S01]  /*8650*/  SYNCS.ARRIVE.TRANS64.RED.A1T0 RZ, [UR8], RZ ;  /* 0x000000ffffff79a7 */ /* 0x000fe20008100408 */
[----:B------:R-:W-:Y:S05]  /*8660*/  @!P2 BRA `(.L_x_1123) ;  /* 0x000000000004a947 */ /* 0x000fea0003800000 */
[----:B------:R-:W-:Y:S01]  /*8670*/  BPT.TRAP 0x1 ;  /* 0x000000040000795c */ /* 0x000fe20000300000 */
.L_x_1123:
[----:B------:R-:W4:Y:S02]  /*8680*/  SYNCS.PHASECHK.TRANS64.TRYWAIT P1, [UR13+0xc0], R4 ;  /* 0x0000c004ff0075a7 */ /* 0x000f24000802014d */
[----:B----4-:R-:W-:Y:S05]  /*8690*/  @!P1 BRA `(.L_x_1124) ;  /* 0x0000002400389947 */ /* 0x010fea0003800000 */
.L_x_1184:
        /* <DEDUP_REMOVED lines=20> */
.L_x_1127:
[----:B-123--:R-:W1:Y:S02]  /*87e0*/  LDC R5, c[0x0][0xa00] ;  /* 0x00028000ff057b82 */ /* 0x00ee640000000800 */
[----:B-1----:R4:W-:Y:S02]  /*87f0*/  SYNCS.ARRIVE.TRANS64.RED.A0TR RZ, [UR13+0xa0], R5 ;  /* 0x0000a005ffff79a7 */ /* 0x0029e4000830040d */
.L_x_1126:
[----:B------:R-:W-:Y:S05]  /*8800*/  BSYNC B0 ;  /* 0x0000000000007941 */ /* 0x000fea0003800000 */
.L_x_1125:
[----:B------:R-:W-:Y:S05]  /*8810*/  @!P2 BRA `(.L_x_1128) ;  /* 0x000000000004a947 */ /* 0x000fea0003800000 */
[----:B------:R-:W-:Y:S01]  /*8820*/  BPT.TRAP 0x1 ;  /* 0x000000040000795c */ /* 0x000fe20000300000 */
.L_x_1128:
[----:B------:R-:W-:-:S04]  /*8830*/  UIADD3 UR8, UR13, 0xa0, URZ ;  /* 0x000000a00d087890 */ /* 0x000fc8000fffe03f */
[----:B------:R-:W-:-:S09]  /*8840*/  UPRMT UR8, UR36, 0x654, UR8 ;  /* 0x0000065424087896 */ /* 0x000fd20008000008 */
[----:B------:R-:W-:Y:S01]  /*8850*/  SYNCS.ARRIVE.TRANS64.RED.A1T0 RZ, [UR8], RZ ;  /* 0x000000ffffff79a7 */ /* 0x000fe20008100408 */
[----:B------:R-:W-:Y:S05]  /*8860*/  @!P2 BRA `(.L_x_1129) ;  /* 0x000000000004a947 */ /* 0x000fea0003800000 */
[----:B------:R-:W-:Y:S01]  /*8870*/  BPT.TRAP 0x1 ;  /* 0x000000040000795c */ /* 0x000fe20000300000 */
.L_x_1129:
[----:B------:R-:W5:Y:S02]  /*8880*/  SYNCS.PHASECHK.TRANS64.TRYWAIT P1, [UR13+0xc8], R4 ;  /* 0x0000c804ff0075a7 */ /* 0x000f64000802014d */
[----:B-----5:R-:W-:Y:S05]  /*8890*/  @!P1 BRA `(.L_x_1130) ;  /* 0x0000002000d09947 */ /* 0x020fea0003800000 */
.L_x_1185:
        /* <DEDUP_REMOVED lines=20> */
.L_x_1133:
[----:B------:R-:W1:Y:S02]  /*89e0*/  LDC R4, c[0x0][0xa00] ;  /* 0x00028000ff047b82 */ /* 0x000e640000000800 */
[----:B-1----:R1:W-:Y:S02]  /*89f0*/  SYNCS.ARRIVE.TRANS64.RED.A0TR RZ, [UR13+0xa8], R4 ;  /* 0x0000a804ffff79a7 */ /* 0x0023e4000830040d */
.L_x_1132:
[----:B------:R-:W-:Y:S05]  /*8a00*/  BSYNC B0 ;  /* 0x0000000000007941 */ /* 0x000fea0003800000 */
.L_x_1131:
[----:B------:R-:W-:Y:S05]  /*8a10*/  @!P2 BRA `(.L_x_1134) ;  /* 0x000000000004a947 */ /* 0x000fea0003800000 */
[----:B------:R-:W-:Y:S01]  /*8a20*/  BPT.TRAP 0x1 ;  /* 0x000000040000795c */ /* 0x000fe20000300000 */
.L_x_1134:
        /* <DEDUP_REMOVED lines=40> */
.L_x_1136:
        /* <DEDUP_REMOVED lines=47> */
.L_x_1137:
        /* <DEDUP_REMOVED lines=11> */
.L_x_1135:
[----:B------:R-:W-:-:S13]  /*9050*/  LOP3.LUT P0, RZ, R4, 0xff, RZ, 0xc0, !PT ;  /* 0x000000ff04ff7812 */ /* 0x000fda000780c0ff */
[----:B------:R-:W-:Y:S05]  /*9060*/  @P0 BRA `(.L_x_1138) ;  /* 0xffffffec00fc0947 */ /* 0x000fea000383ffff */
.L_x_1106:
[----:B------:R-:W-:-:S13]  /*9070*/  ELECT P0, URZ, PT ;  /* 0x00000000003f782f */ /* 0x000fda0003800000 */
[----:B------:R-:W-:Y:S05]  /*9080*/  @!P0 BRA `(.L_x_984) ;  /* 0x0000001400bc8947 */ /* 0x000fea0003800000 */
[----:B------:R-:W-:-:S04]  /*9090*/  LOP3.LUT R19, R19, 0x2, RZ, 0xfc, !PT ;  /* 0x0000000213137812 */ /* 0x000fc800078efcff */
[----:B------:R-:W-:-:S13]  /*90a0*/  ISETP.NE.AND P1, PT, R19, 0x3, PT ;  /* 0x000000031300780c */ /* 0x000fda0003f25270 */
[----:B------:R-:W-:Y:S05]  /*90b0*/  @!P1 BRA `(.L_x_1139) ;  /* 0x0000000000049947 */ /* 0x000fea0003800000 */
[----:B------:R-:W-:Y:S01]  /*90c0*/  BPT.TRAP 0x1 ;  /* 0x000000040000795c */ /* 0x000fe20000300000 */
.L_x_1139:
[----:B-1234-:R-:W-:Y:S01]  /*90d0*/  IMAD.U32 R5, RZ, RZ, UR36 ;  /* 0x00000024ff057e24 */ /* 0x01efe2000f8e00ff */
[----:B------:R-:W-:Y:S02]  /*90e0*/  MOV R2, 0x400 ;  /* 0x0000040000027802 */ /* 0x000fe40000000f00 */
[----:B------:R-:W-:Y:S02]  /*90f0*/  SHF.L.U32 R0, R3, 0x1f, RZ ;  /* 0x0000001f03007819 */ /* 0x000fe400000006ff */
[----:B------:R-:W-:-:S04]  /*9100*/  LEA R5, R5, R2, 0x18 ;  /* 0x0000000205057211 */ /* 0x000fc800078ec0ff */
[----:B------:R-:W1:Y:S02]  /*9110*/  SYNCS.PHASECHK.TRANS64.TRYWAIT P0, [R5+URZ+0xb0], R0 ;  /* 0x0000b000050075a7 */ /* 0x000e64000800017f */
[----:B-1----:R-:W-:Y:S05]  /*9120*/  @!P0 BRA `(.L_x_1140) ;  /* 0x0000001800c48947 */ /* 0x002fea0003800000 */
.L_x_1186:
[----:B------:R-:W-:Y:S05]  /*9130*/  @!P1 BRA `(.L_x_1141) ;  /* 0x0000000000049947 */ /* 0x000fea0003800000 */
[----:B------:R-:W-:Y:S01]  /*9140*/  BPT.TRAP 0x1 ;  /* 0x000000040000795c */ /* 0x000fe20000300000 */
.L_x_1141:
[----:B------:R-:W2:Y:S02]  /*9150*/  SYNCS.PHASECHK.TRANS64.TRYWAIT P0, [R5+URZ+0xb8], R0 ;  /* 0x0000b800050075a7 */ /* 0x000ea4000800017f */
[----:B--2---:R-:W-:Y:S05]  /*9160*/  @!P0 BRA `(.L_x_1142) ;  /* 0x0000001800c88947 */ /* 0x004fea0003800000 */
.L_x_1187:
[----:B------:R-:W-:Y:S05]  /*9170*/  @!P1 BRA `(.L_x_1143) ;  /* 0x0000000000049947 */ /* 0x000fea0003800000 */
[----:B------:R-:W-:Y:S01]  /*9180*/  BPT.TRAP 0x1 ;  /* 0x000000040000795c */ /* 0x000fe20000300000 */
.L_x_1143:
[----:B------:R-:W3:Y:S02]  /*9190*/  SYNCS.PHASECHK.TRANS64.TRYWAIT P0, [R5+URZ+0xc0], R0 ;  /* 0x0000c000050075a7 */ /* 0x000ee4000800017f */
[----:B---3--:R-:W-:Y:S05]  /*91a0*/  @!P0 BRA `(.L_x_1144) ;  /* 0x0000001800cc8947 */ /* 0x008fea0003800000 */
.L_x_1188:
[----:B------:R-:W-:Y:S05]  /*91b0*/  @!P1 BRA `(.L_x_1145) ;  /* 0x0000000000049947 */ /* 0x000fea0003800000 */
[----:B------:R-:W-:Y:S01]  /*91c0*/  BPT.TRAP 0x1 ;  /* 0x000000040000795c */ /* 0x000fe20000300000 */
.L_x_1145:
[----:B-123--:R-:W-:-:S07]  /*91d0*/  SHF.L.U32 R0, R3, 0x1f, RZ ;  /* 0x0000001f03007819 */ /* 0x00efce00000006ff */
.L_x_1146:
[----:B-1----:R1:W2:Y:S02]  /*91e0*/  SYNCS.PHASECHK.TRANS64.TRYWAIT P0, [R5+URZ+0xc8], R0 ;  /* 0x0000c800050075a7 */ /* 0x0022a4000800017f */
[----:B--2---:R-:W-:Y:S05]  /*91f0*/  @!P0 NANOSLEEP.SYNCS 0x989680 ;  /* 0x009896800000895d */ /* 0x004fea0003900000 */
[----:B------:R-:W2:Y:S02]  /*9200*/  @!P0 SYNCS.PHASECHK.TRANS64 P0, [R5+URZ+0xc8], R0 ;  /* 0x0000c800050085a7 */ /* 0x000ea4000800007f */
[----:B--2---:R-:W-:Y:S05]  /*9210*/  @P0 BRA `(.L_x_984) ;  /* 0x0000001400580947 */ /* 0x004fea0003800000 */
[----:B------:R-:W-:Y:S05]  /*9220*/  BRA `(.L_x_1146) ;  /* 0xfffffffc00ec7947 */ /* 0x000fea000383ffff */
.L_x_1101:
        /* <DEDUP_REMOVED lines=25> */
[----:B-1----:R-:W-:-:S05]  /*93c0*/  VIADD R0, R0, 0x3f ;  /* 0x0000003f00007836 */ /* 0x002fca0000000000 */
[----:B------:R-:W-:-:S04]  /*93d0*/  SHF.R.S32.HI R3, RZ, 0x1f, R0 ;  /* 0x0000001fff037819 */ /* 0x000fc80000011400 */
[----:B------:R-:W-:-:S04]  /*93e0*/  LEA.HI R3, R3, R0, RZ, 0x6 ;  /* 0x0000000003037211 */ /* 0x000fc800078f30ff */
[----:B------:R-:W-:-:S05]  /*93f0*/  SHF.R.S32.HI R32, RZ, 0x6, R3 ;  /* 0x00000006ff207819 */ /* 0x000fca0000011403 */
[----:B------:R-:W-:-:S07]  /*9400*/  VIADD R29, R32, 0x1 ;  /* 0x00000001201d7836 */ /* 0x000fce0000000000 */
.L_x_1164:
        /* <DEDUP_REMOVED lines=22> */
.L_x_1148:
        /* <DEDUP_REMOVED lines=19> */
.L_x_1149:
        /* <DEDUP_REMOVED lines=9> */
[----:B------:R-:W-:-:S07]  /*9730*/  IMAD.MOV.U32 R5, RZ, RZ, R19 ;  /* 0x000000ffff057224 */ /* 0x000fce00078e0013 */
.L_x_1159:
[----:B------:R-:W-:Y:S01]  /*9740*/  IMAD R7, R5, 0x8, R18 ;  /* 0x0000000805077824 */ /* 0x000fe200078e0212 */
[----:B------:R-:W-:Y:S01]  /*9750*/  SHF.L.U32 R4, R3, 0x1f, RZ ;  /* 0x0000001f03047819 */ /* 0x000fe200000006ff */
[----:B------:R-:W-:Y:S01]  /*9760*/  BSSY B1, `(.L_x_1151) ;  /* 0x0000005000017945 */ /* 0x000fe20003800000 */
[----:B------:R-:W-:Y:S02]  /*9770*/  ISETP.NE.AND P1, PT, R27, RZ, PT ;  /* 0x000000ff1b00720c */ /* 0x000fe40003f25270 */
[----:B------:R-:W1:Y:S11]  /*9780*/  SYNCS.PHASECHK.TRANS64.TRYWAIT P0, [R7+URZ+0x48], R4 ;  /* 0x00004804070075a7 */ /* 0x000e76000800017f */
[----:B------:R-:W2:Y:S01]  /*9790*/  @!P1 LDC R6, c[0x0][0x70c] ;  /* 0x0001c300ff069b82 */ /* 0x000ea20000000800 */
[----:B-1----:R-:W-:Y:S05]  /*97a0*/  @!P0 BRA `(.L_x_1152) ;  /* 0x0000001400608947 */ /* 0x002fea0003800000 */
.L_x_1189:
[----:B------:R-:W-:Y:S05]  /*97b0*/  BSYNC B1 ;  /* 0x0000000000017941 */ /* 0x000fea0003800000 */
.L_x_1151:
[----:B------:R-:W-:Y:S02]  /*97c0*/  ISETP.NE.AND P0, PT, R27, RZ, PT ;  /* 0x000000ff1b00720c */ /* 0x000fe40003f05270 */
[----:B-1----:R-:W-:-:S11]  /*97d0*/  PRMT R4, R31, 0x9910, RZ ;  /* 0x000099101f047816 */ /* 0x002fd600000000ff */
[----:B--2---:R1:W-:Y:S01]  /*97e0*/  @!P0 SYNCS.ARRIVE.TRANS64 RZ, [R7+URZ], R6 ;  /* 0x0000000607ff89a7 */ /* 0x0043e2000800003f */
[----:B------:R-:W-:-:S13]  /*97f0*/  ISETP.NE.AND P0, PT, R4, 0x2, PT ;  /* 0x000000020400780c */ /* 0x000fda0003f05270 */
[----:B-1----:R-:W-:Y:S05]  /*9800*/  @P0 BRA `(.L_x_1153) ;  /* 0x0000000000040947 */ /* 0x002fea0003800000 */
[----:B------:R-:W-:Y:S01]  /*9810*/  BPT.TRAP 0x1 ;  /* 0x000000040000795c */ /* 0x000fe20000300000 */
.L_x_1153:
[----:B------:R-:W-:Y:S01]  /*9820*/  LOP3.LUT P0, RZ, R23, 0x4, RZ, 0xc0, !PT ;  /* 0x0000000417ff7812 */ /* 0x000fe2000780c0ff */
[----:B------:R-:W-:-:S12]  /*9830*/  BSSY B1, `(.L_x_1154) ;  /* 0x0000003000017945 */ /* 0x000fd80003800000 */
[----:B------:R-:W-:Y:S05]  /*9840*/  @P0 BRA `(.L_x_1155) ;  /* 0x0000000000040947 */ /* 0x000fea0003800000 */
[----:B------:R-:W-:Y:S01]  /*9850*/  BPT.TRAP 0x1 ;  /* 0x000000040000795c */ /* 0x000fe20000300000 */
.L_x_1155:
[----:B------:R-:W-:Y:S05]  /*9860*/  BSYNC B1 ;  /* 0x0000000000017941 */ /* 0x000fea0003800000 */
.L_x_1154:
[----:B------:R-:W-:-:S03]  /*9870*/  UMOV UR4, 0xffffffff ;  /* 0xffffffff00047882 */ /* 0x000fc60000000000 */
[----:B------:R-:W-:Y:S05]  /*9880*/  BRA.DIV UR4, `(.L_x_1156) ;  /* 0x00000016043c7947 */ /* 0x000fea000b800000 */
[----:B------:R-:W-:-:S13]  /*9890*/  ELECT P6, URZ, PT ;  /* 0x00000000003f782f */ /* 0x000fda00038c0000 */
.L_x_1192:
        /* <DEDUP_REMOVED lines=25> */
.L_x_1158:
[----:B------:R-:W-:Y:S05]  /*9a30*/  BSYNC B1 ;  /* 0x0000000000017941 */ /* 0x000fea0003800000 */
.L_x_1157:
[----:B------:R-:W-:Y:S01]  /*9a40*/  VIADD R0, R0, 0xffffffff ;  /* 0xffffffff00007836 */ /* 0x000fe20000000000 */
[----:B------:R-:W-:Y:S01]  /*9a50*/  IADD3 R8, R8, 0x40, RZ ;  /* 0x0000004008087810 */ /* 0x000fe20007ffe0ff */
[----:B------:R-:W-:Y:S02]  /*9a60*/  VIADD R5, R5, 0x1 ;  /* 0x0000000105057836 */ /* 0x000fe40000000000 */
[----:B------:R-:W-:Y:S01]  /*9a70*/  VIADD R9, R9, 0x20 ;  /* 0x0000002009097836 */ /* 0x000fe20000000000 */
[----:B------:R-:W-:Y:S02]  /*9a80*/  ISETP.GT.AND P1, PT, R0, 0x1, PT ;  /* 0x000000010000780c */ /* 0x000fe40003f24270 */
[----:B------:R-:W-:-:S04]  /*9a90*/  ISETP.NE.AND P0, PT, R5, 0x9, PT ;  /* 0x000000090500780c */ /* 0x000fc80003f05270 */
[----:B------:R-:W-:Y:S02]  /*9aa0*/  SEL R4, RZ, 0x1, P0 ;  /* 0x00000001ff047807 */ /* 0x000fe40000000000 */
[----:B------:R-:W-:Y:S02]  /*9ab0*/  SEL R5, R5, RZ, P0 ;  /* 0x000000ff05057207 */ /* 0x000fe40000000000 */
[----:B------:R-:W-:-:S03]  /*9ac0*/  LOP3.LUT R3, R3, R4, RZ, 0x3c, !PT ;  /* 0x0000000403037212 */ /* 0x000fc600078e3cff */
[----:B------:R-:W-:Y:S05]  /*9ad0*/  @P1 BRA `(.L_x_1159) ;  /* 0xfffffffc00181947 */ /* 0x000fea000383ffff */
[----:B------:R-:W-:Y:S05]  /*9ae0*/  BSYNC B0 ;  /* 0x0000000000007941 */ /* 0x000fea0003800000 */
.L_x_1150:
        /* <DEDUP_REMOVED lines=43> */
.L_x_1162:
        /* <DEDUP_REMOVED lines=46> */
.L_x_1163:
        /* <DEDUP_REMOVED lines=18> */
.L_x_1161:
[----:B------:R-:W-:Y:S05]  /*a1a0*/  BSYNC B0 ;  /* 0x0000000000007941 */ /* 0x000fea0003800000 */
.L_x_1160:
[----:B------:R-:W-:-:S13]  /*a1b0*/  LOP3.LUT P0, RZ, R0, 0xff, RZ, 0xc0, !PT ;  /* 0x000000ff00ff7812 */ /* 0x000fda000780c0ff */
[----:B------:R-:W-:Y:S05]  /*a1c0*/  @P0 BRA `(.L_x_1164) ;  /* 0xfffffff000900947 */ /* 0x000fea000383ffff */
[----:B------:R-:W-:Y:S05]  /*a1d0*/  BSYNC B6 ;  /* 0x0000000000067941 */ /* 0x000fea0003800000 */
.L_x_1147:
[----:B------:R-:W-:-:S03]  /*a1e0*/  UMOV UR4, 0xffffffff ;  /* 0xffffffff00047882 */ /* 0x000fc60000000000 */
[----:B------:R-:W-:Y:S05]  /*a1f0*/  BRA.DIV UR4, `(.L_x_1165) ;  /* 0x0000000e04007947 */ /* 0x000fea000b800000 */
[----:B------:R-:W-:-:S13]  /*a200*/  ELECT P6, URZ, PT ;  /* 0x00000000003f782f */ /* 0x000fda00038c0000 */
.L_x_1195:
[----:B------:R-:W-:Y:S05]  /*a210*/  @!P6 BRA `(.L_x_984) ;  /* 0x000000040058e947 */ /* 0x000fea0003800000 */
[----:B------:R-:W-:-:S04]  /*a220*/  LOP3.LUT R22, R22, 0x2, RZ, 0xfc, !PT ;  /* 0x0000000216167812 */ /* 0x000fc800078efcff */
[----:B------:R-:W-:-:S13]  /*a230*/  ISETP.NE.AND P0, PT, R22, 0x3, PT ;  /* 0x000000031600780c */ /* 0x000fda0003f05270 */
[----:B------:R-:W-:Y:S05]  /*a240*/  @!P0 BRA `(.L_x_1166) ;  /* 0x0000000000048947 */ /* 0x000fea0003800000 */
[----:B------:R-:W-:Y:S01]  /*a250*/  BPT.TRAP 0x1 ;  /* 0x000000040000795c */ /* 0x000fe20000300000 */
.L_x_1166:
        /* <DEDUP_REMOVED lines=15> */
.L_x_1196:
        /* <DEDUP_REMOVED lines=9> */
.L_x_1197:
        /* <DEDUP_REMOVED lines=9> */
.L_x_1198:
        /* <DEDUP_REMOVED lines=9> */
.L_x_1199:
        /* <DEDUP_REMOVED lines=9> */
.L_x_1200:
        /* <DEDUP_REMOVED lines=9> */
.L_x_1201:
        /* <DEDUP_REMOVED lines=9> */
.L_x_1202:
[----:B------:R-:W2:Y:S01]  /*a6b0*/  SYNCS.PHASECHK.TRANS64.TRYWAIT P0, [R11+URZ], R6 ;  /* 0x000000060b0075a7 */ /* 0x000ea2000800017f */
[----:B------:R-:W-:-:S05]  /*a6c0*/  VIADD R2, R7, 0x1 ;  /* 0x0000000107027836 */ /* 0x000fca0000000000 */
[----:B------:R-:W-:-:S04]  /*a6d0*/  ISETP.NE.AND P1, PT, R2, 0x9, PT ;  /* 0x000000090200780c */ /* 0x000fc80003f25270 */
[----:B------:R-:W-:Y:S02]  /*a6e0*/  SEL R4, RZ, 0x1, P1 ;  /* 0x00000001ff047807 */ /* 0x000fe40000800000 */
[----:B------:R-:W-:Y:S02]  /*a6f0*/  SEL R3, R2, RZ, P1 ;  /* 0x000000ff02037207 */ /* 0x000fe40000800000 */
[----:B------:R-:W-:Y:S01]  /*a700*/  LOP3.LUT R4, R9, R4, RZ, 0x3c, !PT ;  /* 0x0000000409047212 */ /* 0x000fe200078e3cff */
[----:B--2---:R-:W-:Y:S06]  /*a710*/  @!P0 BRA `(.L_x_1174) ;  /* 0x0000000800648947 */ /* 0x004fec0003800000 */
.L_x_1203:
[----:B------:R-:W-:Y:S01]  /*a720*/  IMAD R3, R3, 0x8, R0 ;  /* 0x0000000803037824 */ /* 0x000fe200078e0200 */
[----:B------:R-:W-:-:S07]  /*a730*/  SHF.L.U32 R0, R4, 0x1f, RZ ;  /* 0x0000001f04007819 */ /* 0x000fce00000006ff */
.L_x_1175:
[----:B---3--:R3:W4:Y:S02]  /*a740*/  SYNCS.PHASECHK.TRANS64.TRYWAIT P0, [R3+URZ], R0 ;  /* 0x00000000030075a7 */ /* 0x008724000800017f */
[----:B----4-:R-:W-:Y:S05]  /*a750*/  @!P0 NANOSLEEP.SYNCS 0x989680 ;  /* 0x009896800000895d */ /* 0x010fea0003900000 */
[----:B------:R-:W4:Y:S02]  /*a760*/  @!P0 SYNCS.PHASECHK.TRANS64 P0, [R3+URZ], R0 ;  /* 0x00000000030085a7 */ /* 0x000f24000800007f */
[----:B----4-:R-:W-:Y:S05]  /*a770*/  @!P0 BRA `(.L_x_1175) ;  /* 0xfffffffc00f08947 */ /* 0x010fea000383ffff */
.L_x_984:
[----:B------:R-:W-:Y:S05]  /*a780*/  BSYNC B7 ;  /* 0x0000000000077941 */ /* 0x000fea0003800000 */
.L_x_982:
[----:B------:R-:W-:Y:S05]  /*a790*/  EXIT ;  /* 0x000000000000794d */ /* 0x000fea0003800000 */
.L_x_994:
[----:B------:R-:W-:Y:S02]  /*a7a0*/  IMAD.MOV.U32 R12, RZ, RZ, RZ ;  /* 0x000000ffff0c7224 */ /* 0x000fe400078e00ff */
[----:B------:R-:W-:Y:S02]  /*a7b0*/  IMAD.MOV.U32 R11, RZ, RZ, 0x1f ;  /* 0x0000001fff0b7424 */ /* 0x000fe400078e00ff */
[----:B------:R-:W-:-:S07]  /*a7c0*/  IMAD.MOV.U32 R15, RZ, RZ, -0x1 ;  /* 0xffffffffff0f7424 */ /* 0x000fce00078e00ff */
[----:B--2--5:R-:W-:Y:S05]  /*a7d0*/  WARPSYNC.COLLECTIVE R15, `(.L_x_1176) ;  /* 0x000000000f087348 */ /* 0x024fea0003c00000 */
[----:B------:R1:W3:Y:S02]  /*a7e0*/  SHFL.IDX P6, R14, R13, R12, R11 ;  /* 0x0000000c0d0e7389 */ /* 0x0002e400000c000b */
[----:B-123-5:R-:W-:Y:S01]  /*a7f0*/  ENDCOLLECTIVE ;  /* 0x000000000000791b */ /* 0x02efe20003800000 */
.L_x_1176:
[----:B------:R-:W-:Y:S05]  /*a800*/  BRA `(.L_x_1177) ;  /* 0xffffff6c00f07947 */ /* 0x000fea000383ffff */
.L_x_998:
[----:B---3--:R3:W4:Y:S02]  /*a810*/  SYNCS.PHASECHK.TRANS64.TRYWAIT P0, [R3+URZ], R0 ;  /* 0x00000000030075a7 */ /* 0x008724000800017f */
[----:B----4-:R-:W-:Y:S05]  /*a820*/  @!P0 NANOSLEEP.SYNCS 0x989680 ;  /* 0x009896800000895d */ /* 0x010fea0003900000 */
[----:B------:R-:W4:Y:S02]  /*a830*/  @!P0 SYNCS.PHASECHK.TRANS64 P0, [R3+URZ], R0 ;  /* 0x00000000030085a7 */ /* 0x000f24000800007f */
[----:B----4-:R-:W-:Y:S05]  /*a840*/  @!P0 BRA `(.L_x_998) ;  /* 0xfffffffc00f08947 */ /* 0x010fea000383ffff */
[----:B------:R-:W-:Y:S05]  /*a850*/  BRA `(.L_x_997) ;  /* 0xffffff70000c7947 */ /* 0x000fea000383ffff */
.L_x_1009:
[----:B-1----:R-:W-:-:S04]  /*a860*/  IMAD.U32 R3, RZ, RZ, UR4 ;  /* 0x00000004ff037e24 */ /* 0x002fc8000f8e00ff */
[----:B------:R1:W2:Y:S03]  /*a870*/  SYNCS.PHASECHK.TRANS64.TRYWAIT P0, [R3+URZ], R0 ;  /* 0x00000000030075a7 */ /* 0x0002a6000800017f */
[----:B--2---:R-:W-:Y:S05]  /*a880*/  @!P0 NANOSLEEP.SYNCS 0x989680 ;  /* 0x009896800000895d */ /* 0x004fea0003900000 */
[----:B------:R-:W2:Y:S02]  /*a890*/  @!P0 SYNCS.PHASECHK.TRANS64 P0, [R3+URZ], R0 ;  /* 0x00000000030085a7 */ /* 0x000ea4000800007f */
[----:B--2---:R-:W-:Y:S05]  /*a8a0*/  @!P0 BRA `(.L_x_1009) ;  /* 0xfffffffc00ec8947 */ /* 0x004fea000383ffff */
[----:B------:R-:W-:Y:S05]  /*a8b0*/  BRA `(.L_x_1008) ;  /* 0xffffff7c00c87947 */ /* 0x000fea000383ffff */
.L_x_1024:
[----:B-1----:R1:W2:Y:S02]  /*a8c0*/  SYNCS.PHASECHK.TRANS64.TRYWAIT P0, [R0+URZ], R3 ;  /* 0x00000003000075a7 */ /* 0x0022a4000800017f */
[----:B--2---:R-:W-:Y:S05]  /*a8d0*/  @!P0 NANOSLEEP.SYNCS 0x989680 ;  /* 0x009896800000895d */ /* 0x004fea0003900000 */
[----:B------:R-:W2:Y:S02]  /*a8e0*/  @!P0 SYNCS.PHASECHK.TRANS64 P0, [R0+URZ], R3 ;  /* 0x00000003000085a7 */ /* 0x000ea4000800007f */
[----:B--2---:R-:W-:Y:S05]  /*a8f0*/  @!P0 BRA `(.L_x_1024) ;  /* 0xfffffffc00f08947 */ /* 0x004fea000383ffff */
[----:B------:R-:W-:Y:S05]  /*a900*/  BRA `(.L_x_1023) ;  /* 0xffffff9000247947 */ /* 0x000fea000383ffff */
.L_x_1052:
[----:B--2---:R-:W-:-:S04]  /*a910*/  IMAD.U32 R5, RZ, RZ, UR52 ;  /* 0x00000034ff057e24 */ /* 0x004fc8000f8e00ff */
[----:B------:R2:W3:Y:S03]  /*a920*/  SYNCS.PHASECHK.TRANS64.TRYWAIT P3, [R5+URZ+0x90], R4 ;  /* 0x00009004050075a7 */ /* 0x0004e6000806017f */
[----:B---3--:R-:W-:Y:S05]  /*a930*/  @!P3 NANOSLEEP.SYNCS 0x989680 ;  /* 0x009896800000b95d */ /* 0x008fea0003900000 */
[----:B------:R-:W3:Y:S02]  /*a940*/  @!P3 SYNCS.PHASECHK.TRANS64 P3, [R5+URZ+0x90], R4 ;  /* 0x000090040500b5a7 */ /* 0x000ee4000806007f */
[----:B---3--:R-:W-:Y:S05]  /*a950*/  @!P3 BRA `(.L_x_1052) ;  /* 0xfffffffc00ecb947 */ /* 0x008fea000383ffff */
[----:B------:R-:W-:Y:S05]  /*a960*/  BRA `(.L_x_1178) ;  /* 0xffffffa400d47947 */ /* 0x000fea000383ffff */
.L_x_1063:
[----:B---3--:R3:W4:Y:S02]  /*a970*/  SYNCS.PHASECHK.TRANS64.TRYWAIT P4, [R15+URZ+0x90], R20 ;  /* 0x000090140f0075a7 */ /* 0x008724000808017f */
[----:B----4-:R-:W-:Y:S05]  /*a980*/  @!P4 NANOSLEEP.SYNCS 0x989680 ;  /* 0x009896800000c95d */ /* 0x010fea0003900000 */
[----:B------:R-:W4:Y:S02]  /*a990*/  @!P4 SYNCS.PHASECHK.TRANS64 P4, [R15+URZ+0x90], R20 ;  /* 0x000090140f00c5a7 */ /* 0x000f24000808007f */
[----:B----4-:R-:W-:Y:S05]  /*a9a0*/  @!P4 BRA `(.L_x_1063) ;  /* 0xfffffffc00f0c947 */ /* 0x010fea000383ffff */
[----:B------:R-:W-:Y:S05]  /*a9b0*/  BRA `(.L_x_1179) ;  /* 0xffffffb000107947 */ /* 0x000fea000383ffff */
.L_x_1073:
[----:B--2---:R2:W3:Y:S02]  /*a9c0*/  SYNCS.PHASECHK.TRANS64.TRYWAIT P4, [R13+URZ+0x90], R20 ;  /* 0x000090140d0075a7 */ /* 0x0044e4000808017f */
[----:B---3--:R-:W-:Y:S05]  /*a9d0*/  @!P4 NANOSLEEP.SYNCS 0x989680 ;  /* 0x009896800000c95d */ /* 0x008fea0003900000 */
[----:B------:R-:W3:Y:S02]  /*a9e0*/  @!P4 SYNCS.PHASECHK.TRANS64 P4, [R13+URZ+0x90], R20 ;  /* 0x000090140d00c5a7 */ /* 0x000ee4000808007f */
[----:B---3--:R-:W-:Y:S05]  /*a9f0*/  @!P4 BRA `(.L_x_1073) ;  /* 0xfffffffc00f0c947 */ /* 0x008fea000383ffff */
[----:B------:R-:W-:Y:S05]  /*aa00*/  BRA `(.L_x_1180) ;  /* 0xffffffb400c87947 */ /* 0x000fea000383ffff */
.L_x_1083:
[----:B--2---:R2:W3:Y:S02]  /*aa10*/  SYNCS.PHASECHK.TRANS64.TRYWAIT P4, [R20+URZ+0x90], R13 ;  /* 0x0000900d140075a7 */ /* 0x0044e4000808017f */
[----:B---3--:R-:W-:Y:S05]  /*aa20*/  @!P4 NANOSLEEP.SYNCS 0x989680 ;  /* 0x009896800000c95d */ /* 0x008fea0003900000 */
[----:B------:R-:W3:Y:S02]  /*aa30*/  @!P4 SYNCS.PHASECHK.TRANS64 P4, [R20+URZ+0x90], R13 ;  /* 0x0000900d1400c5a7 */ /* 0x000ee4000808007f */
[----:B---3--:R-:W-:Y:S05]  /*aa40*/  @!P4 BRA `(.L_x_1083) ;  /* 0xfffffffc00f0c947 */ /* 0x008fea000383ffff */
[----:B------:R-:W-:Y:S05]  /*aa50*/  BRA `(.L_x_1181) ;  /* 0xffffffbc008c7947 */ /* 0x000fea000383ffff */
.L_x_1103:
[----:B-1----:R-:W-:-:S04]  /*aa60*/  IMAD.U32 R3, RZ, RZ, UR4 ;  /* 0x00000004ff037e24 */ /* 0x002fc8000f8e00ff */
[----:B------:R1:W2:Y:S03]  /*aa70*/  SYNCS.PHASECHK.TRANS64.TRYWAIT P0, [R3+URZ+0xd8], R0 ;  /* 0x0000d800030075a7 */ /* 0x0002a6000800017f */
[----:B--2---:R-:W-:Y:S05]  /*aa80*/  @!P0 NANOSLEEP.SYNCS 0x989680 ;  /* 0x009896800000895d */ /* 0x004fea0003900000 */
[----:B------:R-:W2:Y:S02]  /*aa90*/  @!P0 SYNCS.PHASECHK.TRANS64 P0, [R3+URZ+0xd8], R0 ;  /* 0x0000d800030085a7 */ /* 0x000ea4000800007f */
[----:B--2---:R-:W-:Y:S05]  /*aaa0*/  @!P0 BRA `(.L_x_1103) ;  /* 0xfffffffc00ec8947 */ /* 0x004fea000383ffff */
[----:B------:R-:W-:Y:S05]  /*aab0*/  BRA `(.L_x_1102) ;  /* 0xffffffd400007947 */ /* 0x000fea000383ffff */
.L_x_1112:
[----:B-1----:R-:W-:-:S04]  /*aac0*/  IMAD.U32 R5, RZ, RZ, UR13 ;  /* 0x0000000dff057e24 */ /* 0x002fc8000f8e00ff */
[----:B------:R1:W2:Y:S03]  /*aad0*/  SYNCS.PHASECHK.TRANS64.TRYWAIT P1, [R5+URZ+0xb0], R4 ;  /* 0x0000b004050075a7 */ /* 0x0002a6000802017f */
[----:B--2---:R-:W-:Y:S05]  /*aae0*/  @!P1 NANOSLEEP.SYNCS 0x989680 ;  /* 0x009896800000995d */ /* 0x004fea0003900000 */
[----:B------:R-:W2:Y:S02]  /*aaf0*/  @!P1 SYNCS.PHASECHK.TRANS64 P1, [R5+URZ+0xb0], R4 ;  /* 0x0000b004050095a7 */ /* 0x000ea4000802007f */
[----:B--2---:R-:W-:Y:S05]  /*ab00*/  @!P1 BRA `(.L_x_1112) ;  /* 0xfffffffc00ec9947 */ /* 0x004fea000383ffff */
[----:B------:R-:W-:Y:S05]  /*ab10*/  BRA `(.L_x_1182) ;  /* 0xffffffd400e87947 */ /* 0x000fea000383ffff */
.L_x_1118:
[----:B-12---:R-:W-:-:S04]  /*ab20*/  IMAD.U32 R5, RZ, RZ, UR13 ;  /* 0x0000000dff057e24 */ /* 0x006fc8000f8e00ff */
[----:B------:R1:W2:Y:S03]  /*ab30*/  SYNCS.PHASECHK.TRANS64.TRYWAIT P1, [R5+URZ+0xb8], R4 ;  /* 0x0000b804050075a7 */ /* 0x0002a6000802017f */
[----:B--2---:R-:W-:Y:S05]  /*ab40*/  @!P1 NANOSLEEP.SYNCS 0x989680 ;  /* 0x009896800000995d */ /* 0x004fea0003900000 */
[----:B------:R-:W2:Y:S02]  /*ab50*/  @!P1 SYNCS.PHASECHK.TRANS64 P1, [R5+URZ+0xb8], R4 ;  /* 0x0000b804050095a7 */ /* 0x000ea4000802007f */
[----:B--2---:R-:W-:Y:S05]  /*ab60*/  @!P1 BRA `(.L_x_1118) ;  /* 0xfffffffc00ec9947 */ /* 0x004fea000383ffff */
[----:B------:R-:W-:Y:S05]  /*ab70*/  BRA `(.L_x_1183) ;  /* 0xffffffd800487947 */ /* 0x000fea000383ffff */
.L_x_1124:
[----:B-123--:R-:W-:-:S04]  /*ab80*/  IMAD.U32 R5, RZ, RZ, UR13 ;  /* 0x0000000dff057e24 */ /* 0x00efc8000f8e00ff */
[----:B------:R1:W2:Y:S03]  /*ab90*/  SYNCS.PHASECHK.TRANS64.TRYWAIT P1, [R5+URZ+0xc0], R4 ;  /* 0x0000c004050075a7 */ /* 0x0002a6000802017f */
[----:B--2---:R-:W-:Y:S05]  /*aba0*/  @!P1 NANOSLEEP.SYNCS 0x989680 ;  /* 0x009896800000995d */ /* 0x004fea0003900000 */
[----:B------:R-:W2:Y:S02]  /*abb0*/  @!P1 SYNCS.PHASECHK.TRANS64 P1, [R5+URZ+0xc0], R4 ;  /* 0x0000c004050095a7 */ /* 0x000ea4000802007f */
[----:B--2---:R-:W-:Y:S05]  /*abc0*/  @!P1 BRA `(.L_x_1124) ;  /* 0xfffffffc00ec9947 */ /* 0x004fea000383ffff */
[----:B------:R-:W-:Y:S05]  /*abd0*/  BRA `(.L_x_1184) ;  /* 0xffffffd800b07947 */ /* 0x000fea000383ffff */
.L_x_1130:
[----:B-1234-:R-:W-:-:S04]  /*abe0*/  IMAD.U32 R5, RZ, RZ, UR13 ;  /* 0x0000000dff057e24 */ /* 0x01efc8000f8e00ff */
[----:B------:R1:W2:Y:S03]  /*abf0*/  SYNCS.PHASECHK.TRANS64.TRYWAIT P1, [R5+URZ+0xc8], R4 ;  /* 0x0000c804050075a7 */ /* 0x0002a6000802017f */
[----:B--2---:R-:W-:Y:S05]  /*ac00*/  @!P1 NANOSLEEP.SYNCS 0x989680 ;  /* 0x009896800000995d */ /* 0x004fea0003900000 */
[----:B------:R-:W2:Y:S02]  /*ac10*/  @!P1 SYNCS.PHASECHK.TRANS64 P1, [R5+URZ+0xc8], R4 ;  /* 0x0000c804050095a7 */ /* 0x000ea4000802007f */
[----:B--2---:R-:W-:Y:S05]  /*ac20*/  @!P1 BRA `(.L_x_1130) ;  /* 0xfffffffc00ec9947 */ /* 0x004fea000383ffff */
[----:B------:R-:W-:Y:S05]  /*ac30*/  BRA `(.L_x_1185) ;  /* 0xffffffdc00187947 */ /* 0x000fea000383ffff */
.L_x_1140:
[----:B-1----:R1:W2:Y:S02]  /*ac40*/  SYNCS.PHASECHK.TRANS64.TRYWAIT P0, [R5+URZ+0xb0], R0 ;  /* 0x0000b000050075a7 */ /* 0x0022a4000800017f */
[----:B--2---:R-:W-:Y:S05]  /*ac50*/  @!P0 NANOSLEEP.SYNCS 0x989680 ;  /* 0x009896800000895d */ /* 0x004fea0003900000 */
[----:B------:R-:W2:Y:S02]  /*ac60*/  @!P0 SYNCS.PHASECHK.TRANS64 P0, [R5+URZ+0xb0], R0 ;  /* 0x0000b000050085a7 */ /* 0x000ea4000800007f */
[----:B--2---:R-:W-:Y:S05]  /*ac70*/  @!P0 BRA `(.L_x_1140) ;  /* 0xfffffffc00f08947 */ /* 0x004fea000383ffff */
[----:B------:R-:W-:Y:S05]  /*ac80*/  BRA `(.L_x_1186) ;  /* 0xffffffe400287947 */ /* 0x000fea000383ffff */
.L_x_1142:
[----:B--2---:R2:W3:Y:S02]  /*ac90*/  SYNCS.PHASECHK.TRANS64.TRYWAIT P0, [R5+URZ+0xb8], R0 ;  /* 0x0000b800050075a7 */ /* 0x0044e4000800017f */
[----:B---3--:R-:W-:Y:S05]  /*aca0*/  @!P0 NANOSLEEP.SYNCS 0x989680 ;  /* 0x009896800000895d */ /* 0x008fea0003900000 */
[----:B------:R-:W3:Y:S02]  /*acb0*/  @!P0 SYNCS.PHASECHK.TRANS64 P0, [R5+URZ+0xb8], R0 ;  /* 0x0000b800050085a7 */ /* 0x000ee4000800007f */
[----:B---3--:R-:W-:Y:S05]  /*acc0*/  @!P0 BRA `(.L_x_1142) ;  /* 0xfffffffc00f08947 */ /* 0x008fea000383ffff */
[----:B------:R-:W-:Y:S05]  /*acd0*/  BRA `(.L_x_1187) ;  /* 0xffffffe400247947 */ /* 0x000fea000383ffff */
.L_x_1144:
[----:B---3--:R3:W4:Y:S02]  /*ace0*/  SYNCS.PHASECHK.TRANS64.TRYWAIT P0, [R5+URZ+0xc0], R0 ;  /* 0x0000c000050075a7 */ /* 0x008724000800017f */
[----:B----4-:R-:W-:Y:S05]  /*acf0*/  @!P0 NANOSLEEP.SYNCS 0x989680 ;  /* 0x009896800000895d */ /* 0x010fea0003900000 */
[----:B------:R-:W4:Y:S02]  /*ad00*/  @!P0 SYNCS.PHASECHK.TRANS64 P0, [R5+URZ+0xc0], R0 ;  /* 0x0000c000050085a7 */ /* 0x000f24000800007f */
[----:B----4-:R-:W-:Y:S05]  /*ad10*/  @!P0 BRA `(.L_x_1144) ;  /* 0xfffffffc00f08947 */ /* 0x010fea000383ffff */
[----:B------:R-:W-:Y:S05]  /*ad20*/  BRA `(.L_x_1188) ;  /* 0xffffffe400207947 */ /* 0x000fea000383ffff */
.L_x_1152:
[----:B-1----:R1:W3:Y:S02]  /*ad30*/  SYNCS.PHASECHK.TRANS64.TRYWAIT P0, [R7+URZ+0x48], R4 ;  /* 0x00004804070075a7 */ /* 0x0022e4000800017f */
[----:B---3--:R-:W-:Y:S05]  /*ad40*/  @!P0 NANOSLEEP.SYNCS 0x989680 ;  /* 0x009896800000895d */ /* 0x008fea0003900000 */
[----:B------:R-:W3:Y:S02]  /*ad50*/  @!P0 SYNCS.PHASECHK.TRANS64 P0, [R7+URZ+0x48], R4 ;  /* 0x00004804070085a7 */ /* 0x000ee4000800007f */
[----:B---3--:R-:W-:Y:S05]  /*ad60*/  @!P0 BRA `(.L_x_1152) ;  /* 0xfffffffc00f08947 */ /* 0x008fea000383ffff */
[----:B------:R-:W-:Y:S05]  /*ad70*/  BRA `(.L_x_1189) ;  /* 0xffffffe8008c7947 */ /* 0x000fea000383ffff */
.L_x_1156:
[----:B------:R-:W-:Y:S01]  /*ad80*/  BSSY B1, `(.L_x_1190) ;  /* 0x0000006000017945 */ /* 0x000fe20003800000 */
[----:B------:R-:W-:-:S07]  /*ad90*/  IMAD.MOV.U32 R15, RZ, RZ, -0x1 ;  /* 0xffffffffff0f7424 */ /* 0x000fce00078e00ff */
[----:B------:R-:W-:Y:S05]  /*ada0*/  WARPSYNC.COLLECTIVE R15, `(.L_x_1191) ;  /* 0x000000000f0c7348 */ /* 0x000fea0003c00000 */
[----:B------:R-:W-:Y:S02]  /*adb0*/  ELECT P6, UR62, PT ;  /* 0x00000000003e782f */ /* 0x000fe400038c0000 */
[----:B------:R-:W-:Y:S01]  /*adc0*/  MOV R14, UR62 ;  /* 0x0000003e000e7c02 */ /* 0x000fe20008000f00 */
[----:B------:R-:W-:Y:S10]  /*add0*/  ENDCOLLECTIVE ;  /* 0x000000000000791b */ /* 0x000ff40003800000 */
.L_x_1191:
[----:B------:R-:W-:Y:S05]  /*ade0*/  BSYNC B1 ;  /* 0x0000000000017941 */ /* 0x000fea0003800000 */
.L_x_1190:
[----:B------:R-:W-:Y:S05]  /*adf0*/  BRA `(.L_x_1192) ;  /* 0xffffffe800a87947 */ /* 0x000fea000383ffff */
.L_x_1165:
[----:B------:R-:W-:Y:S01]  /*ae00*/  BSSY B0, `(.L_x_1193) ;  /* 0x0000006000007945 */ /* 0x000fe20003800000 */
[----:B------:R-:W-:-:S07]  /*ae10*/  IMAD.MOV.U32 R15, RZ, RZ, -0x1 ;  /* 0xffffffffff0f7424 */ /* 0x000fce00078e00ff */
[----:B------:R-:W-:Y:S05]  /*ae20*/  WARPSYNC.COLLECTIVE R15, `(.L_x_1194) ;  /* 0x000000000f0c7348 */ /* 0x000fea0003c00000 */
[----:B------:R-:W-:Y:S02]  /*ae30*/  ELECT P6, UR62, PT ;  /* 0x00000000003e782f */ /* 0x000fe400038c0000 */
[----:B------:R-:W-:Y:S01]  /*ae40*/  MOV R14, UR62 ;  /* 0x0000003e000e7c02 */ /* 0x000fe20008000f00 */
[----:B------:R-:W-:Y:S10]  /*ae50*/  ENDCOLLECTIVE ;  /* 0x000000000000791b */ /* 0x000ff40003800000 */
.L_x_1194:
[----:B------:R-:W-:Y:S05]  /*ae60*/  BSYNC B0 ;  /* 0x0000000000007941 */ /* 0x000fea0003800000 */
.L_x_1193:
[----:B------:R-:W-:Y:S05]  /*ae70*/  BRA `(.L_x_1195) ;  /* 0xfffffff000e47947 */ /* 0x000fea000383ffff */
.L_x_1167:
[----:B-1----:R1:W2:Y:S02]  /*ae80*/  SYNCS.PHASECHK.TRANS64.TRYWAIT P0, [R5+URZ], R2 ;  /* 0x00000002050075a7 */ /* 0x0022a4000800017f */
[----:B--2---:R-:W-:Y:S05]  /*ae90*/  @!P0 NANOSLEEP.SYNCS 0x989680 ;  /* 0x009896800000895d */ /* 0x004fea0003900000 */
[----:B------:R-:W2:Y:S02]  /*aea0*/  @!P0 SYNCS.PHASECHK.TRANS64 P0, [R5+URZ], R2 ;  /* 0x00000002050085a7 */ /* 0x000ea4000800007f */
[----:B--2---:R-:W-:Y:S05]  /*aeb0*/  @!P0 BRA `(.L_x_1167) ;  /* 0xfffffffc00f08947 */ /* 0x004fea000383ffff */
[----:B------:R-:W-:Y:S05]  /*aec0*/  BRA `(.L_x_1196) ;  /* 0xfffffff400207947 */ /* 0x000fea000383ffff */
.L_x_1168:
[----:B-1----:R1:W2:Y:S02]  /*aed0*/  SYNCS.PHASECHK.TRANS64.TRYWAIT P0, [R7+URZ], R4 ;  /* 0x00000004070075a7 */ /* 0x0022a4000800017f */
[----:B--2---:R-:W-:Y:S05]  /*aee0*/  @!P0 NANOSLEEP.SYNCS 0x989680 ;  /* 0x009896800000895d */ /* 0x004fea0003900000 */
[----:B------:R-:W2:Y:S02]  /*aef0*/  @!P0 SYNCS.PHASECHK.TRANS64 P0, [R7+URZ], R4 ;  /* 0x00000004070085a7 */ /* 0x000ea4000800007f */
[----:B--2---:R-:W-:Y:S05]  /*af00*/  @!P0 BRA `(.L_x_1168) ;  /* 0xfffffffc00f08947 */ /* 0x004fea000383ffff */
[----:B------:R-:W-:Y:S05]  /*af10*/  BRA `(.L_x_1197) ;  /* 0xfffffff400307947 */ /* 0x000fea000383ffff */
.L_x_1169:
[----:B-1----:R1:W2:Y:S02]  /*af20*/  SYNCS.PHASECHK.TRANS64.TRYWAIT P0, [R6+URZ], R5 ;  /* 0x00000005060075a7 */ /* 0x0022a4000800017f */
[----:B--2---:R-:W-:Y:S05]  /*af30*/  @!P0 NANOSLEEP.SYNCS 0x989680 ;  /* 0x009896800000895d */ /* 0x004fea0003900000 */
[----:B------:R-:W2:Y:S02]  /*af40*/  @!P0 SYNCS.PHASECHK.TRANS64 P0, [R6+URZ], R5 ;  /* 0x00000005060085a7 */ /* 0x000ea4000800007f */
[----:B--2---:R-:W-:Y:S05]  /*af50*/  @!P0 BRA `(.L_x_1169) ;  /* 0xfffffffc00f08947 */ /* 0x004fea000383ffff */
[----:B------:R-:W-:Y:S05]  /*af60*/  BRA `(.L_x_1198) ;  /* 0xfffffff400407947 */ /* 0x000fea000383ffff */
.L_x_1170:
[----:B-1----:R1:W2:Y:S02]  /*af70*/  SYNCS.PHASECHK.TRANS64.TRYWAIT P0, [R9+URZ], R4 ;  /* 0x00000004090075a7 */ /* 0x0022a4000800017f */
[----:B--2---:R-:W-:Y:S05]  /*af80*/  @!P0 NANOSLEEP.SYNCS 0x989680 ;  /* 0x009896800000895d */ /* 0x004fea0003900000 */
[----:B------:R-:W2:Y:S02]  /*af90*/  @!P0 SYNCS.PHASECHK.TRANS64 P0, [R9+URZ], R4 ;  /* 0x00000004090085a7 */ /* 0x000ea4000800007f */
[----:B--2---:R-:W-:Y:S05]  /*afa0*/  @!P0 BRA `(.L_x_1170) ;  /* 0xfffffffc00f08947 */ /* 0x004fea000383ffff */
[----:B------:R-:W-:Y:S05]  /*afb0*/  BRA `(.L_x_1199) ;  /* 0xfffffff400507947 */ /* 0x000fea000383ffff */
.L_x_1171:
[----:B-1----:R1:W2:Y:S02]  /*afc0*/  SYNCS.PHASECHK.TRANS64.TRYWAIT P0, [R6+URZ], R5 ;  /* 0x00000005060075a7 */ /* 0x0022a4000800017f */
[----:B--2---:R-:W-:Y:S05]  /*afd0*/  @!P0 NANOSLEEP.SYNCS 0x989680 ;  /* 0x009896800000895d */ /* 0x004fea0003900000 */
[----:B------:R-:W2:Y:S02]  /*afe0*/  @!P0 SYNCS.PHASECHK.TRANS64 P0, [R6+URZ], R5 ;  /* 0x00000005060085a7 */ /* 0x000ea4000800007f */
[----:B--2---:R-:W-:Y:S05]  /*aff0*/  @!P0 BRA `(.L_x_1171) ;  /* 0xfffffffc00f08947 */ /* 0x004fea000383ffff */
[----:B------:R-:W-:Y:S05]  /*b000*/  BRA `(.L_x_1200) ;  /* 0xfffffff400607947 */ /* 0x000fea000383ffff */
.L_x_1172:
[----:B-1----:R1:W2:Y:S02]  /*b010*/  SYNCS.PHASECHK.TRANS64.TRYWAIT P0, [R9+URZ], R4 ;  /* 0x00000004090075a7 */ /* 0x0022a4000800017f */
[----:B--2---:R-:W-:Y:S05]  /*b020*/  @!P0 NANOSLEEP.SYNCS 0x989680 ;  /* 0x009896800000895d */ /* 0x004fea0003900000 */
[----:B------:R-:W2:Y:S02]  /*b030*/  @!P0 SYNCS.PHASECHK.TRANS64 P0, [R9+URZ], R4 ;  /* 0x00000004090085a7 */ /* 0x000ea4000800007f */
[----:B--2---:R-:W-:Y:S05]  /*b040*/  @!P0 BRA `(.L_x_1172) ;  /* 0xfffffffc00f08947 */ /* 0x004fea000383ffff */
[----:B------:R-:W-:Y:S05]  /*b050*/  BRA `(.L_x_1201) ;  /* 0xfffffff400707947 */ /* 0x000fea000383ffff */
.L_x_1173:
[----:B-1----:R1:W2:Y:S02]  /*b060*/  SYNCS.PHASECHK.TRANS64.TRYWAIT P0, [R8+URZ], R5 ;  /* 0x00000005080075a7 */ /* 0x0022a4000800017f */
[----:B--2---:R-:W-:Y:S05]  /*b070*/  @!P0 NANOSLEEP.SYNCS 0x989680 ;  /* 0x009896800000895d */ /* 0x004fea0003900000 */
[----:B------:R-:W2:Y:S02]  /*b080*/  @!P0 SYNCS.PHASECHK.TRANS64 P0, [R8+URZ], R5 ;  /* 0x00000005080085a7 */ /* 0x000ea4000800007f */
[----:B--2---:R-:W-:Y:S05]  /*b090*/  @!P0 BRA `(.L_x_1173) ;  /* 0xfffffffc00f08947 */ /* 0x004fea000383ffff */
[----:B------:R-:W-:Y:S05]  /*b0a0*/  BRA `(.L_x_1202) ;  /* 0xfffffff400807947 */ /* 0x000fea000383ffff */
.L_x_1174:
[----:B--2---:R2:W3:Y:S02]  /*b0b0*/  SYNCS.PHASECHK.TRANS64.TRYWAIT P0, [R11+URZ], R6 ;  /* 0x000000060b0075a7 */ /* 0x0044e4000800017f */
[----:B---3--:R-:W-:Y:S05]  /*b0c0*/  @!P0 NANOSLEEP.SYNCS 0x989680 ;  /* 0x009896800000895d */ /* 0x008fea0003900000 */
[----:B------:R-:W3:Y:S02]  /*b0d0*/  @!P0 SYNCS.PHASECHK.TRANS64 P0, [R11+URZ], R6 ;  /* 0x000000060b0085a7 */ /* 0x000ee4000800007f */
[----:B---3--:R-:W-:Y:S05]  /*b0e0*/  @!P0 BRA `(.L_x_1174) ;  /* 0xfffffffc00f08947 */ /* 0x008fea000383ffff */
[----:B------:R-:W-:Y:S05]  /*b0f0*/  BRA `(.L_x_1203) ;  /* 0xfffffff400887947 */ /* 0x000fea000383ffff */
.L_x_1204:
        /* <DEDUP_REMOVED lines=16> */
.L_x_1634:


//--------------------- .text._ZN7cutlass13device_kernelINS_4gemm6kernel13GemmUniversalIN4cute5tupleIJiiiiEEENS1_10collective13CollectiveMmaINS1_49MainloopSm90TmaGmmaRmemAWarpSpecializedMixedInputILi9ENS5_IJNS4_1CILi1EEESB_SB_EEENS1_35KernelTmaWarpSpecializedCooperativeEEENS5_IJNSA_ILi128EEESF_NSA_ILi64EEEEEENS5_IJNS_15integer_subbyteILi4ELb1EEEEEENS4_6LayoutINS5_IJNS5_IJNS5_IJNS5_IJNSA_ILi8EEENSA_ILi2EEEEEESB_EEEiEEENS5_IJNS5_IJNS5_IJSN_NSA_ILi4EEESN_EEESB_EEEiEEENS5_IJSB_iEEEEEENS5_IJNS5_IJNS5_IJNS5_IJNSA_ILi32EEESB_EEENSA_ILi0EEEEEENSA_ILi256EEEEEENS5_IJNS5_IJNS5_IJSR_SM_SN_EEESZ_EEEiEEENS5_IJSZ_iEEEEEEEENS_10bfloat16_tENS5_IJlSB_lEEENS4_8TiledMMAINS4_8MMA_AtomIJNS4_4SM904GMMA28MMA_64x128x16_F32BF16BF16_RSILNS1E_5MajorE0ELS1G_0ELNS1E_7ScaleInE1ELS1H_1EEEEEENSL_INS5_IJSN_SB_SB_EEENS5_IJSB_SZ_SZ_EEEEENS5_IJNS4_10UnderscoreES1N_S1N_EEEEENS4_13SM90_TMA_LOADENS4_14ComposedLayoutINS4_7SwizzleILi1ELi4ELi3EEENS4_18smem_ptr_flag_bitsILi4EEENSL_INS5_IJSM_SG_EEENS5_IJSG_SB_EEEEEEENS4_9Copy_AtomIJNS4_39AutoVectorizingCopyWithAssumedAlignmentILi128EEESJ_EEENS4_8identityES1Q_NS1R_INS1S_ILi3ELi4ELi3EEENS1U_ILi16EEES1Y_EEvS24_EENS_8epilogue10collective18CollectiveEpilogueINS29_22Sm90TmaWarpSpecializedILi4ELi2ELi16ELb1ELb0EEEJSH_NS5_IJSF_SX_EEENS_6half_tENS5_IJSB_llEEES2F_S2G_NS29_6fusion15FusionCallbacksIS2D_NS2H_17LinearCombinationIS2F_fS2F_fLNS_15FloatRoundStyleE2EEESH_S2E_JEEES1Q_NS1R_IS25_S26_NSL_INS5_IJSG_SM_EEENS5_IJSB_SG_EEEEEEENS4_17SM75_U16x8_LDSM_TENS4_14SM90_TMA_STOREES2Q_NS4_17SM90_U16x8_STSM_TENS20_IJNS4_17SM90_U32x4_STSM_NES2F_EEEvEEEvvEEEEvNT_6ParamsE --------------------------
	.section	.text._ZN7cutlass13device_kernelINS_4gemm6kernel13GemmUniversalIN4cute5tupleIJiiiiEEENS1_10collective13CollectiveMmaINS1_49MainloopSm90TmaGmmaRmemAWarpSpecializedMixedInputILi9ENS5_IJNS4_1CILi1EEESB_SB_EEENS1_35KernelTmaWarpSpecializedCooperativeEEENS5_IJNSA_ILi128EEESF_NSA_ILi64EEEEEENS5_IJNS_15integer_subbyteILi4ELb1EEEEEENS4_6LayoutINS5_IJNS5_IJNS5_IJNS5_IJNSA_ILi8EEENSA_ILi2EEEEEESB_EEEiEEENS5_IJNS5_IJNS5_IJSN_NSA_ILi4EEESN_EEESB_EEEiEEENS5_IJSB_iEEEEEENS5_IJNS5_IJNS5_IJNS5_IJNSA_ILi32EEESB_EEENSA_ILi0EEEEEENSA_ILi256EEEEEENS5_IJNS5_IJNS5_IJSR_SM_SN_EEESZ_EEEiEEENS5_IJSZ_iEEEEEEEENS_10bfloat16_tENS5_IJlSB_lEEENS4_8TiledMMAINS4_8MMA_AtomIJNS4_4SM904GMMA28MMA_64x128x16_F32BF16BF16_RSILNS1E_5MajorE0ELS1G_0ELNS1E_7ScaleInE1ELS1H_1EEEEEENSL_INS5_IJSN_SB_SB_EEENS5_IJSB_SZ_SZ_EEEEENS5_IJNS4_10UnderscoreES1N_S1N_EEEEENS4_13SM90_TMA_LOADENS4_14ComposedLayoutINS4_7SwizzleILi1ELi4ELi3EEENS4_18smem_ptr_flag_bitsILi4EEENSL_INS5_IJSM_SG_EEENS5_IJSG_SB_EEEEEEENS4_9Copy_AtomIJNS4_39AutoVectorizingCopyWithAssumedAlignmentILi128EEESJ_EEENS4_8identityES1Q_NS1R_INS1S_ILi3ELi4ELi3EEENS1U_ILi16EEES1Y_EEvS24_EENS_8epilogue10collective18CollectiveEpilogueINS29_22Sm90TmaWarpSpecializedILi4ELi2ELi16ELb1ELb0EEEJSH_NS5_IJSF_SX_EEENS_6half_tENS5_IJSB_llEEES2F_S2G_NS29_6fusion15FusionCallbacksIS2D_NS2H_17LinearCombinationIS2F_fS2F_fLNS_15FloatRoundStyleE2EEESH_S2E_JEEES1Q_NS1R_IS25_S26_NSL_INS5_IJSG_SM_EEENS5_IJSB_SG_EEEEEEENS4_17SM75_U16x8_LDSM_TENS4_14SM90_TMA_STOREES2Q_NS4_17SM90_U16x8_STSM_TENS20_IJNS4_17SM90_U32x4_STSM_NES2F_EEEvEEEvvEEEEvNT_6ParamsE,"ax",@progbits
	.align	128
.text._ZN7cutlass13device_kernelINS_4gemm6kernel13GemmUniversalIN4cute5tupleIJiiiiEEENS1_10collective13CollectiveMmaINS1_49MainloopSm90TmaGmmaRmemAWarpSpecializedMixedInputILi9ENS5_IJNS4_1CILi1EEESB_SB_EEENS1_35KernelTmaWarpSpecializedCooperativeEEENS5_IJNSA_ILi128EEESF_NSA_ILi64EEEEEENS5_IJNS_15integer_subbyteILi4ELb1EEEEEENS4_6LayoutINS5_IJNS5_IJNS5_IJNS5_IJNSA_ILi8EEENSA_ILi2EEEEEESB_EEEiEEENS5_IJNS5_IJNS5_IJSN_NSA_ILi4EEESN_EEESB_EEEiEEENS5_IJSB_iEEEEEENS5_IJNS5_IJNS5_IJNS5_IJNSA_ILi32EEESB_EEENSA_ILi0EEEEEENSA_ILi256EEEEEENS5_IJNS5_IJNS5_IJSR_SM_SN_EEESZ_EEEiEEENS5_IJSZ_iEEEEEEEENS_10bfloat16_tENS5_IJlSB_lEEENS4_8TiledMMAINS4_8MMA_AtomIJNS4_4SM904GMMA28MMA_64x128x16_F32BF16BF16_RSILNS1E_5MajorE0ELS1G_0ELNS1E_7ScaleInE1ELS1H_1EEEEEENSL_INS5_IJSN_SB_SB_EEENS5_IJSB_SZ_SZ_EEEEENS5_IJNS4_10UnderscoreES1N_S1N_EEEEENS4_13SM90_TMA_LOADENS4_14ComposedLayoutINS4_7SwizzleILi1ELi4ELi3EEENS4_18smem_ptr_flag_bitsILi4EEENSL_INS5_IJSM_SG_EEENS5_IJSG_SB_EEEEEEENS4_9Copy_AtomIJNS4_39AutoVectorizingCopyWithAssumedAlignmentILi128EEESJ_EEENS4_8identityES1Q_NS1R_INS1S_ILi3ELi4ELi3EEENS1U_ILi16EEES1Y_EEvS24_EENS_8epilogue10collective18CollectiveEpilogueINS29_22Sm90TmaWarpSpecializedILi4ELi2ELi16ELb1ELb0EEEJSH_NS5_IJSF_SX_EEENS_6half_tENS5_IJSB_llEEES2F_S2G_NS29_6fusion15FusionCallbacksIS2D_NS2H_17LinearCombinationIS2F_fS2F_fLNS_15FloatRoundStyleE2EEESH_S2E_JEEES1Q_NS1R_IS25_S26_NSL_INS5_IJSG_SM_EEENS5_IJSB_SG_EEEEEEENS4_17SM75_U16x8_LDSM_TENS4_14SM90_TMA_STOREES2Q_NS4_17SM90_U16x8_STSM_TENS20_IJNS4_17SM90_U32x4_STSM_NES2F_EEEvEEEvvEEEEvNT_6ParamsE:
        .type           _ZN7cutlass13device_kernelINS_4gemm6kernel13GemmUniversalIN4cute5tupleIJiiiiEEENS1_10collective13CollectiveMmaINS1_49MainloopSm90TmaGmmaRmemAWarpSpecializedMixedInputILi9ENS5_IJNS4_1CILi1EEESB_SB_EEENS1_35KernelTmaWarpSpecializedCooperativeEEENS5_IJNSA_ILi128EEESF_NSA_ILi64EEEEEENS5_IJNS_15integer_subbyteILi4ELb1EEEEEENS4_6LayoutINS5_IJNS5_IJNS5_IJNS5_IJNSA_ILi8EEENSA_ILi2EEEEEESB_EEEiEEENS5_IJNS5_IJNS5_IJSN_NSA_ILi4EEESN_EEESB_EEEiEEENS5_IJSB_iEEEEEENS5_IJNS5_IJNS5_IJNS5_IJNSA_ILi32EEESB_EEENSA_ILi0EEEEEENSA_ILi256EEEEEENS5_IJNS5_IJNS5_IJSR_SM_SN_EEESZ_EEEiEEENS5_IJSZ_iEEEEEEEENS_10bfloat16_tENS5_IJlSB_lEEENS4_8TiledMMAINS4_8MMA_AtomIJNS4_4SM904GMMA28MMA_64x128x16_F32BF16BF16_RSILNS1E_5MajorE0ELS1G_0ELNS1E_7ScaleInE1ELS1H_1EEEEEENSL_INS5_IJSN_SB_SB_EEENS5_IJSB_SZ_SZ_EEEEENS5_IJNS4_10UnderscoreES1N_S1N_EEEEENS4_13SM90_TMA_LOADENS4_14ComposedLayoutINS4_7SwizzleILi1ELi4ELi3EEENS4_18smem_ptr_flag_bitsILi4EEENSL_INS5_IJSM_SG_EEENS5_IJSG_SB_EEEEEEENS4_9Copy_AtomIJNS4_39AutoVectorizingCopyWithAssumedAlignmentILi128EEESJ_EEENS4_8identityES1Q_NS1R_INS1S_ILi3ELi4ELi3EEENS1U_ILi16EEES1Y_EEvS24_EENS_8epilogue10collective18CollectiveEpilogueINS29_22Sm90TmaWarpSpecializedILi4ELi2ELi16ELb1ELb0EEEJSH_NS5_IJSF_SX_EEENS_6half_tENS5_IJSB_llEEES2F_S2G_NS29_6fusion15FusionCallbacksIS2D_NS2H_17LinearCombinationIS2F_fS2F_fLNS_15FloatRoundStyleE2EEESH_S2E_JEEES1Q_NS1R_IS25_S26_NSL_INS5_IJSG_SM_EEENS5_IJSB_SG_EEEEEEENS4_17SM75_U16x8_LDSM_TENS4_14SM90_TMA_STOREES2Q_NS4_17SM90_U16x8_STSM_TENS20_IJNS4_17SM90_U32x4_STSM_NES2F_EEEvEEEvvEEEEvNT_6ParamsE,@function
        .size           _ZN7cutlass13device_kernelINS_4gemm6kernel13GemmUniversalIN4cute5tupleIJiiiiEEENS1_10collective13CollectiveMmaINS1_49MainloopSm90TmaGmmaRmemAWarpSpecializedMixedInputILi9ENS5_IJNS4_1CILi1EEESB_SB_EEENS1_35KernelTmaWarpSpecializedCooperativeEEENS5_IJNSA_ILi128EEESF_NSA_ILi64EEEEEENS5_IJNS_15integer_subbyteILi4ELb1EEEEEENS4_6LayoutINS5_IJNS5_IJNS5_IJNS5_IJNSA_ILi8EEENSA_ILi2EEEEEESB_EEEiEEENS5_IJNS5_IJNS5_IJSN_NSA_ILi4EEESN_EEESB_EEEiEEENS5_IJSB_iEEEEEENS5_IJNS5_IJNS5_IJNS5_IJNSA_ILi32EEESB_EEENSA_ILi0EEEEEENSA_ILi256EEEEEENS5_IJNS5_IJNS5_IJSR_SM_SN_EEESZ_EEEiEEENS5_IJSZ_iEEEEEEEENS_10bfloat16_tENS5_IJlSB_lEEENS4_8TiledMMAINS4_8MMA_AtomIJNS4_4SM904GMMA28MMA_64x128x16_F32BF16BF16_RSILNS1E_5MajorE0ELS1G_0ELNS1E_7ScaleInE1ELS1H_1EEEEEENSL_INS5_IJSN_SB_SB_EEENS5_IJSB_SZ_SZ_EEEEENS5_IJNS4_10UnderscoreES1N_S1N_EEEEENS4_13SM90_TMA_LOADENS4_14ComposedLayoutINS4_7SwizzleILi1ELi4ELi3EEENS4_18smem_ptr_flag_bitsILi4EEENSL_INS5_IJSM_SG_EEENS5_IJSG_SB_EEEEEEENS4_9Copy_AtomIJNS4_39AutoVectorizingCopyWithAssumedAlignmentILi128EEESJ_EEENS4_8identityES1Q_NS1R_INS1S_ILi3ELi4ELi3EEENS1U_ILi16EEES1Y_EEvS24_EENS_8epilogue10collective18CollectiveEpilogueINS29_22Sm90TmaWarpSpecializedILi4ELi2ELi16ELb1ELb0EEEJSH_NS5_IJSF_SX_EEENS_6half_tENS5_IJSB_llEEES2F_S2G_NS29_6fusion15FusionCallbacksIS2D_NS2H_17LinearCombinationIS2F_fS2F_fLNS_15FloatRoundStyleE2EEESH_S2E_JEEES1Q_NS1R_IS25_S26_NSL_INS5_IJSG_SM_EEENS5_IJSB_SG_EEEEEEENS4_17SM75_U16x8_LDSM_TENS4_14SM90_TMA_STOREES2Q_NS4_17SM90_U16x8_STSM_TENS20_IJNS4_17SM90_U32x4_STSM_NES2F_EEEvEEEvvEEEEvNT_6ParamsE,(.L_x_1635 - _ZN7cutlass13device_kernelINS_4gemm6kernel13GemmUniversalIN4cute5tupleIJiiiiEEENS1_10collective13CollectiveMmaINS1_49MainloopSm90TmaGmmaRmemAWarpSpecializedMixedInputILi9ENS5_IJNS4_1CILi1EEESB_SB_EEENS1_35KernelTmaWarpSpecializedCooperativeEEENS5_IJNSA_ILi128EEESF_NSA_ILi64EEEEEENS5_IJNS_15integer_subbyteILi4ELb1EEEEEENS4_6LayoutINS5_IJNS5_IJNS5_IJNS5_IJNSA_ILi8EEENSA_ILi2EEEEEESB_EEEiEEENS5_IJNS5_IJNS5_IJSN_NSA_ILi4EEESN_EEESB_EEEiEEENS5_IJSB_iEEEEEENS5_IJNS5_IJNS5_IJNS5_IJNSA_ILi32EEESB_EEENSA_ILi0EEEEEENSA_ILi256EEEEEENS5_IJNS5_IJNS5_IJSR_SM_SN_EEESZ_EEEiEEENS5_IJSZ_iEEEEEEEENS_10bfloat16_tENS5_IJlSB_lEEENS4_8TiledMMAINS4_8MMA_AtomIJNS4_4SM904GMMA28MMA_64x128x16_F32BF16BF16_RSILNS1E_5MajorE0ELS1G_0ELNS1E_7ScaleInE1ELS1H_1EEEEEENSL_INS5_IJSN_SB_SB_EEENS5_IJSB_SZ_SZ_EEEEENS5_IJNS4_10UnderscoreES1N_S1N_EEEEENS4_13SM90_TMA_LOADENS4_14ComposedLayoutINS4_7SwizzleILi1ELi4ELi3EEENS4_18smem_ptr_flag_bitsILi4EEENSL_INS5_IJSM_SG_EEENS5_IJSG_SB_EEEEEEENS4_9Copy_AtomIJNS4_39AutoVectorizingCopyWithAssumedAlignmentILi128EEESJ_EEENS4_8identityES1Q_NS1R_INS1S_ILi3ELi4ELi3EEENS1U_ILi16EEES1Y_EEvS24_EENS_8epilogue10collective18CollectiveEpilogueINS29_22Sm90TmaWarpSpecializedILi4ELi2ELi16ELb1ELb0EEEJSH_NS5_IJSF_SX_EEENS_6half_tENS5_IJSB_llEEES2F_S2G_NS29_6fusion15FusionCallbacksIS2D_NS2H_17LinearCombinationIS2F_fS2F_fLNS_15FloatRoundStyleE2EEESH_S2E_JEEES1Q_NS1R_IS25_S26_NSL_INS5_IJSG_SM_EEENS5_IJSB_SG_EEEEEEENS4_17SM75_U16x8_LDSM_TENS4_14SM90_TMA_STOREES2Q_NS4_17SM90_U16x8_STSM_TENS20_IJNS4_17SM90_U32x4_STSM_NES2F_EEEvEEEvvEEEEvNT_6ParamsE)
        .other          _ZN7cutlass13device_kernelINS_4gemm6kernel13GemmUniversalIN4cute5tupleIJiiiiEEENS1_10collective13CollectiveMmaINS1_49MainloopSm90TmaGmmaRmemAWarpSpecializedMixedInputILi9ENS5_IJNS4_1CILi1EEESB_SB_EEENS1_35KernelTmaWarpSpecializedCooperativeEEENS5_IJNSA_ILi128EEESF_NSA_ILi64EEEEEENS5_IJNS_15integer_subbyteILi4ELb1EEEEEENS4_6LayoutINS5_IJNS5_IJNS5_IJNS5_IJNSA_ILi8EEENSA_ILi2EEEEEESB_EEEiEEENS5_IJNS5_IJNS5_IJSN_NSA_ILi4EEESN_EEESB_EEEiEEENS5_IJSB_iEEEEEENS5_IJNS5_IJNS5_IJNS5_IJNSA_ILi32EEESB_EEENSA_ILi0EEEEEENSA_ILi256EEEEEENS5_IJNS5_IJNS5_IJSR_SM_SN_EEESZ_EEEiEEENS5_IJSZ_iEEEEEEEENS_10bfloat16_tENS5_IJlSB_lEEENS4_8TiledMMAINS4_8MMA_AtomIJNS4_4SM904GMMA28MMA_64x128x16_F32BF16BF16_RSILNS1E_5MajorE0ELS1G_0ELNS1E_7ScaleInE1ELS1H_1EEEEEENSL_INS5_IJSN_SB_SB_EEENS5_IJSB_SZ_SZ_EEEEENS5_IJNS4_10UnderscoreES1N_S1N_EEEEENS4_13SM90_TMA_LOADENS4_14ComposedLayoutINS4_7SwizzleILi1ELi4ELi3EEENS4_18smem_ptr_flag_bitsILi4EEENSL_INS5_IJSM_SG_EEENS5_IJSG_SB_EEEEEEENS4_9Copy_AtomIJNS4_39AutoVectorizingCopyWithAssumedAlignmentILi128EEESJ_EEENS4_8identityES1Q_NS1R_INS1S_ILi3ELi4ELi3EEENS1U_ILi16EEES1Y_EEvS24_EENS_8epilogue10collective18CollectiveEpilogueINS29_22Sm90TmaWarpSpecializedILi4ELi2ELi16ELb1ELb0EEEJSH_NS5_IJSF_SX_EEENS_6half_tENS5_IJSB_llEEES2F_S2G_NS29_6fusion15FusionCallbacksIS2D_NS2H_17LinearCombinationIS2F_fS2F_fLNS_15FloatRoundStyleE2EEESH_S2E_JEEES1Q_NS1R_IS25_S26_NSL_INS5_IJSG_SM_EEENS5_IJSB_SG_EEEEEEENS4_17SM75_U16x8_LDSM_TENS4_14SM90_TMA_STOREES2Q_NS4_17SM90_U16x8_STSM_TENS20_IJNS4_17SM90_U32x4_STSM_NES2F_EEEvEEEvvEEEEvNT_6ParamsE,@"STO_CUDA_ENTRY STV_DEFAULT"
_ZN7cutlass13device_kernelINS_4gemm6kernel13GemmUniversalIN4cute5tupleIJiiiiEEENS1_10collective13CollectiveMmaINS1_49MainloopSm90TmaGmmaRmemAWarpSpecializedMixedInputILi9ENS5_IJNS4_1CILi1EEESB_SB_EEENS1_35KernelTmaWarpSpecializedCooperativeEEENS5_IJNSA_ILi128EEESF_NSA_ILi64EEEEEENS5_IJNS_15integer_subbyteILi4ELb1EEEEEENS4_6LayoutINS5_IJNS5_IJNS5_IJNS5_IJNSA_ILi8EEENSA_ILi2EEEEEESB_EEEiEEENS5_IJNS5_IJNS5_IJSN_NSA_ILi4EEESN_EEESB_EEEiEEENS5_IJSB_iEEEEEENS5_IJNS5_IJNS5_IJNS5_IJNSA_ILi32EEESB_EEENSA_ILi0EEEEEENSA_ILi256EEEEEENS5_IJNS5_IJNS5_IJSR_SM_SN_EEESZ_EEEiEEENS5_IJSZ_iEEEEEEEENS_10bfloat16_tENS5_IJlSB_lEEENS4_8TiledMMAINS4_8MMA_AtomIJNS4_4SM904GMMA28MMA_64x128x16_F32BF16BF16_RSILNS1E_5MajorE0ELS1G_0ELNS1E_7ScaleInE1ELS1H_1EEEEEENSL_INS5_IJSN_SB_SB_EEENS5_IJSB_SZ_SZ_EEEEENS5_IJNS4_10UnderscoreES1N_S1N_EEEEENS4_13SM90_TMA_LOADENS4_14ComposedLayoutINS4_7SwizzleILi1ELi4ELi3EEENS4_18smem_ptr_flag_bitsILi4EEENSL_INS5_IJSM_SG_EEENS5_IJSG_SB_EEEEEEENS4_9Copy_AtomIJNS4_39AutoVectorizingCopyWithAssumedAlignmentILi128EEESJ_EEENS4_8identityES1Q_NS1R_INS1S_ILi3ELi4ELi3EEENS1U_ILi16EEES1Y_EEvS24_EENS_8epilogue10collective18CollectiveEpilogueINS29_22Sm90TmaWarpSpecializedILi4ELi2ELi16ELb1ELb0EEEJSH_NS5_IJSF_SX_EEENS_6half_tENS5_IJSB_llEEES2F_S2G_NS29_6fusion15FusionCallbacksIS2D_NS2H_17LinearCombinationIS2F_fS2F_fLNS_15FloatRoundStyleE2EEESH_S2E_JEEES1Q_NS1R_IS25_S26_NSL_INS5_IJSG_SM_EEENS5_IJSB_SG_EEEEEEENS4_17SM75_U16x8_LDSM_TENS4_14SM90_TMA_STOREES2Q_NS4_17SM90_U16x8_STSM_TENS20_IJNS4_17SM90_U32x4_STSM_NES2F_EEEvEEEvvEEEEvNT_6ParamsE:
        /* <DEDUP_REMOVED lines=26> */
.L_x_1206:
[----:B------:R-:W-:Y:S05]  /*01a0*/  BSYNC B0 ;  /* 0x0000000000007941 */ /* 0x000fea0003800000 */
.L_x_1205:
        /* <DEDUP_REMOVED lines=19> */
.L_x_1208:
[----:B------:R-:W-:Y:S01]  /*02e0*/  ULDC UR6, c[0x0][0x780] ;  /* 0x0001e00000067ab9 */ /* 0x000fe20000000800 */
[----:B------:R-:W-:Y:S01]  /*02f0*/  IMAD.MOV.U32 R2, RZ, RZ, 0x1 ;  /* 0x00000001ff027424 */ /* 0x000fe200078e00ff */
[----:B------:R-:W-:Y:S02]  /*0300*/  FSETP.NEU.AND P3, PT, RZ, UR6, PT ;  /* 0x00000006ff007c0b */ /* 0x000fe4000bf6d000 */
[----:B------:R-:W-:-:S11]  /*0310*/  CS2R R8, SRZ ;  /* 0x0000000000087805 */ /* 0x000fd6000001ff00 */
.L_x_1207:
        /* <DEDUP_REMOVED lines=17> */
.L_x_1209:
        /* <DEDUP_REMOVED lines=37> */
.L_x_1211:
[----:B-1----:R-:W-:Y:S05]  /*0680*/  BSYNC B0 ;  /* 0x0000000000007941 */ /* 0x002fea0003800000 */
.L_x_1210:
        /* <DEDUP_REMOVED lines=27> */
.L_x_1212:
        /* <DEDUP_REMOVED lines=85> */
.L_x_1217:
        /* <DEDUP_REMOVED lines=51> */
.L_x_1218:
        /* <DEDUP_REMOVED lines=17> */
.L_x_1216:
        /* <DEDUP_REMOVED lines=18> */
.L_x_1220:
[----:B------:R-:W-:Y:S01]  /*12f0*/  ULDC UR4, c[0x0][0x780] ;  /* 0x0001e00000047ab9 */ /* 0x000fe20000000800 */
[----:B------:R-:W-:Y:S02]  /*1300*/  IMAD.MOV.U32 R88, RZ, RZ, 0x1 ;  /* 0x00000001ff587424 */ /* 0x000fe400078e00ff */
[----:B------:R-:W-:-:S07]  /*1310*/  IMAD.U32 R89, RZ, RZ, UR4 ;  /* 0x00000004ff597e24 */ /* 0x000fce000f8e00ff */
.L_x_1219:
        /* <DEDUP_REMOVED lines=11> */
.L_x_1222:
[----:B------:R-:W-:Y:S02]  /*13d0*/  ULDC UR4, c[0x0][0x7a0] ;  /* 0x0001e80000047ab9 */ /* 0x000fe40000000800 */
[----:B------:R-:W-:-:S07]  /*13e0*/  IMAD.U32 R90, RZ, RZ, UR4 ;  /* 0x00000004ff5a7e24 */ /* 0x000fce000f8e00ff */
.L_x_1221:
[----:B------:R-:W-:Y:S01]  /*13f0*/  LOP3.LUT P2, RZ, R6, 0xff, RZ, 0xc0, !PT ;  /* 0x000000ff06ff7812 */ /* 0x000fe2000784c0ff */
[----:B------:R-:W-:Y:S01]  /*1400*/  UMOV UR54, URZ ;  /* 0x0000003f00367c82 */ /* 0x000fe20008000000 */
[----:B------:R-:W-:-:S11]  /*1410*/  PLOP3.LUT P0, PT, PT, PT, PT, 0x80, 0x0 ;  /* 0x000000000000781c */ /* 0x000fd60003f0f070 */
[----:B------:R-:W-:Y:S05]  /*1420*/  @!P2 BRA `(.L_x_1223) ;  /* 0x000000440008a947 */ /* 0x000fea0003800000 */
[--C-:B-1----:R-:W-:Y:S01]  /*1430*/  SHF.R.U32.HI R4, RZ, 0x1, R0.reuse ;  /* 0x00000001ff047819 */ /* 0x102fe20000011600 */
[C---:B------:R-:W-:Y:S01]  /*1440*/  IMAD.SHL.U32 R6, R0.reuse, 0x20, RZ ;  /* 0x0000002000067824 */ /* 0x040fe200078e00ff */
[----:B------:R-:W-:Y:S01]  /*1450*/  LOP3.LUT R98, R0, 0xff, RZ, 0xc0, !PT ;  /* 0x000000ff00627812 */ /* 0x000fe200078ec0ff */
[----:B------:R-:W1:Y:S01]  /*1460*/  LDC R96, c[0x0][0xb00] ;  /* 0x0002c000ff607b82 */ /* 0x000e620000000800 */
[----:B------:R-:W-:Y:S01]  /*1470*/  LOP3.LUT R5, R4, 0x30, RZ, 0xc0, !PT ;  /* 0x0000003004057812 */ /* 0x000fe200078ec0ff */
[----:B------:R-:W-:Y:S01]  /*1480*/  IMAD.SHL.U32 R4, R0, 0x8, RZ ;  /* 0x0000000800047824 */ /* 0x000fe200078e00ff */
[----:B------:R-:W-:Y:S01]  /*1490*/  LOP3.LUT R6, R6, 0x200, RZ, 0xc0, !PT ;  /* 0x0000020006067812 */ /* 0x000fe200078ec0ff */
[----:B------:R-:W-:Y:S01]  /*14a0*/  IMAD.SHL.U32 R22, R22, 0x8, RZ ;  /* 0x0000000816167824 */ /* 0x000fe200078e00ff */
[----:B------:R-:W-:Y:S01]  /*14b0*/  LOP3.LUT R9, R5, 0x8, R0, 0xf8, !PT ;  /* 0x0000000805097812 */ /* 0x000fe200078ef800 */
[----:B------:R-:W-:Y:S01]  /*14c0*/  IMAD.SHL.U32 R0, R0, 0x40, RZ ;  /* 0x0000004000007824 */ /* 0x000fe200078e00ff */
[----:B------:R-:W-:Y:S01]  /*14d0*/  SHF.R.U32.HI R11, RZ, 0x7, R98 ;  /* 0x00000007ff0b7819 */ /* 0x000fe20000011662 */
[----:B------:R-:W3:Y:S01]  /*14e0*/  LDC R99, c[0x0][0xaa8] ;  /* 0x0002aa00ff637b82 */ /* 0x000ee20000000800 */
[----:B------:R-:W-:Y:S01]  /*14f0*/  LOP3.LUT R5, R22, 0x300, RZ, 0xc0, !PT ;  /* 0x0000030016057812 */ /* 0x000fe200078ec0ff */
[----:B------:R-:W-:Y:S01]  /*1500*/  ULDC UR4, c[0x0][0x28c] ;  /* 0x0000a30000047ab9 */ /* 0x000fe20000000800 */
[----:B------:R-:W-:Y:S01]  /*1510*/  LOP3.LUT R7, R0, 0x180, RZ, 0xc0, !PT ;  /* 0x0000018000077812 */ /* 0x000fe200078ec0ff */
[----:B------:R-:W-:Y:S01]  /*1520*/  IMAD.SHL.U32 R10, R10, 0x400, RZ ;  /* 0x000004000a0a7824 */ /* 0x000fe200078e00ff */
[--C-:B------:R-:W-:Y:S01]  /*1530*/  LOP3.LUT R9, R9, 0x40, R0.reuse, 0xf8, !PT ;  /* 0x0000004009097812 */ /* 0x100fe200078ef800 */
[----:B------:R-:W-:Y:S01]  /*1540*/  UIADD3 UR4, UR4, 0x3f, URZ ;  /* 0x0000003f04047890 */ /* 0x000fe2000fffe03f */
[----:B------:R-:W-:Y:S01]  /*1550*/  LOP3.LUT R7, R7, 0x40, R0, 0xf8, !PT ;  /* 0x0000004007077812 */ /* 0x000fe200078ef800 */
[----:B------:R-:W-:Y:S01]  /*1560*/  IMAD R6, R11, 0x800, R6 ;  /* 0x000008000b067824 */ /* 0x000fe200078e0206 */
[----:B------:R-:W-:Y:S01]  /*1570*/  LOP3.LUT R5, R5, 0x18, R4, 0xf8, !PT ;  /* 0x0000001805057812 */ /* 0x000fe200078ef804 */
[----:B------:R-:W-:Y:S01]  /*1580*/  USHF.R.S32.HI UR5, URZ, 0x1f, UR4 ;  /* 0x0000001f3f057899 */ /* 0x000fe20008011404 */
[----:B------:R-:W-:Y:S01]  /*1590*/  LOP3.LUT R9, R9, 0x180, R0, 0xf8, !PT ;  /* 0x0000018009097812 */ /* 0x000fe200078ef800 */
[----:B------:R-:W-:Y:S01]  /*15a0*/  IMAD.MOV.U32 R97, RZ, RZ, 0x1 ;  /* 0x00000001ff617424 */ /* 0x000fe200078e00ff */
[----:B------:R-:W-:Y:S01]  /*15b0*/  SHF.R.U32.HI R0, RZ, 0x3, R7 ;  /* 0x00000003ff007819 */ /* 0x000fe20000011607 */
[----:B------:R-:W-:Y:S01]  /*15c0*/  IMAD.MOV.U32 R7, RZ, RZ, -0x1 ;  /* 0xffffffffff077424 */ /* 0x000fe200078e00ff */
[----:B------:R-:W-:Y:S01]  /*15d0*/  LOP3.LUT R5, R5, 0xe0, R4, 0xf8, !PT ;  /* 0x000000e005057812 */ /* 0x000fe200078ef804 */
[----:B------:R-:W-:Y:S01]  /*15e0*/  ULEA.HI UR5, UR5, UR4, URZ, 0x6 ;  /* 0x0000000405057291 */ /* 0x000fe2000f8f303f */
[----:B------:R-:W-:Y:S01]  /*15f0*/  LOP3.LUT R9, R9, R0, RZ, 0x3c, !PT ;  /* 0x0000000009097212 */ /* 0x000fe200078e3cff */
[----:B------:R-:W-:Y:S01]  /*1600*/  VIADD R98, R98, 0x1f ;  /* 0x0000001f62627836 */ /* 0x000fe20000000000 */
[----:B------:R-:W-:Y:S01]  /*1610*/  LOP3.LUT R5, R5, 0x400, R10, 0xf8, !PT ;  /* 0x0000040005057812 */ /* 0x000fe200078ef80a */
[----:B------:R-:W-:Y:S01]  /*1620*/  USHF.R.S32.HI UR53, URZ, 0x6, UR5 ;  /* 0x000000063f357899 */ /* 0x000fe20008011405 */
[-C--:B-1----:R-:W-:Y:S01]  /*1630*/  SHF.L.U32 R7, R7, R96.reuse, RZ ;  /* 0x0000006007077219 */ /* 0x082fe200000006ff */
[----:B--2---:R-:W-:Y:S01]  /*1640*/  IMAD.IADD R91, R6, 0x1, R9 ;  /* 0x00000001065b7824 */ /* 0x004fe200078e0209 */
[----:B------:R-:W-:Y:S01]  /*1650*/  SHF.R.U64 R5, R5, 0x1, RZ ;  /* 0x0000000105057819 */ /* 0x000fe200000012ff */
[----:B------:R-:W-:Y:S01]  /*1660*/  IMAD.MOV.U32 R9, RZ, RZ, 0x1 ;  /* 0x00000001ff097424 */ /* 0x000fe200078e00ff */
[----:B------:R-:W-:Y:S01]  /*1670*/  LOP3.LUT R102, R19, 0x1, RZ, 0xfc, !PT ;  /* 0x0000000113667812 */ /* 0x000fe200078efcff */
[----:B---3--:R-:W-:Y:S01]  /*1680*/  VIADD R99, R99, 0xffffffff ;  /* 0xffffffff63637836 */ /* 0x008fe20000000000 */
[----:B------:R-:W-:Y:S01]  /*1690*/  LOP3.LUT R103, R18, 0x1, RZ, 0xfc, !PT ;  /* 0x0000000112677812 */ /* 0x000fe200078efcff */
[----:B------:R-:W-:Y:S01]  /*16a0*/  ULDC.64 UR56, c[0x0][0x198] ;  /* 0x0000660000387ab9 */ /* 0x000fe20000000a00 */
[----:B------:R-:W-:Y:S01]  /*16b0*/  SHF.L.U32 R96, R9, R96, RZ ;  /* 0x0000006009607219 */ /* 0x000fe200000006ff */
[----:B------:R-:W-:Y:S01]  /*16c0*/  UMOV UR39, URZ ;  /* 0x0000003f00277c82 */ /* 0x000fe20008000000 */
[----:B------:R-:W-:Y:S01]  /*16d0*/  LOP3.LUT R100, RZ, R7, RZ, 0x33, !PT ;  /* 0x00000007ff647212 */ /* 0x000fe200078e33ff */
[----:B------:R-:W-:Y:S01]  /*16e0*/  UMOV UR48, URZ ;  /* 0x0000003f00307c82 */ /* 0x000fe20008000000 */
[----:B------:R-:W-:Y:S01]  /*16f0*/  LOP3.LUT R101, R5, 0x8800, RZ, 0xfc, !PT ;  /* 0x0000880005657812 */ /* 0x000fe200078efcff */
[----:B------:R-:W-:Y:S01]  /*1700*/  UIADD3 UR49, UR53, -0x1, URZ ;  /* 0xffffffff35317890 */ /* 0x000fe2000fffe03f */
[----:B------:R-:W-:Y:S01]  /*1710*/  UMOV UR52, URZ ;  /* 0x0000003f00347c82 */ /* 0x000fe20008000000 */
[----:B------:R-:W-:-:S10]  /*1720*/  UMOV UR54, URZ ;  /* 0x0000003f00367c82 */ /* 0x000fd40008000000 */
.L_x_1302:
[----:B------:R-:W-:-:S13]  /*1730*/  ISETP.NE.AND P0, PT, R102, 0x3, PT ;  /* 0x000000036600780c */ /* 0x000fda0003f05270 */
[----:B------:R-:W-:Y:S05]  /*1740*/  @!P0 BRA `(.L_x_1224) ;  /* 0x0000000000048947 */ /* 0x000fea0003800000 */
[----:B------:R-:W-:Y:S01]  /*1750*/  BPT.TRAP 0x1 ;  /* 0x000000040000795c */ /* 0x000fe20000300000 */
.L_x_1224:
        /* <DEDUP_REMOVED lines=9> */
.L_x_1225:
[----:B--2---:R-:W-:Y:S05]  /*17f0*/  @P1 BRA `(.L_x_1226) ;  /* 0x0000000000081947 */ /* 0x004fea0003800000 */
[----:B------:R-:W2:Y:S02]  /*1800*/  SYNCS.PHASECHK.TRANS64.TRYWAIT P1, [UR4], R0 ;  /* 0x00000000ff0075a7 */ /* 0x000ea40008020144 */
[----:B--2---:R-:W-:Y:S05]  /*1810*/  @!P1 BRA `(.L_x_1227) ;  /* 0x0000007000489947 */ /* 0x004fea0003800000 */
.L_x_1226:
        /* <DEDUP_REMOVED lines=8> */
.L_x_1228:
[----:B------:R-:W-:Y:S01]  /*18a0*/  ULEA UR4, UR5, UR51, 0x3 ;  /* 0x0000003305047291 */ /* 0x000fe2000f8e183f */
[----:B-12---:R-:W-:Y:S01]  /*18b0*/  MOV R0, UR52 ;  /* 0x0000003400007c02 */ /* 0x006fe20008000f00 */
[----:B------:R-:W-:Y:S01]  /*18c0*/  IMAD.MOV.U32 R11, RZ, RZ, 0x43084308 ;  /* 0x43084308ff0b7424 */ /* 0x000fe200078e00ff */
[----:B------:R-:W-:Y:S01]  /*18d0*/  SHF.L.U32 R9, R10, 0x1f, RZ ;  /* 0x0000001f0a097819 */ /* 0x000fe200000006ff */
[----:B------:R-:W-:Y:S02]  /*18e0*/  UMOV UR7, 0x40000040 ;  /* 0x4000004000077882 */ /* 0x000fe40000000000 */
[----:B------:R-:W-:-:S03]  /*18f0*/  IMAD R0, R0, 0x1000, R101 ;  /* 0x0000100000007824 */ /* 0x000fc600078e0265 */
[----:B------:R1:W2:Y:S01]  /*1900*/  SYNCS.PHASECHK.TRANS64.TRYWAIT P1, [UR4], R9 ;  /* 0x00000009ff0075a7 */ /* 0x0002a20008020144 */
[----:B------:R-:W-:Y:S02]  /*1910*/  UIADD3 UR4, UR51, 0x11800, URZ ;  /* 0x0001180033047890 */ /* 0x000fe4000fffe03f */
[----:B------:R-:W3:Y:S02]  /*1920*/  LDS R4, [R0+UR51] ;  /* 0x0000003300047984 */ /* 0x000ee40008000800 */
[----:B------:R-:W-:-:S04]  /*1930*/  USHF.R.U32.HI UR4, URZ, 0x4, UR4 ;  /* 0x000000043f047899 */ /* 0x000fc80008011604 */
[----:B------:R-:W-:-:S04]  /*1940*/  ULOP3.LUT UR4, UR4, 0x3fff, URZ, 0xc0, !UPT ;  /* 0x00003fff04047892 */ /* 0x000fc8000f8ec03f */
[----:B------:R-:W-:-:S04]  /*1950*/  ULOP3.LUT UR4, UR4, 0x10000, URZ, 0xfc, !UPT ;  /* 0x0001000004047892 */ /* 0x000fc8000f8efc3f */
[----:B------:R-:W-:-:S07]  /*1960*/  ULEA UR8, UR52, UR4, 0xa ;  /* 0x0000000434087291 */ /* 0x000fce000f8e503f */
[----:B------:R-:W-:Y:S01]  /*1970*/  UMOV UR6, UR8 ;  /* 0x0000000800067c82 */ /* 0x000fe20008000000 */
[--C-:B---3--:R-:W-:Y:S02]  /*1980*/  SHF.R.U32.HI R5, RZ, 0x4, R4.reuse ;  /* 0x00000004ff057819 */ /* 0x108fe40000011604 */
[--C-:B------:R-:W-:Y:S02]  /*1990*/  SHF.R.U32.HI R6, RZ, 0x8, R4.reuse ;  /* 0x00000008ff067819 */ /* 0x100fe40000011604 */
[--C-:B------:R-:W-:Y:S02]  /*19a0*/  LOP3.LUT R92, R4, 0xf000f, R11.reuse, 0x6a, !PT ;  /* 0x000f000f045c7812 */ /* 0x100fe400078e6a0b */
[----:B------:R-:W-:Y:S02]  /*19b0*/  SHF.R.U32.HI R4, RZ, 0xc, R4 ;  /* 0x0000000cff047819 */ /* 0x000fe40000011604 */
[--C-:B------:R-:W-:Y:S01]  /*19c0*/  LOP3.LUT R5, R5, 0xf000f, R11.reuse, 0x6a, !PT ;  /* 0x000f000f05057812 */ /* 0x100fe200078e6a0b */
[----:B------:R-:W-:Y:S01]  /*19d0*/  HADD2.BF16_V2 R92, R92, -136, -136 ;  /* 0xc308c3085c5c7430 */ /* 0x000fe20000200000 */
[----:B------:R-:W-:-:S02]  /*19e0*/  LOP3.LUT R6, R6, 0xf000f, R11, 0x6a, !PT ;  /* 0x000f000f06067812 */ /* 0x000fc400078e6a0b */
[----:B------:R-:W-:Y:S01]  /*19f0*/  LOP3.LUT R4, R4, 0xf000f, R11, 0x6a, !PT ;  /* 0x000f000f04047812 */ /* 0x000fe200078e6a0b */
[----:B------:R-:W-:Y:S02]  /*1a00*/  HADD2.BF16_V2 R93, R5, -136, -136 ;  /* 0xc308c308055d7430 */ /* 0x000fe40000200000 */
[----:B------:R-:W-:Y:S02]  /*1a10*/  HADD2.BF16_V2 R94, R6, -136, -136 ;  /* 0xc308c308065e7430 */ /* 0x000fe40000200000 */
[----:B------:R-:W-:-:S04]  /*1a20*/  HADD2.BF16_V2 R95, R4, -136, -136 ;  /* 0xc308c308045f7430 */ /* 0x000fc80000200000 */
[----:B------:R-:W-:-:S06]  /*1a30*/  WARPGROUP.ARRIVE ;  /* 0x00000000000079c5 */ /* 0x000fcc0000000000 */
[----:B------:R-:W-:Y:S01]  /*1a40*/  HGMMA.64x128x16.F32.BF16 R24, R92, gdesc[UR4], RZ, !UPT, gsb0 ;  /* 0x01e000045c187df0 */ /* 0x000fe2000c0018ff */
[----:B------:R-:W-:Y:S01]  /*1a50*/  UIADD3 UR6, UR8, 0x2, URZ ;  /* 0x0000000208067890 */ /* 0x000fe2000fffe03f */
[----:B------:R-:W-:Y:S01]  /*1a60*/  UMOV UR7, 0x40000040 ;  /* 0x4000004000077882 */ /* 0x000fe20000000000 */
[----:B------:R-:W-:Y:S02]  /*1a70*/  WARPGROUP.DEPBAR.LE gsb0, 0x0 ;  /* 0x00008000000079c5 */ /* 0x000fe40000010000 */
[----:B------:R-:W3:Y:S02]  /*1a80*/  LDS R4, [R0+UR51+0x400] ;  /* 0x0004003300047984 */ /* 0x000ee40008000800 */
[--C-:B---3--:R-:W-:Y:S02]  /*1a90*/  SHF.R.U32.HI R5, RZ, 0x4, R4.reuse ;  /* 0x00000004ff057819 */ /* 0x108fe40000011604 */
        /* <DEDUP_REMOVED lines=9> */
[----:B------:R-:W-:-:S04]  /*1b30*/  HADD2.BF16_V2 R107, R7, -136, -136 ;  /* 0xc308c308076b7430 */ /* 0x000fc80000200000 */
[----:B------:R-:W-:-:S06]  /*1b40*/  WARPGROUP.ARRIVE ;  /* 0x00000000000079c5 */ /* 0x000fcc0000000000 */
[----:B------:R-:W-:Y:S01]  /*1b50*/  HGMMA.64x128x16.F32.BF16 R24, R104, gdesc[UR4], R24, gsb0 ;  /* 0x01e0000468187df0 */ /* 0x000fe20008001818 */
        /* <DEDUP_REMOVED lines=23> */
[----:B------:R-:W3:Y:S02]  /*1cd0*/  LDS R0, [R0+UR51+0xc00] ;  /* 0x000c003300007984 */ /* 0x000ee40008000800 */
[--C-:B---3--:R-:W-:Y:S02]  /*1ce0*/  SHF.R.U32.HI R5, RZ, 0x4, R0.reuse ;  /* 0x00000004ff057819 */ /* 0x108fe40000011600 */
[--C-:B------:R-:W-:Y:S02]  /*1cf0*/  SHF.R.U32.HI R6, RZ, 0x8, R0.reuse ;  /* 0x00000008ff067819 */ /* 0x100fe40000011600 */
[----:B------:R-:W-:Y:S02]  /*1d00*/  SHF.R.U32.HI R7, RZ, 0xc, R0 ;  /* 0x0000000cff077819 */ /* 0x000fe40000011600 */
[----:B------:R-:W-:-:S02]  /*1d10*/  LOP3.LUT R104, R0, 0xf000f, R11, 0x6a, !PT ;  /* 0x000f000f00687812 */ /* 0x000fc400078e6a0b */
        /* <DEDUP_REMOVED lines=10> */
[----:B-12---:R-:W-:Y:S05]  /*1dc0*/  @!P2 BRA `(.L_x_1229) ;  /* 0x000000000074a947 */ /* 0x006fea0003800000 */
[----:B------:R-:W-:Y:S05]  /*1dd0*/  @!P0 BRA `(.L_x_1230) ;  /* 0x0000000000048947 */ /* 0x000fea0003800000 */
[----:B------:R-:W-:Y:S01]  /*1de0*/  BPT.TRAP 0x1 ;  /* 0x000000040000795c */ /* 0x000fe20000300000 */
.L_x_1230:
[----:B------:R-:W-:Y:S05]  /*1df0*/  @P1 BRA `(.L_x_1231) ;  /* 0x00000000000c1947 */ /* 0x000fea0003800000 */
[----:B------:R-:W-:-:S09]  /*1e00*/  ULEA UR6, UR5, UR51, 0x3 ;  /* 0x0000003305067291 */ /* 0x000fd2000f8e183f */
[----:B------:R-:W1:Y:S02]  /*1e10*/  SYNCS.PHASECHK.TRANS64.TRYWAIT P1, [UR6], R9 ;  /* 0x00000009ff0075a7 */ /* 0x000e640008020146 */
[----:B-1----:R-:W-:Y:S05]  /*1e20*/  @!P1 BRA `(.L_x_1232) ;  /* 0x0000006800dc9947 */ /* 0x002fea0003800000 */
.L_x_1231:
[----:B------:R-:W-:-:S04]  /*1e30*/  USHF.L.U32 UR6, UR5, 0xd, URZ ;  /* 0x0000000d05067899 */ /* 0x000fc8000800063f */
[----:B------:R-:W-:-:S04]  /*1e40*/  USHF.R.S32.HI UR7, URZ, 0x1f, UR6 ;  /* 0x0000001f3f077899 */ /* 0x000fc80008011406 */
[----:B------:R-:W-:Y:S02]  /*1e50*/  USHF.R.U64 UR7, UR6, 0x1, UR7 ;  /* 0x0000000106077899 */ /* 0x000fe40008001207 */
[----:B------:R-:W-:-:S04]  /*1e60*/  UIADD3 UR6, UR6, 0x800, URZ ;  /* 0x0000080006067890 */ /* 0x000fc8000fffe03f */
[----:B-1----:R-:W-:Y:S01]  /*1e70*/  IMAD.U32 R0, RZ, RZ, UR7 ;  /* 0x00000007ff007e24 */ /* 0x002fe2000f8e00ff */
[----:B------:R-:W-:-:S04]  /*1e80*/  USHF.R.S32.HI UR7, URZ, 0x1f, UR6 ;  /* 0x0000001f3f077899 */ /* 0x000fc80008011406 */
[----:B------:R-:W-:Y:S01]  /*1e90*/  IADD3 R0, R0, UR51, R101 ;  /* 0x0000003300007c10 */ /* 0x000fe2000fffe065 */
[----:B------:R-:W-:-:S05]  /*1ea0*/  USHF.R.U64 UR7, UR6, 0x1, UR7 ;  /* 0x0000000106077899 */ /* 0x000fca0008001207 */
[----:B------:R-:W1:Y:S01]  /*1eb0*/  LDS R0, [R0] ;  /* 0x0000000000007984 */ /* 0x000e620000000800 */
[----:B------:R-:W-:-:S05]  /*1ec0*/  IMAD.U32 R4, RZ, RZ, UR7 ;  /* 0x00000007ff047e24 */ /* 0x000fca000f8e00ff */
[----:B------:R-:W-:-:S06]  /*1ed0*/  IADD3 R4, R4, UR51, R101 ;  /* 0x0000003304047c10 */ /* 0x000fcc000fffe065 */
[----:B------:R-:W2:Y:S01]  /*1ee0*/  LDS R4, [R4] ;  /* 0x0000000004047984 */ /* 0x000ea20000000800 */
[--C-:B-1----:R-:W-:Y:S02]  /*1ef0*/  SHF.R.U32.HI R5, RZ, 0x4, R0.reuse ;  /* 0x00000004ff057819 */ /* 0x102fe40000011600 */
[--C-:B------:R-:W-:Y:S02]  /*1f00*/  SHF.R.U32.HI R6, RZ, 0x8, R0.reuse ;  /* 0x00000008ff067819 */ /* 0x100fe40000011600 */
[----:B------:R-:W-:Y:S02]  /*1f10*/  SHF.R.U32.HI R7, RZ, 0xc, R0 ;  /* 0x0000000cff077819 */ /* 0x000fe40000011600 */
[--C-:B------:R-:W-:Y:S02]  /*1f20*/  LOP3.LUT R92, R0, 0xf000f, R11.reuse, 0x6a, !PT ;  /* 0x000f000f005c7812 */ /* 0x100fe400078e6a0b */
[--C-:B------:R-:W-:Y:S02]  /*1f30*/  LOP3.LUT R5, R5, 0xf000f, R11.reuse, 0x6a, !PT ;  /* 0x000f000f05057812 */ /* 0x100fe400078e6a0b */
[--C-:B------:R-:W-:Y:S01]  /*1f40*/  LOP3.LUT R6, R6, 0xf000f, R11.reuse, 0x6a, !PT ;  /* 0x000f000f06067812 */ /* 0x100fe200078e6a0b */
[----:B------:R-:W-:Y:S01]  /*1f50*/  HADD2.BF16_V2 R92, R92, -136, -136 ;  /* 0xc308c3085c5c7430 */ /* 0x000fe20000200000 */
[----:B------:R-:W-:Y:S01]  /*1f60*/  LOP3.LUT R7, R7, 0xf000f, R11, 0x6a, !PT ;  /* 0x000f000f07077812 */ /* 0x000fe200078e6a0b */
[----:B------:R-:W-:-:S02]  /*1f70*/  HADD2.BF16_V2 R93, R5, -136, -136 ;  /* 0xc308c308055d7430 */ /* 0x000fc40000200000 */
[----:B------:R-:W-:Y:S02]  /*1f80*/  HADD2.BF16_V2 R94, R6, -136, -136 ;  /* 0xc308c308065e7430 */ /* 0x000fe40000200000 */
[----:B--2---:R-:W-:-:S07]  /*1f90*/  HADD2.BF16_V2 R95, R7, -136, -136 ;  /* 0xc308c308075f7430 */ /* 0x004fce0000200000 */
.L_x_1229:
        /* <DEDUP_REMOVED lines=10> */
.L_x_1241:
        /* <DEDUP_REMOVED lines=13> */
.L_x_1235:
[--C-:B------:R-:W-:Y:S01]  /*2110*/  SHF.R.U32.HI R5, RZ, 0x4, R4.reuse ;  /* 0x00000004ff057819 */ /* 0x100fe20000011604 */
[----:B------:R-:W-:Y:S01]  /*2120*/  ULEA UR11, UR5, UR51, 0x3 ;  /* 0x00000033050b7291 */ /* 0x000fe2000f8e183f */
[--C-:B------:R-:W-:Y:S01]  /*2130*/  SHF.R.U32.HI R6, RZ, 0x8, R4.reuse ;  /* 0x00000008ff067819 */ /* 0x100fe20000011604 */
[----:B------:R-:W-:Y:S01]  /*2140*/  UIADD3 UR6, UR10, 0x2, URZ ;  /* 0x000000020a067890 */ /* 0x000fe2000fffe03f */
[--C-:B------:R-:W-:Y:S01]  /*2150*/  LOP3.LUT R104, R4, 0xf000f, R11.reuse, 0x6a, !PT ;  /* 0x000f000f04687812 */ /* 0x100fe200078e6a0b */
[----:B------:R-:W-:Y:S01]  /*2160*/  UMOV UR7, 0x40000040 ;  /* 0x4000004000077882 */ /* 0x000fe20000000000 */
[----:B------:R-:W-:Y:S01]  /*2170*/  SHF.R.U32.HI R4, RZ, 0xc, R4 ;  /* 0x0000000cff047819 */ /* 0x000fe20000011604 */
[----:B------:R-:W-:Y:S01]  /*2180*/  USHF.L.U32 UR9, UR9, 0xd, URZ ;  /* 0x0000000d09097899 */ /* 0x000fe2000800063f */
[--C-:B------:R-:W-:Y:S01]  /*2190*/  LOP3.LUT R5, R5, 0xf000f, R11.reuse, 0x6a, !PT ;  /* 0x000f000f05057812 */ /* 0x100fe200078e6a0b */
[----:B------:R-:W-:Y:S01]  /*21a0*/  HADD2.BF16_V2 R104, R104, -136, -136 ;  /* 0xc308c30868687430 */ /* 0x000fe20000200000 */
[----:B------:R-:W-:-:S02]  /*21b0*/  LOP3.LUT R6, R6, 0xf000f, R11, 0x6a, !PT ;  /* 0x000f000f06067812 */ /* 0x000fc400078e6a0b */
[----:B------:R-:W-:Y:S01]  /*21c0*/  LOP3.LUT R4, R4, 0xf000f, R11, 0x6a, !PT ;  /* 0x000f000f04047812 */ /* 0x000fe200078e6a0b */
[----:B------:R-:W-:Y:S01]  /*21d0*/  HADD2.BF16_V2 R105, R5, -136, -136 ;  /* 0xc308c30805697430 */ /* 0x000fe20000200000 */
[----:B------:R-:W-:Y:S01]  /*21e0*/  SHF.L.U32 R8, R10, 0x1f, RZ ;  /* 0x0000001f0a087819 */ /* 0x000fe200000006ff */
[----:B------:R-:W-:Y:S02]  /*21f0*/  HADD2.BF16_V2 R106, R6, -136, -136 ;  /* 0xc308c308066a7430 */ /* 0x000fe40000200000 */
[----:B------:R-:W-:Y:S01]  /*2200*/  HADD2.BF16_V2 R107, R4, -136, -136 ;  /* 0xc308c308046b7430 */ /* 0x000fe20000200000 */
[----:B------:R1:W2:Y:S03]  /*2210*/  SYNCS.PHASECHK.TRANS64.TRYWAIT P1, [UR11], R8 ;  /* 0x00000008ff0075a7 */ /* 0x0002a6000802014b */
        /* <DEDUP_REMOVED lines=48> */
[----:B------:R-:W-:Y:S01]  /*2520*/  BPT.TRAP 0x1 ;  /* 0x000000040000795c */ /* 0x000fe20000300000 */
.L_x_1236:
[----:B------:R-:W-:Y:S01]  /*2530*/  ULEA UR6, UR8, UR51, 0x3 ;  /* 0x0000003308067291 */ /* 0x000fe2000f8e183f */
[----:B------:R-:W-:-:S03]  /*2540*/  ISETP.GT.U32.AND P2, PT, R19, 0x1, PT ;  /* 0x000000011300780c */ /* 0x000fc60003f44070 */
[----:B------:R-:W-:-:S04]  /*2550*/  UIADD3 UR6, UR6, 0x48, URZ ;  /* 0x0000004806067890 */ /* 0x000fc8000fffe03f */
[----:B------:R-:W-:-:S09]  /*2560*/  UPRMT UR6, URZ, 0x654, UR6 ;  /* 0x000006543f067896 */ /* 0x000fd20008000006 */
[----:B------:R-:W-:Y:S01]  /*2570*/  SYNCS.ARRIVE.TRANS64.RED.A1T0 RZ, [UR6], RZ ;  /* 0x000000ffffff79a7 */ /* 0x000fe20008100406 */
[----:B------:R-:W-:Y:S05]  /*2580*/  @P2 BRA `(.L_x_1237) ;  /* 0x0000000000042947 */ /* 0x000fea0003800000 */
[----:B------:R-:W-:Y:S01]  /*2590*/  BPT.TRAP 0x1 ;  /* 0x000000040000795c */ /* 0x000fe20000300000 */
.L_x_1237:
[----:B------:R-:W-:-:S04]  /*25a0*/  UIADD3 UR8, UR8, 0x1, URZ ;  /* 0x0000000108087890 */ /* 0x000fc8000fffe03f */
[----:B------:R-:W-:-:S04]  /*25b0*/  UISETP.NE.AND UP0, UPT, UR8, 0x9, UPT ;  /* 0x000000090800788c */ /* 0x000fc8000bf05270 */
[----:B------:R-:W-:Y:S01]  /*25c0*/  USEL UR8, UR8, URZ, UP0 ;  /* 0x0000003f08087287 */ /* 0x000fe20008000000 */
[----:B------:R-:W-:Y:S11]  /*25d0*/  @!P0 BRA `(.L_x_1238) ;  /* 0x0000000000048947 */ /* 0x000ff60003800000 */
[----:B------:R-:W-:Y:S01]  /*25e0*/  BPT.TRAP 0x1 ;  /* 0x000000040000795c */ /* 0x000fe20000300000 */
.L_x_1238:
[----:B------:R-:W-:Y:S05]  /*25f0*/  @P1 BRA `(.L_x_1239) ;  /* 0x0000000000081947 */ /* 0x000fea0003800000 */
[----:B------:R-:W1:Y:S02]  /*2600*/  SYNCS.PHASECHK.TRANS64.TRYWAIT P1, [UR11], R8 ;  /* 0x00000008ff0075a7 */ /* 0x000e64000802014b */
[----:B-1----:R-:W-:Y:S05]  /*2610*/  @!P1 BRA `(.L_x_1240) ;  /* 0x0000006000f89947 */ /* 0x002fea0003800000 */
.L_x_1239:
[----:B------:R-:W-:Y:S01]  /*2620*/  USHF.L.U32 UR6, UR5, 0xd, URZ ;  /* 0x0000000d05067899 */ /* 0x000fe2000800063f */
[C---:B------:R-:W-:Y:S01]  /*2630*/  ISETP.GT.AND P1, PT, R0.reuse, 0x2, PT ;  /* 0x000000020000780c */ /* 0x040fe20003f24270 */
[----:B-1----:R-:W-:Y:S02]  /*2640*/  VIADD R8, R0, 0xffffffff ;  /* 0xffffffff00087836 */ /* 0x002fe40000000000 */
[----:B------:R-:W-:-:S04]  /*2650*/  USHF.R.S32.HI UR7, URZ, 0x1f, UR6 ;  /* 0x0000001f3f077899 */ /* 0x000fc80008011406 */
[----:B------:R-:W-:-:S06]  /*2660*/  USHF.R.U64 UR7, UR6, 0x1, UR7 ;  /* 0x0000000106077899 */ /* 0x000fcc0008001207 */
[----:B------:R-:W-:Y:S01]  /*2670*/  IMAD.U32 R4, RZ, RZ, UR7 ;  /* 0x00000007ff047e24 */ /* 0x000fe2000f8e00ff */
[----:B------:R-:W-:-:S04]  /*2680*/  UIADD3 UR7, UR6, 0x800, URZ ;  /* 0x0000080006077890 */ /* 0x000fc8000fffe03f */
[----:B------:R-:W-:Y:S01]  /*2690*/  USHF.R.S32.HI UR9, URZ, 0x1f, UR7 ;  /* 0x0000001f3f097899 */ /* 0x000fe20008011407 */
[----:B------:R-:W-:-:S03]  /*26a0*/  IADD3 R5, R4, UR51, R101 ;  /* 0x0000003304057c10 */ /* 0x000fc6000fffe065 */
[----:B------:R-:W-:-:S03]  /*26b0*/  USHF.R.U64 UR9, UR7, 0x1, UR9 ;  /* 0x0000000107097899 */ /* 0x000fc60008001209 */
[----:B------:R-:W1:Y:S03]  /*26c0*/  LDS R5, [R5] ;  /* 0x0000000005057984 */ /* 0x000e660000000800 */
[----:B------:R-:W-:Y:S01]  /*26d0*/  IMAD.U32 R4, RZ, RZ, UR9 ;  /* 0x00000009ff047e24 */ /* 0x000fe2000f8e00ff */
[----:B------:R-:W-:-:S04]  /*26e0*/  UMOV UR9, UR5 ;  /* 0x0000000500097c82 */ /* 0x000fc80008000000 */
[----:B------:R-:W-:-:S06]  /*26f0*/  IADD3 R4, R4, UR51, R101 ;  /* 0x0000003304047c10 */ /* 0x000fcc000fffe065 */
[----:B------:R-:W2:Y:S01]  /*2700*/  LDS R4, [R4] ;  /* 0x0000000004047984 */ /* 0x000ea20000000800 */
[--C-:B-1----:R-:W-:Y:S02]  /*2710*/  SHF.R.U32.HI R0, RZ, 0x4, R5.reuse ;  /* 0x00000004ff007819 */ /* 0x102fe40000011605 */
[--C-:B------:R-:W-:Y:S02]  /*2720*/  SHF.R.U32.HI R6, RZ, 0x8, R5.reuse ;  /* 0x00000008ff067819 */ /* 0x100fe40000011605 */
[----:B------:R-:W-:Y:S02]  /*2730*/  SHF.R.U32.HI R7, RZ, 0xc, R5 ;  /* 0x0000000cff077819 */ /* 0x000fe40000011605 */
[--C-:B------:R-:W-:Y:S02]  /*2740*/  LOP3.LUT R92, R5, 0xf000f, R11.reuse, 0x6a, !PT ;  /* 0x000f000f055c7812 */ /* 0x100fe400078e6a0b */
[--C-:B------:R-:W-:Y:S01]  /*2750*/  LOP3.LUT R93, R0, 0xf000f, R11.reuse, 0x6a, !PT ;  /* 0x000f000f005d7812 */ /* 0x100fe200078e6a0b */
[----:B------:R-:W-:Y:S01]  /*2760*/  IMAD.MOV.U32 R0, RZ, RZ, R8 ;  /* 0x000000ffff007224 */ /* 0x000fe200078e0008 */
[--C-:B------:R-:W-:Y:S01]  /*2770*/  LOP3.LUT R6, R6, 0xf000f, R11.reuse, 0x6a, !PT ;  /* 0x000f000f06067812 */ /* 0x100fe200078e6a0b */
[----:B------:R-:W-:Y:S01]  /*2780*/  HADD2.BF16_V2 R92, R92, -136, -136 ;  /* 0xc308c3085c5c7430 */ /* 0x000fe20000200000 */
[----:B------:R-:W-:Y:S01]  /*2790*/  LOP3.LUT R7, R7, 0xf000f, R11, 0x6a, !PT ;  /* 0x000f000f07077812 */ /* 0x000fe200078e6a0b */
[----:B------:R-:W-:-:S02]  /*27a0*/  HADD2.BF16_V2 R93, R93, -136, -136 ;  /* 0xc308c3085d5d7430 */ /* 0x000fc40000200000 */
[----:B------:R-:W-:Y:S02]  /*27b0*/  HADD2.BF16_V2 R94, R6, -136, -136 ;  /* 0xc308c308065e7430 */ /* 0x000fe40000200000 */
[----:B------:R-:W-:Y:S01]  /*27c0*/  HADD2.BF16_V2 R95, R7, -136, -136 ;  /* 0xc308c308075f7430 */ /* 0x000fe20000200000 */
[----:B--2---:R-:W-:Y:S06]  /*27d0*/  @P1 BRA `(.L_x_1241) ;  /* 0xfffffff800181947 */ /* 0x004fec000383ffff */
[----:B------:R-:W-:-:S05]  /*27e0*/  UMOV UR9, UR6 ;  /* 0x0000000600097c82 */ /* 0x000fca0008000000 */
.L_x_1234:
[----:B------:R-:W-:Y:S01]  /*27f0*/  ULEA UR4, UR5, UR4, 0xa ;  /* 0x0000000405047291 */ /* 0x000fe2000f8e503f */
[----:B------:R-:W-:Y:S01]  /*2800*/  WARPGROUP.ARRIVE ;  /* 0x00000000000079c5 */ /* 0x000fe20000000000 */
[----:B------:R-:W-:Y:S01]  /*2810*/  UMOV UR7, 0x40000040 ;  /* 0x4000004000077882 */ /* 0x000fe20000000000 */
[--C-:B------:R-:W-:Y:S01]  /*2820*/  SHF.R.U32.HI R0, RZ, 0x4, R4.reuse ;  /* 0x00000004ff007819 */ /* 0x100fe20000011604 */
[----:B------:R-:W-:Y:S01]  /*2830*/  UIADD3 UR5, UR9, 0x1000, URZ ;  /* 0x0000100009057890 */ /* 0x000fe2000fffe03f */
[--C-:B------:R-:W-:Y:S01]  /*2840*/  SHF.R.U32.HI R5, RZ, 0x8, R4.reuse ;  /* 0x00000008ff057819 */ /* 0x100fe20000011604 */
[----:B------:R-:W-:Y:S01]  /*2850*/  UIADD3 UR9, UR9, 0x1800, URZ ;  /* 0x0000180009097890 */ /* 0x000fe2000fffe03f */
[----:B------:R-:W-:Y:S01]  /*2860*/  LOP3.LUT R104, R4, 0xf000f, R11, 0x6a, !PT ;  /* 0x000f000f04687812 */ /* 0x000fe200078e6a0b */
        /* <DEDUP_REMOVED lines=11> */
[----:B------:R-:W-:Y:S01]  /*2920*/  HADD2.BF16_V2 R107, R4, -136, -136 ;  /* 0xc308c308046b7430 */ /* 0x000fe20000200000 */
        /* <DEDUP_REMOVED lines=25> */
[----:B------:R-:W-:-:S04]  /*2ac0*/  HADD2.BF16_V2 R107, R6, -136, -136 ;  /* 0xc308c308066b7430 */ /* 0x000fc80000200000 */
        /* <DEDUP_REMOVED lines=22> */
.L_x_1242:
[----:B------:R-:W-:Y:S01]  /*2c30*/  ULEA UR4, UR8, UR51, 0x3 ;  /* 0x0000003308047291 */ /* 0x000fe2000f8e183f */
[----:B------:R-:W-:-:S03]  /*2c40*/  ISETP.GT.U32.AND P1, PT, R19, 0x1, PT ;  /* 0x000000011300780c */ /* 0x000fc60003f24070 */
[----:B------:R-:W-:-:S04]  /*2c50*/  UIADD3 UR4, UR4, 0x48, URZ ;  /* 0x0000004804047890 */ /* 0x000fc8000fffe03f */
[----:B------:R-:W-:-:S09]  /*2c60*/  UPRMT UR4, URZ, 0x654, UR4 ;  /* 0x000006543f047896 */ /* 0x000fd20008000004 */
[----:B------:R-:W-:Y:S01]  /*2c70*/  SYNCS.ARRIVE.TRANS64.RED.A1T0 RZ, [UR4], RZ ;  /* 0x000000ffffff79a7 */ /* 0x000fe20008100404 */
[----:B------:R-:W-:Y:S05]  /*2c80*/  @P1 BRA `(.L_x_1233) ;  /* 0x0000000000041947 */ /* 0x000fea0003800000 */
[----:B------:R-:W-:Y:S01]  /*2c90*/  BPT.TRAP 0x1 ;  /* 0x000000040000795c */ /* 0x000fe20000300000 */
.L_x_1233:
[----:B------:R-:W-:Y:S05]  /*2ca0*/  @!P0 BRA `(.L_x_1243) ;  /* 0x0000000000048947 */ /* 0x000fea0003800000 */
[----:B------:R-:W-:Y:S01]  /*2cb0*/  BPT.TRAP 0x1 ;  /* 0x000000040000795c */ /* 0x000fe20000300000 */
.L_x_1243:
        /* <DEDUP_REMOVED lines=11> */
.L_x_1244:
        /* <DEDUP_REMOVED lines=33> */
.L_x_1246:
[----:B------:R-:W1:Y:S01]  /*2f80*/  LDC.64 R22, c[0x4][R22] ;  /* 0x0100000016167b82 */ /* 0x000e620000000a00 */
        /* <DEDUP_REMOVED lines=11> */
[----:B------:R-:W-:-:S07]  /*3040*/  IMAD.MOV.U32 R13, RZ, RZ, RZ ;  /* 0x000000ffff0d7224 */ /* 0x000fce00078e00ff */
[----:B------:R-:W-:-:S07]  /*3050*/  LEPC R20, `(.L_x_1245) ;  /* 0x000000001014794e */ /* 0x000fce0000000000 */
[----:B-1----:R-:W-:Y:S05]  /*3060*/  CALL.ABS.NOINC R22 ;  /* 0x0000000016007343 */ /* 0x002fea0003c00000 */
.L_x_1245:
        /* <DEDUP_REMOVED lines=16> */
.L_x_1248:
[----:B------:R-:W-:Y:S01]  /*3170*/  ULDC UR4, c[0x0][0x780] ;  /* 0x0001e00000047ab9 */ /* 0x000fe20000000800 */
[----:B------:R-:W-:Y:S02]  /*3180*/  IMAD.MOV.U32 R88, RZ, RZ, 0x1 ;  /* 0x00000001ff587424 */ /* 0x000fe400078e00ff */
[----:B-----5:R-:W-:-:S07]  /*3190*/  IMAD.U32 R89, RZ, RZ, UR4 ;  /* 0x00000004ff597e24 */ /* 0x020fce000f8e00ff */
.L_x_1247:
        /* <DEDUP_REMOVED lines=13> */
.L_x_1250:
[----:B------:R-:W-:Y:S02]  /*3270*/  ULDC UR4, c[0x0][0x7a0] ;  /* 0x0001e80000047ab9 */ /* 0x000fe40000000800 */
[----:B-----5:R-:W-:-:S07]  /*3280*/  IMAD.U32 R90, RZ, RZ, UR4 ;  /* 0x00000004ff5a7e24 */ /* 0x020fce000f8e00ff */
.L_x_1249:
        /* <DEDUP_REMOVED lines=18> */
.L_x_1253:
[----:B-----5:R-:W-:-:S13]  /*33b0*/  FSETP.EQ.AND P3, PT, R89, RZ, PT ;  /* 0x000000ff5900720b */ /* 0x020fda0003f62000 */
.L_x_1254:
[----:B------:R-:W-:Y:S05]  /*33c0*/  BSYNC B0 ;  /* 0x0000000000007941 */ /* 0x000fea0003800000 */
.L_x_1252:
[----:B------:R-:W-:-:S07]  /*33d0*/  SEL R0, RZ, 0x1, P3 ;  /* 0x00000001ff007807 */ /* 0x000fce0001800000 */
.L_x_1251:
[----:B------:R-:W-:Y:S04]  /*33e0*/  BSSY B0, `(.L_x_1255) ;  /* 0x0000007000007945 */ /* 0x000fe80003800000 */
[----:B------:R-:W-:Y:S05]  /*33f0*/  @!P0 BRA `(.L_x_1256) ;  /* 0x0000000000108947 */ /* 0x000fea0003800000 */
[----:B------:R-:W-:-:S13]  /*3400*/  LOP3.LUT P0, RZ, R88, 0xff, RZ, 0xc0, !PT ;  /* 0x000000ff58ff7812 */ /* 0x000fda000780c0ff */
[----:B------:R-:W-:Y:S05]  /*3410*/  @!P0 BRA `(.L_x_1257) ;  /* 0x00000000000c8947 */ /* 0x000fea0003800000 */
[----:B-----5:R-:W-:Y:S01]  /*3420*/  FSETP.EQ.AND P2, PT, R89, RZ, PT ;  /* 0x000000ff5900720b */ /* 0x020fe20003f42000 */
[----:B------:R-:W-:-:S12]  /*3430*/  BRA `(.L_x_1257) ;  /* 0x0000000000047947 */ /* 0x000fd80003800000 */
.L_x_1256:
[----:B-----5:R-:W-:-:S13]  /*3440*/  FSETP.EQ.AND P2, PT, R89, RZ, PT ;  /* 0x000000ff5900720b */ /* 0x020fda0003f42000 */
.L_x_1257:
[----:B------:R-:W-:Y:S05]  /*3450*/  BSYNC B0 ;  /* 0x0000000000007941 */ /* 0x000fea0003800000 */
.L_x_1255:
        /* <DEDUP_REMOVED lines=13> */
.L_x_1260:
[----:B------:R-:W-:Y:S01]  /*3530*/  SHF.L.U32 R0, R97, 0x1f, RZ ;  /* 0x0000001f61007819 */ /* 0x000fe200000006ff */
[----:B------:R-:W-:Y:S01]  /*3540*/  BSSY B1, `(.L_x_1261) ;  /* 0x0000005000017945 */ /* 0x000fe20003800000 */
[----:B------:R-:W-:Y:S01]  /*3550*/  @!P2 LEA R3, R91, UR51, 0x1 ;  /* 0x000000335b03ac11 */ /* 0x000fe2000f8e08ff */
[----:B------:R-:W-:Y:S01]  /*3560*/  IMAD.MOV.U32 R11, RZ, RZ, RZ ;  /* 0x000000ffff0b7224 */ /* 0x000fe200078e00ff */
[----:B------:R-:W1:Y:S02]  /*3570*/  SYNCS.PHASECHK.TRANS64.TRYWAIT P3, [UR51+0x90], R0 ;  /* 0x00009000ff0075a7 */ /* 0x000e640008060173 */
[----:B-1----:R-:W-:Y:S05]  /*3580*/  @!P3 BRA `(.L_x_1262) ;  /* 0x000000540034b947 */ /* 0x002fea0003800000 */
.L_x_1385:
[----:B------:R-:W-:Y:S05]  /*3590*/  BSYNC B1 ;  /* 0x0000000000017941 */ /* 0x000fea0003800000 */
.L_x_1261:
        /* <DEDUP_REMOVED lines=8> */
.L_x_1259:
[----:B------:R-:W-:Y:S05]  /*3620*/  BSYNC B0 ;  /* 0x0000000000007941 */ /* 0x000fea0003800000 */
.L_x_1258:
        /* <DEDUP_REMOVED lines=81> */
.L_x_1264:
[----:B------:R-:W-:Y:S05]  /*3b40*/  BSYNC B0 ;  /* 0x0000000000007941 */ /* 0x000fea0003800000 */
.L_x_1263:
        /* <DEDUP_REMOVED lines=9> */
.L_x_1268:
[----:B------:R-:W-:-:S04]  /*3be0*/  ULEA UR4, UR54, UR51, 0x3 ;  /* 0x0000003336047291 */ /* 0x000fc8000f8e183f */
[----:B------:R-:W-:-:S04]  /*3bf0*/  UIADD3 UR4, UR4, 0xb0, URZ ;  /* 0x000000b004047890 */ /* 0x000fc8000fffe03f */
[----:B------:R-:W-:-:S09]  /*3c00*/  UPRMT UR4, UR50, 0x654, UR4 ;  /* 0x0000065432047896 */ /* 0x000fd20008000004 */
[----:B------:R-:W-:Y:S03]  /*3c10*/  SYNCS.ARRIVE.TRANS64.RED.A1T0 RZ, [UR4], RZ ;  /* 0x000000ffffff79a7 */ /* 0x000fe60008100404 */
.L_x_1267:
[----:B------:R-:W-:Y:S05]  /*3c20*/  BSYNC B0 ;  /* 0x0000000000007941 */ /* 0x000fea0003800000 */
.L_x_1266:
[----:B------:R-:W-:-:S04]  /*3c30*/  UIADD3 UR54, UR54, 0x1, URZ ;  /* 0x0000000136367890 */ /* 0x000fc8000fffe03f */
[----:B------:R-:W-:-:S04]  /*3c40*/  UISETP.NE.AND UP0, UPT, UR54, 0x4, UPT ;  /* 0x000000043600788c */ /* 0x000fc8000bf05270 */
[----:B------:R-:W-:-:S12]  /*3c50*/  USEL UR54, UR54, URZ, UP0 ;  /* 0x0000003f36367287 */ /* 0x000fd80008000000 */
.L_x_1265:
[----:B------:R-:W-:Y:S04]  /*3c60*/  BSSY B0, `(.L_x_1269) ;  /* 0x0000010000007945 */ /* 0x000fe80003800000 */
[----:B------:R-:W-:Y:S05]  /*3c70*/  @!P0 BRA `(.L_x_1270) ;  /* 0x0000000000388947 */ /* 0x000fea0003800000 */
[----:B------:R-:W-:-:S13]  /*3c80*/  ISETP.NE.AND P4, PT, R103, 0x3, PT ;  /* 0x000000036700780c */ /* 0x000fda0003f85270 */
[----:B------:R-:W-:Y:S05]  /*3c90*/  @!P4 BRA `(.L_x_1271) ;  /* 0x000000000004c947 */ /* 0x000fea0003800000 */
[----:B------:R-:W-:Y:S01]  /*3ca0*/  BPT.TRAP 0x1 ;  /* 0x000000040000795c */ /* 0x000fe20000300000 */
.L_x_1271:
[C---:B------:R-:W-:Y:S01]  /*3cb0*/  LEA R14, R0.reuse, UR51, 0x3 ;  /* 0x00000033000e7c11 */ /* 0x040fe2000f8e18ff */
[----:B------:R-:W-:Y:S01]  /*3cc0*/  BSSY B1, `(.L_x_1272) ;  /* 0x0000005000017945 */ /* 0x000fe20003800000 */
[----:B------:R-:W-:Y:S01]  /*3cd0*/  SHF.L.U32 R15, R97, 0x1f, RZ ;  /* 0x0000001f610f7819 */ /* 0x000fe200000006ff */
[----:B------:R-:W-:-:S03]  /*3ce0*/  @!P2 IMAD R12, R0, 0x2000, R13 ;  /* 0x00002000000ca824 */ /* 0x000fc600078e020d */
[----:B------:R-:W2:Y:S02]  /*3cf0*/  SYNCS.PHASECHK.TRANS64.TRYWAIT P4, [R14+URZ+0x90], R15 ;  /* 0x0000900f0e0075a7 */ /* 0x000ea4000808017f */
[----:B--2---:R-:W-:Y:S05]  /*3d00*/  @!P4 BRA `(.L_x_1273) ;  /* 0x0000004c006cc947 */ /* 0x004fea0003800000 */
.L_x_1386:
[----:B------:R-:W-:Y:S05]  /*3d10*/  BSYNC B1 ;  /* 0x0000000000017941 */ /* 0x000fea0003800000 */
.L_x_1272:
[----:B------:R-:W-:Y:S05]  /*3d20*/  @!P2 WARPSYNC.ALL ;  /* 0x000000000000a948 */ /* 0x000fea0003800000 */
[----:B------:R3:W4:Y:S01]  /*3d30*/  @!P2 LDSM.16.MT88.4 R8, [R12] ;  /* 0x000000000c08a83b */ /* 0x0007220000004200 */
[----:B------:R-:W-:-:S03]  /*3d40*/  VIADD R0, R0, 0x1 ;  /* 0x0000000100007836 */ /* 0x000fc60000000000 */
[----:B------:R3:W1:Y:S04]  /*3d50*/  @!P2 LDSM.16.MT88.4 R4, [R12+0x800] ;  /* 0x000800000c04a83b */ /* 0x0006680000004200 */
.L_x_1270:
[----:B------:R-:W-:Y:S05]  /*3d60*/  BSYNC B0 ;  /* 0x0000000000007941 */ /* 0x000fea0003800000 */
.L_x_1269:
        /* <DEDUP_REMOVED lines=82> */
.L_x_1275:
[----:B------:R-:W-:Y:S05]  /*4290*/  BSYNC B0 ;  /* 0x0000000000007941 */ /* 0x000fea0003800000 */
.L_x_1274:
[----:B------:R-:W-:Y:S06]  /*42a0*/  BAR.SYNC.DEFER_BLOCKING 0x1, 0x100 ;  /* 0x0044000000007b1d */ /* 0x000fec0000010000 */
[----:B------:R-:W-:Y:S04]  /*42b0*/  BSSY B0, `(.L_x_1276) ;  /* 0x0000009000007945 */ /* 0x000fe80003800000 */
[----:B------:R-:W-:Y:S05]  /*42c0*/  @!P0 BRA `(.L_x_1277) ;  /* 0x00000000001c8947 */ /* 0x000fea0003800000 */
[----:B------:R-:W-:-:S13]  /*42d0*/  ISETP.NE.AND P4, PT, R103, 0x3, PT ;  /* 0x000000036700780c */ /* 0x000fda0003f85270 */
[----:B------:R-:W-:Y:S05]  /*42e0*/  @!P4 BRA `(.L_x_1278) ;  /* 0x000000000004c947 */ /* 0x000fea0003800000 */
[----:B------:R-:W-:Y:S01]  /*42f0*/  BPT.TRAP 0x1 ;  /* 0x000000040000795c */ /* 0x000fe20000300000 */
.L_x_1278:
[----:B------:R-:W-:-:S04]  /*4300*/  ULEA UR4, UR54, UR51, 0x3 ;  /* 0x0000003336047291 */ /* 0x000fc8000f8e183f */
[----:B------:R-:W-:-:S04]  /*4310*/  UIADD3 UR4, UR4, 0xb0, URZ ;  /* 0x000000b004047890 */ /* 0x000fc8000fffe03f */
[----:B------:R-:W-:-:S09]  /*4320*/  UPRMT UR4, UR50, 0x654, UR4 ;  /* 0x0000065432047896 */ /* 0x000fd20008000004 */
[----:B------:R-:W-:Y:S03]  /*4330*/  SYNCS.ARRIVE.TRANS64.RED.A1T0 RZ, [UR4], RZ ;  /* 0x000000ffffff79a7 */ /* 0x000fe60008100404 */
.L_x_1277:
[----:B------:R-:W-:Y:S05]  /*4340*/  BSYNC B0 ;  /* 0x0000000000007941 */ /* 0x000fea0003800000 */
.L_x_1276:
        /* <DEDUP_REMOVED lines=9> */
.L_x_1281:
[C---:B------:R-:W-:Y:S01]  /*43e0*/  LEA R12, R0.reuse, UR51, 0x3 ;  /* 0x00000033000c7c11 */ /* 0x040fe2000f8e18ff */
[----:B------:R-:W-:Y:S01]  /*43f0*/  BSSY B1, `(.L_x_1282) ;  /* 0x0000005000017945 */ /* 0x000fe20003800000 */
[----:B------:R-:W-:Y:S01]  /*4400*/  SHF.L.U32 R15, R97, 0x1f, RZ ;  /* 0x0000001f610f7819 */ /* 0x000fe200000006ff */
[----:B------:R-:W-:-:S03]  /*4410*/  @!P2 IMAD R14, R0, 0x2000, R13 ;  /* 0x00002000000ea824 */ /* 0x000fc600078e020d */
[----:B------:R-:W2:Y:S02]  /*4420*/  SYNCS.PHASECHK.TRANS64.TRYWAIT P4, [R12+URZ+0x90], R15 ;  /* 0x0000900f0c0075a7 */ /* 0x000ea4000808017f */
[----:B--2---:R-:W-:Y:S05]  /*4430*/  @!P4 BRA `(.L_x_1283) ;  /* 0x0000004400b4c947 */ /* 0x004fea0003800000 */
.L_x_1387:
[----:B------:R-:W-:Y:S05]  /*4440*/  BSYNC B1 ;  /* 0x0000000000017941 */ /* 0x000fea0003800000 */
.L_x_1282:
        /* <DEDUP_REMOVED lines=8> */
.L_x_1280:
[----:B------:R-:W-:Y:S05]  /*44d0*/  BSYNC B0 ;  /* 0x0000000000007941 */ /* 0x000fea0003800000 */
.L_x_1279:
        /* <DEDUP_REMOVED lines=82> */
.L_x_1285:
[----:B------:R-:W-:Y:S05]  /*4a00*/  BSYNC B0 ;  /* 0x0000000000007941 */ /* 0x000fea0003800000 */
.L_x_1284:
[----:B------:R-:W-:Y:S06]  /*4a10*/  BAR.SYNC.DEFER_BLOCKING 0x1, 0x100 ;  /* 0x0044000000007b1d */ /* 0x000fec0000010000 */
[----:B------:R-:W-:Y:S04]  /*4a20*/  BSSY B0, `(.L_x_1286) ;  /* 0x0000009000007945 */ /* 0x000fe80003800000 */
[----:B------:R-:W-:Y:S05]  /*4a30*/  @!P0 BRA `(.L_x_1287) ;  /* 0x00000000001c8947 */ /* 0x000fea0003800000 */
[----:B------:R-:W-:-:S13]  /*4a40*/  ISETP.NE.AND P4, PT, R103, 0x3, PT ;  /* 0x000000036700780c */ /* 0x000fda0003f85270 */
[----:B------:R-:W-:Y:S05]  /*4a50*/  @!P4 BRA `(.L_x_1288) ;  /* 0x000000000004c947 */ /* 0x000fea0003800000 */
[----:B------:R-:W-:Y:S01]  /*4a60*/  BPT.TRAP 0x1 ;  /* 0x000000040000795c */ /* 0x000fe20000300000 */
.L_x_1288:
[----:B------:R-:W-:-:S04]  /*4a70*/  ULEA UR4, UR54, UR51, 0x3 ;  /* 0x0000003336047291 */ /* 0x000fc8000f8e183f */
[----:B------:R-:W-:-:S04]  /*4a80*/  UIADD3 UR4, UR4, 0xb0, URZ ;  /* 0x000000b004047890 */ /* 0x000fc8000fffe03f */
[----:B------:R-:W-:-:S09]  /*4a90*/  UPRMT UR4, UR50, 0x654, UR4 ;  /* 0x0000065432047896 */ /* 0x000fd20008000004 */
[----:B------:R-:W-:Y:S03]  /*4aa0*/  SYNCS.ARRIVE.TRANS64.RED.A1T0 RZ, [UR4], RZ ;  /* 0x000000ffffff79a7 */ /* 0x000fe60008100404 */
.L_x_1287:
[----:B------:R-:W-:Y:S05]  /*4ab0*/  BSYNC B0 ;  /* 0x0000000000007941 */ /* 0x000fea0003800000 */
.L_x_1286:
        /* <DEDUP_REMOVED lines=8> */
.L_x_1291:
[----:B------:R-:W-:Y:S01]  /*4b40*/  SHF.L.U32 R12, R12, 0x1f, RZ ;  /* 0x0000001f0c0c7819 */ /* 0x000fe200000006ff */
[----:B------:R-:W-:Y:S01]  /*4b50*/  BSSY B1, `(.L_x_1292) ;  /* 0x0000005000017945 */ /* 0x000fe20003800000 */
[C---:B------:R-:W-:Y:S02]  /*4b60*/  LEA R15, R0.reuse, UR51, 0x3 ;  /* 0x00000033000f7c11 */ /* 0x040fe4000f8e18ff */
[----:B------:R-:W-:Y:S02]  /*4b70*/  @!P2 LEA R0, R0, R13, 0xd ;  /* 0x0000000d0000a211 */ /* 0x000fe400078e68ff */
[----:B------:R-:W2:Y:S02]  /*4b80*/  SYNCS.PHASECHK.TRANS64.TRYWAIT P4, [R15+URZ+0x90], R12 ;  /* 0x0000900c0f0075a7 */ /* 0x000ea4000808017f */
[----:B--2---:R-:W-:Y:S05]  /*4b90*/  @!P4 BRA `(.L_x_1293) ;  /* 0x0000003c00f0c947 */ /* 0x004fea0003800000 */
.L_x_1388:
[----:B------:R-:W-:Y:S05]  /*4ba0*/  BSYNC B1 ;  /* 0x0000000000017941 */ /* 0x000fea0003800000 */
.L_x_1292:
[----:B------:R-:W-:Y:S05]  /*4bb0*/  @!P2 WARPSYNC.ALL ;  /* 0x000000000000a948 */ /* 0x000fea0003800000 */
[----:B------:R3:W4:Y:S04]  /*4bc0*/  @!P2 LDSM.16.MT88.4 R8, [R0] ;  /* 0x000000000008a83b */ /* 0x0007280000004200 */
[----:B------:R3:W1:Y:S02]  /*4bd0*/  @!P2 LDSM.16.MT88.4 R4, [R0+0x800] ;  /* 0x000800000004a83b */ /* 0x0006640000004200 */
.L_x_1290:
[----:B------:R-:W-:Y:S05]  /*4be0*/  BSYNC B0 ;  /* 0x0000000000007941 */ /* 0x000fea0003800000 */
.L_x_1289:
        /* <DEDUP_REMOVED lines=82> */
.L_x_1295:
[----:B------:R-:W-:Y:S05]  /*5110*/  BSYNC B0 ;  /* 0x0000000000007941 */ /* 0x000fea0003800000 */
.L_x_1294:
[----:B------:R-:W-:Y:S06]  /*5120*/  BAR.SYNC.DEFER_BLOCKING 0x1, 0x100 ;  /* 0x0044000000007b1d */ /* 0x000fec0000010000 */
[----:B------:R-:W-:Y:S04]  /*5130*/  BSSY B0, `(.L_x_1296) ;  /* 0x0000009000007945 */ /* 0x000fe80003800000 */
[----:B------:R-:W-:Y:S05]  /*5140*/  @!P0 BRA `(.L_x_1297) ;  /* 0x00000000001c8947 */ /* 0x000fea0003800000 */
[----:B------:R-:W-:-:S13]  /*5150*/  ISETP.NE.AND P0, PT, R103, 0x3, PT ;  /* 0x000000036700780c */ /* 0x000fda0003f05270 */
[----:B------:R-:W-:Y:S05]  /*5160*/  @!P0 BRA `(.L_x_1298) ;  /* 0x0000000000048947 */ /* 0x000fea0003800000 */
[----:B------:R-:W-:Y:S01]  /*5170*/  BPT.TRAP 0x1 ;  /* 0x000000040000795c */ /* 0x000fe20000300000 */
.L_x_1298:
[----:B------:R-:W-:-:S04]  /*5180*/  ULEA UR4, UR54, UR51, 0x3 ;  /* 0x0000003336047291 */ /* 0x000fc8000f8e183f */
[----:B------:R-:W-:-:S04]  /*5190*/  UIADD3 UR4, UR4, 0xb0, URZ ;  /* 0x000000b004047890 */ /* 0x000fc8000fffe03f */
[----:B------:R-:W-:-:S09]  /*51a0*/  UPRMT UR4, UR50, 0x654, UR4 ;  /* 0x0000065432047896 */ /* 0x000fd20008000004 */
[----:B------:R-:W-:Y:S03]  /*51b0*/  SYNCS.ARRIVE.TRANS64.RED.A1T0 RZ, [UR4], RZ ;  /* 0x000000ffffff79a7 */ /* 0x000fe60008100404 */
.L_x_1297:
[----:B------:R-:W-:Y:S05]  /*51c0*/  BSYNC B0 ;  /* 0x0000000000007941 */ /* 0x000fea0003800000 */
.L_x_1296:
        /* <DEDUP_REMOVED lines=33> */
.L_x_1300:
        /* <DEDUP_REMOVED lines=14> */
[----:B------:R-:W-:Y:S01]  /*54c0*/  IMAD R3, R3, R15, R0 ;  /* 0x0000000f03037224 */ /* 0x000fe200078e0200 */
[----:B------:R-:W-:-:S03]  /*54d0*/  I2FP.F32.U32 R0, R20 ;  /* 0x0000001400007245 */ /* 0x000fc60000201000 */
[----:B------:R-:W-:Y:S01]  /*54e0*/  IMAD.IADD R3, R5, 0x1, R3 ;  /* 0x0000000105037824 */ /* 0x000fe200078e0203 */
[----:B------:R-:W5:Y:S01]  /*54f0*/  LDC R11, c[0x0][0xb00] ;  /* 0x0002c000ff0b7b82 */ /* 0x000f620000000800 */
[----:B-1----:R-:W-:-:S04]  /*5500*/  ISETP.NE.U32.AND P0, PT, R22, RZ, PT ;  /* 0x000000ff1600720c */ /* 0x002fc80003f05070 */
[----:B------:R-:W-:-:S03]  /*5510*/  ISETP.NE.AND.EX P0, PT, R23, RZ, PT, P0 ;  /* 0x000000ff1700720c */ /* 0x000fc60003f05300 */
[----:B------:R-:W1:Y:S01]  /*5520*/  LDC R9, c[0x0][0x144] ;  /* 0x00005100ff097b82 */ /* 0x000e620000000800 */
[-C--:B--2---:R-:W-:Y:S01]  /*5530*/  SHF.R.U64 R10, R4, R6.reuse, R3 ;  /* 0x00000006040a7219 */ /* 0x084fe20000001203 */
[----:B----4-:R-:W-:Y:S01]  /*5540*/  IMAD.MOV R7, RZ, RZ, -R7 ;  /* 0x000000ffff077224 */ /* 0x010fe200078e0a07 */
[----:B------:R-:W-:Y:S01]  /*5550*/  SHF.R.U32.HI R3, RZ, R6, R3 ;  /* 0x00000006ff037219 */ /* 0x000fe20000011603 */
[----:B------:R-:W-:-:S04]  /*5560*/  FMUL R6, R0, UR4 ;  /* 0x0000000400067c20 */ /* 0x000fc80008400000 */
[----:B------:R-:W2:Y:S01]  /*5570*/  LDC R21, c[0x0][0x148] ;  /* 0x00005200ff157b82 */ /* 0x000ea20000000800 */
[----:B------:R4:W1:Y:S01]  /*5580*/  F2I.U32.TRUNC.NTZ R14, R6 ;  /* 0x00000006000e7305 */ /* 0x000862000020f000 */
[-CC-:B---3--:R-:W-:Y:S02]  /*5590*/  SHF.R.U64 R13, R10, R8.reuse, R3.reuse ;  /* 0x000000080a0d7219 */ /* 0x188fe40000001203 */
[----:B------:R-:W-:-:S04]  /*55a0*/  SHF.R.U32.HI R0, RZ, R8, R3 ;  /* 0x00000008ff007219 */ /* 0x000fc80000011603 */
[----:B------:R-:W3:Y:S01]  /*55b0*/  LDC R24, c[0x0][0xaf0] ;  /* 0x0002bc00ff187b82 */ /* 0x000ee20000000800 */
        /* <DEDUP_REMOVED lines=18> */
.L_x_1301:
[----:B------:R-:W-:Y:S01]  /*56e0*/  ISETP.NE.AND P0, PT, R2, 0x1, PT ;  /* 0x000000010200780c */ /* 0x000fe20003f05270 */
[----:B------:R-:W-:Y:S01]  /*56f0*/  IMAD.MOV R14, RZ, RZ, -R14 ;  /* 0x000000ffff0e7224 */ /* 0x000fe200078e0a0e */
[----:B------:R-:W-:Y:S02]  /*5700*/  SHF.R.U64 R0, R4, R24, R5 ;  /* 0x0000001804007219 */ /* 0x000fe40000001205 */
[----:B------:R-:W-:Y:S02]  /*5710*/  LOP3.LUT R3, R13, R100, RZ, 0xc0, !PT ;  /* 0x000000640d037212 */ /* 0x000fe400078ec0ff */
[----:B------:R-:W-:Y:S01]  /*5720*/  LOP3.LUT R5, R10, R99, RZ, 0xc0, !PT ;  /* 0x000000630a057212 */ /* 0x000fe200078ec0ff */
[----:B------:R-:W-:Y:S01]  /*5730*/  IMAD.MOV R4, RZ, RZ, -R0 ;  /* 0x000000ffff047224 */ /* 0x000fe200078e0a00 */
[----:B------:R-:W-:Y:S01]  /*5740*/  R2UR UR47, R28 ;  /* 0x000000001c2f72ca */ /* 0x000fe200000e0000 */
[----:B------:R-:W-:Y:S02]  /*5750*/  IMAD R3, R96, R0, R3 ;  /* 0x0000000060037224 */ /* 0x000fe400078e0203 */
[----:B--2---:R-:W-:-:S02]  /*5760*/  IMAD R0, R4, R25, R15 ;  /* 0x0000001904007224 */ /* 0x004fc400078e020f */
[----:B------:R-:W-:Y:S02]  /*5770*/  @P0 IMAD R12, R21, R14, R20 ;  /* 0x0000000e150c0224 */ /* 0x000fe400078e0214 */
[----:B-1----:R-:W-:Y:S02]  /*5780*/  IMAD R0, R0, R27, R5 ;  /* 0x0000001b00007224 */ /* 0x002fe400078e0205 */
[----:B------:R-:W-:Y:S02]  /*5790*/  IMAD R3, R3, R26, R12 ;  /* 0x0000001a03037224 */ /* 0x000fe400078e020c */
[----:B------:R-:W-:-:S03]  /*57a0*/  IMAD.MOV.U32 R4, RZ, RZ, 0x1 ;  /* 0x00000001ff047424 */ /* 0x000fc600078e00ff */
[----:B------:R-:W-:Y:S02]  /*57b0*/  SEL R12, R0, R3, !P0 ;  /* 0x00000003000c7207 */ /* 0x000fe40004000000 */
[----:B------:R-:W-:Y:S02]  /*57c0*/  SEL R3, R3, R0, !P0 ;  /* 0x0000000003037207 */ /* 0x000fe40004000000 */
[----:B------:R-:W-:-:S07]  /*57d0*/  PRMT R0, R4, 0x7610, R0 ;  /* 0x0000761004007816 */ /* 0x000fce0000000000 */
.L_x_1299:
[----:B------:R-:W-:Y:S01]  /*57e0*/  LOP3.LUT P0, RZ, R0, 0xff, RZ, 0xc0, !PT ;  /* 0x000000ff00ff7812 */ /* 0x000fe2000780c0ff */
[----:B------:R-:W-:Y:S02]  /*57f0*/  UIMAD.WIDE.U32 UR4, UR52, 0x38e38e39, URZ ;  /* 0x38e38e39340478a5 */ /* 0x000fe4000f8e003f */
[----:B------:R-:W-:Y:S02]  /*5800*/  UIADD3 UR39, UR39, 0x4, URZ ;  /* 0x0000000427277890 */ /* 0x000fe4000fffe03f */
[----:B------:R-:W-:-:S04]  /*5810*/  USHF.R.U32.HI UR4, URZ, 0x1, UR5 ;  /* 0x000000013f047899 */ /* 0x000fc80008011605 */
[----:B------:R-:W-:-:S04]  /*5820*/  UIMAD UR52, UR4, -0x9, UR52 ;  /* 0xfffffff7043478a4 */ /* 0x000fc8000f8e0234 */
[----:B------:R-:W-:Y:S08]  /*5830*/  @P0 BRA `(.L_x_1302) ;  /* 0xffffffbc00bc0947 */ /* 0x000ff0000383ffff */
[----:B------:R-:W-:-:S13]  /*5840*/  PLOP3.LUT P0, PT, PT, PT, PT, 0x8, 0x0 ;  /* 0x000000000000781c */ /* 0x000fda0003f0e170 */
.L_x_1223:
        /* <DEDUP_REMOVED lines=17> */
.L_x_1306:
[----:B------:R-:W-:-:S04]  /*5960*/  ISETP.NE.U32.AND P0, PT, RZ, UR6, PT ;  /* 0x00000006ff007c0c */ /* 0x000fc8000bf05070 */
[----:B------:R-:W-:-:S13]  /*5970*/  ISETP.NE.AND.EX P0, PT, RZ, UR7, PT, P0 ;  /* 0x00000007ff007c0c */ /* 0x000fda000bf05300 */
[----:B------:R-:W-:Y:S05]  /*5980*/  @!P0 BREAK B0 ;  /* 0x0000000000008942 */ /* 0x000fea0003800000 */
[----:B------:R-:W-:Y:S05]  /*5990*/  @P0 BRA `(.L_x_1304) ;  /* 0x0000000000100947 */ /* 0x000fea0003800000 */
[----:B------:R-:W-:Y:S05]  /*59a0*/  BRA `(.L_x_1215) ;  /* 0x0000002c00dc7947 */ /* 0x000fea0003800000 */
.L_x_1305:
[----:B-----5:R-:W-:-:S13]  /*59b0*/  FSETP.NEU.AND P0, PT, R89, RZ, PT ;  /* 0x000000ff5900720b */ /* 0x020fda0003f0d000 */
[----:B------:R-:W-:Y:S05]  /*59c0*/  @!P0 BREAK B0 ;  /* 0x0000000000008942 */ /* 0x000fea0003800000 */
[----:B------:R-:W-:Y:S05]  /*59d0*/  @!P0 BRA `(.L_x_1215) ;  /* 0x0000002c00d08947 */ /* 0x000fea0003800000 */
.L_x_1304:
[----:B------:R-:W-:Y:S05]  /*59e0*/  BSYNC B0 ;  /* 0x0000000000007941 */ /* 0x000fea0003800000 */
.L_x_1303:
[----:B------:R-:W-:-:S04]  /*59f0*/  LOP3.LUT R18, R18, 0x1, RZ, 0xfc, !PT ;  /* 0x0000000112127812 */ /* 0x000fc800078efcff */
[----:B------:R-:W-:-:S13]  /*5a00*/  ISETP.NE.AND P0, PT, R18, 0x3, PT ;  /* 0x000000031200780c */ /* 0x000fda0003f05270 */
[----:B------:R-:W-:Y:S05]  /*5a10*/  @!P0 BRA `(.L_x_1307) ;  /* 0x0000000000048947 */ /* 0x000fea0003800000 */
[----:B------:R-:W-:Y:S01]  /*5a20*/  BPT.TRAP 0x1 ;  /* 0x000000040000795c */ /* 0x000fe20000300000 */
.L_x_1307:
        /* <DEDUP_REMOVED lines=8> */
.L_x_1214:
        /* <DEDUP_REMOVED lines=26> */
.L_x_1309:
        /* <DEDUP_REMOVED lines=50> */
.L_x_1310:
        /* <DEDUP_REMOVED lines=17> */
.L_x_1308:
        /* <DEDUP_REMOVED lines=17> */
.L_x_1312:
        /* <DEDUP_REMOVED lines=9> */
.L_x_1315:
[----:B------:R-:W2:Y:S01]  /*6220*/  LDC R11, c[0x0][0x780] ;  /* 0x0001e000ff0b7b82 */ /* 0x000ea20000000800 */
[----:B------:R-:W-:-:S07]  /*6230*/  IMAD.MOV.U32 R0, RZ, RZ, 0x1 ;  /* 0x00000001ff007424 */ /* 0x000fce00078e00ff */
.L_x_1314:
        /* <DEDUP_REMOVED lines=15> */
.L_x_1348:
        /* <DEDUP_REMOVED lines=16> */
.L_x_1318:
[----:B--2--5:R-:W4:Y:S01]  /*6430*/  LDC R11, c[0x0][0x780] ;  /* 0x0001e000ff0b7b82 */ /* 0x024f220000000800 */
[----:B------:R-:W-:-:S07]  /*6440*/  IMAD.MOV.U32 R0, RZ, RZ, 0x1 ;  /* 0x00000001ff007424 */ /* 0x000fce00078e00ff */
.L_x_1317:
        /* <DEDUP_REMOVED lines=8> */
.L_x_1319:
[----:B--2-45:R-:W-:-:S13]  /*64d0*/  FSETP.EQ.AND P0, PT, R11, RZ, PT ;  /* 0x000000ff0b00720b */ /* 0x034fda0003f02000 */
.L_x_1320:
[----:B------:R-:W-:Y:S02]  /*64e0*/  ISETP.NE.AND P2, PT, R8, 0x3, PT ;  /* 0x000000030800780c */ /* 0x000fe40003f45270 */
[----:B------:R-:W-:-:S04]  /*64f0*/  ELECT P1, URZ, PT ;  /* 0x00000000003f782f */ /* 0x000fc80003820000 */
[----:B------:R-:W-:-:S07]  /*6500*/  PLOP3.LUT P0, PT, P1, P0, PT, 0x20, 0x0 ;  /* 0x000000000000781c */ /* 0x000fce0000f00470 */
[----:B------:R-:W-:Y:S06]  /*6510*/  @!P2 BRA `(.L_x_1321) ;  /* 0x000000000004a947 */ /* 0x000fec0003800000 */
[----:B------:R-:W-:Y:S01]  /*6520*/  BPT.TRAP 0x1 ;  /* 0x000000040000795c */ /* 0x000fe20000300000 */
.L_x_1321:
[----:B------:R-:W2:Y:S01]  /*6530*/  S2UR UR36, SR_CgaCtaId ;  /* 0x00000000002479c3 */ /* 0x000ea20000008800 */
[----:B------:R-:W-:Y:S01]  /*6540*/  UMOV UR13, 0x400 ;  /* 0x00000400000d7882 */ /* 0x000fe20000000000 */
[----:B-1-3--:R-:W-:Y:S01]  /*6550*/  SHF.L.U32 R4, R3, 0x1f, RZ ;  /* 0x0000001f03047819 */ /* 0x00afe200000006ff */
[----:B--2---:R-:W-:-:S09]  /*6560*/  ULEA UR13, UR36, UR13, 0x18 ;  /* 0x0000000d240d7291 */ /* 0x004fd2000f8ec03f */
[----:B------:R-:W1:Y:S02]  /*6570*/  SYNCS.PHASECHK.TRANS64.TRYWAIT P1, [UR13+0xb0], R4 ;  /* 0x0000b004ff0075a7 */ /* 0x000e64000802014d */
[----:B-1----:R-:W-:Y:S05]  /*6580*/  @!P1 BRA `(.L_x_1322) ;  /* 0x0000002400a09947 */ /* 0x002fea0003800000 */
.L_x_1389:
        /* <DEDUP_REMOVED lines=18> */
.L_x_1325:
[----:B-1----:R-:W1:Y:S02]  /*66b0*/  LDC R5, c[0x0][0xa00] ;  /* 0x00028000ff057b82 */ /* 0x002e640000000800 */
[----:B-1----:R2:W-:Y:S02]  /*66c0*/  SYNCS.ARRIVE.TRANS64.RED.A0TR RZ, [UR13+0x90], R5 ;  /* 0x00009005ffff79a7 */ /* 0x0025e4000830040d */
.L_x_1324:
[----:B------:R-:W-:Y:S05]  /*66d0*/  BSYNC B0 ;  /* 0x0000000000007941 */ /* 0x000fea0003800000 */
.L_x_1323:
[----:B------:R-:W-:Y:S05]  /*66e0*/  @!P2 BRA `(.L_x_1326) ;  /* 0x000000000004a947 */ /* 0x000fea0003800000 */
[----:B------:R-:W-:Y:S01]  /*66f0*/  BPT.TRAP 0x1 ;  /* 0x000000040000795c */ /* 0x000fe20000300000 */
.L_x_1326:
[----:B------:R-:W-:-:S04]  /*6700*/  UIADD3 UR8, UR13, 0x90, URZ ;  /* 0x000000900d087890 */ /* 0x000fc8000fffe03f */
[----:B------:R-:W-:-:S09]  /*6710*/  UPRMT UR8, UR36, 0x654, UR8 ;  /* 0x0000065424087896 */ /* 0x000fd20008000008 */
[----:B------:R-:W-:Y:S01]  /*6720*/  SYNCS.ARRIVE.TRANS64.RED.A1T0 RZ, [UR8], RZ ;  /* 0x000000ffffff79a7 */ /* 0x000fe20008100408 */
[----:B------:R-:W-:Y:S05]  /*6730*/  @!P2 BRA `(.L_x_1327) ;  /* 0x000000000004a947 */ /* 0x000fea0003800000 */
[----:B------:R-:W-:Y:S01]  /*6740*/  BPT.TRAP 0x1 ;  /* 0x000000040000795c */ /* 0x000fe20000300000 */
.L_x_1327:
[----:B------:R-:W3:Y:S02]  /*6750*/  SYNCS.PHASECHK.TRANS64.TRYWAIT P1, [UR13+0xb8], R4 ;  /* 0x0000b804ff0075a7 */ /* 0x000ee4000802014d */
[----:B---3--:R-:W-:Y:S05]  /*6760*/  @!P1 BRA `(.L_x_1328) ;  /* 0x0000002400409947 */ /* 0x008fea0003800000 */
.L_x_1390:
        /* <DEDUP_REMOVED lines=20> */
.L_x_1331:
[----:B-12---:R-:W1:Y:S02]  /*68b0*/  LDC R5, c[0x0][0xa00] ;  /* 0x00028000ff057b82 */ /* 0x006e640000000800 */
[----:B-1----:R3:W-:Y:S02]  /*68c0*/  SYNCS.ARRIVE.TRANS64.RED.A0TR RZ, [UR13+0x98], R5 ;  /* 0x00009805ffff79a7 */ /* 0x0027e4000830040d */
.L_x_1330:
[----:B------:R-:W-:Y:S05]  /*68d0*/  BSYNC B0 ;  /* 0x0000000000007941 */ /* 0x000fea0003800000 */
.L_x_1329:
[----:B------:R-:W-:Y:S05]  /*68e0*/  @!P2 BRA `(.L_x_1332) ;  /* 0x000000000004a947 */ /* 0x000fea0003800000 */
[----:B------:R-:W-:Y:S01]  /*68f0*/  BPT.TRAP 0x1 ;  /* 0x000000040000795c */ /* 0x000fe20000300000 */
.L_x_1332:
[----:B------:R-:W-:-:S04]  /*6900*/  UIADD3 UR8, UR13, 0x98, URZ ;  /* 0x000000980d087890 */ /* 0x000fc8000fffe03f */
[----:B------:R-:W-:-:S09]  /*6910*/  UPRMT UR8, UR36, 0x654, UR8 ;  /* 0x0000065424087896 */ /* 0x000fd20008000008 */
[----:B------:R-:W-:Y:S01]  /*6920*/  SYNCS.ARRIVE.TRANS64.RED.A1T0 RZ, [UR8], RZ ;  /* 0x000000ffffff79a7 */ /* 0x000fe20008100408 */
[----:B------:R-:W-:Y:S05]  /*6930*/  @!P2 BRA `(.L_x_1333) ;  /* 0x000000000004a947 */ /* 0x000fea0003800000 */
[----:B------:R-:W-:Y:S01]  /*6940*/  BPT.TRAP 0x1 ;  /* 0x000000040000795c */ /* 0x000fe20000300000 */
.L_x_1333:
[----:B------:R-:W4:Y:S02]  /*6950*/  SYNCS.PHASECHK.TRANS64.TRYWAIT P1, [UR13+0xc0], R4 ;  /* 0x0000c004ff0075a7 */ /* 0x000f24000802014d */
[----:B----4-:R-:W-:Y:S05]  /*6960*/  @!P1 BRA `(.L_x_1334) ;  /* 0x0000002000d89947 */ /* 0x010fea0003800000 */
.L_x_1391:
        /* <DEDUP_REMOVED lines=20> */
.L_x_1337:
[----:B-123--:R-:W1:Y:S02]  /*6ab0*/  LDC R5, c[0x0][0xa00] ;  /* 0x00028000ff057b82 */ /* 0x00ee640000000800 */
[----:B-1----:R4:W-:Y:S02]  /*6ac0*/  SYNCS.ARRIVE.TRANS64.RED.A0TR RZ, [UR13+0xa0], R5 ;  /* 0x0000a005ffff79a7 */ /* 0x0029e4000830040d */
.L_x_1336:
[----:B------:R-:W-:Y:S05]  /*6ad0*/  BSYNC B0 ;  /* 0x0000000000007941 */ /* 0x000fea0003800000 */
.L_x_1335:
[----:B------:R-:W-:Y:S05]  /*6ae0*/  @!P2 BRA `(.L_x_1338) ;  /* 0x000000000004a947 */ /* 0x000fea0003800000 */
[----:B------:R-:W-:Y:S01]  /*6af0*/  BPT.TRAP 0x1 ;  /* 0x000000040000795c */ /* 0x000fe20000300000 */
.L_x_1338:
[----:B------:R-:W-:-:S04]  /*6b00*/  UIADD3 UR8, UR13, 0xa0, URZ ;  /* 0x000000a00d087890 */ /* 0x000fc8000fffe03f */
[----:B------:R-:W-:-:S09]  /*6b10*/  UPRMT UR8, UR36, 0x654, UR8 ;  /* 0x0000065424087896 */ /* 0x000fd20008000008 */
[----:B------:R-:W-:Y:S01]  /*6b20*/  SYNCS.ARRIVE.TRANS64.RED.A1T0 RZ, [UR8], RZ ;  /* 0x000000ffffff79a7 */ /* 0x000fe20008100408 */
[----:B------:R-:W-:Y:S05]  /*6b30*/  @!P2 BRA `(.L_x_1339) ;  /* 0x000000000004a947 */ /* 0x000fea0003800000 */
[----:B------:R-:W-:Y:S01]  /*6b40*/  BPT.TRAP 0x1 ;  /* 0x000000040000795c */ /* 0x000fe20000300000 */
.L_x_1339:
[----:B------:R-:W5:Y:S02]  /*6b50*/  SYNCS.PHASECHK.TRANS64.TRYWAIT P1, [UR13+0xc8], R4 ;  /* 0x0000c804ff0075a7 */ /* 0x000f64000802014d */
[----:B-----5:R-:W-:Y:S05]  /*6b60*/  @!P1 BRA `(.L_x_1340) ;  /* 0x0000002000709947 */ /* 0x020fea0003800000 */
.L_x_1392:
        /* <DEDUP_REMOVED lines=20> */
.L_x_1343:
[----:B------:R-:W1:Y:S02]  /*6cb0*/  LDC R4, c[0x0][0xa00] ;  /* 0x00028000ff047b82 */ /* 0x000e640000000800 */
[----:B-1----:R1:W-:Y:S02]  /*6cc0*/  SYNCS.ARRIVE.TRANS64.RED.A0TR RZ, [UR13+0xa8], R4 ;  /* 0x0000a804ffff79a7 */ /* 0x0023e4000830040d */
.L_x_1342:
[----:B------:R-:W-:Y:S05]  /*6cd0*/  BSYNC B0 ;  /* 0x0000000000007941 */ /* 0x000fea0003800000 */
.L_x_1341:
[----:B------:R-:W-:Y:S05]  /*6ce0*/  @!P2 BRA `(.L_x_1344) ;  /* 0x000000000004a947 */ /* 0x000fea0003800000 */
[----:B------:R-:W-:Y:S01]  /*6cf0*/  BPT.TRAP 0x1 ;  /* 0x000000040000795c */ /* 0x000fe20000300000 */
.L_x_1344:
        /* <DEDUP_REMOVED lines=40> */
.L_x_1346:
        /* <DEDUP_REMOVED lines=47> */
.L_x_1347:
        /* <DEDUP_REMOVED lines=11> */
.L_x_1345:
[----:B------:R-:W-:-:S13]  /*7320*/  LOP3.LUT P0, RZ, R4, 0xff, RZ, 0xc0, !PT ;  /* 0x000000ff04ff7812 */ /* 0x000fda000780c0ff */
[----:B------:R-:W-:Y:S05]  /*7330*/  @P0 BRA `(.L_x_1348) ;  /* 0xffffffec00fc0947 */ /* 0x000fea000383ffff */
.L_x_1316:
[----:B------:R-:W-:-:S13]  /*7340*/  ELECT P0, URZ, PT ;  /* 0x00000000003f782f */ /* 0x000fda0003800000 */
[----:B------:R-:W-:Y:S05]  /*7350*/  @!P0 BRA `(.L_x_1215) ;  /* 0x0000001400708947 */ /* 0x000fea0003800000 */
[----:B------:R-:W-:-:S04]  /*7360*/  LOP3.LUT R18, R18, 0x2, RZ, 0xfc, !PT ;  /* 0x0000000212127812 */ /* 0x000fc800078efcff */
[----:B------:R-:W-:-:S13]  /*7370*/  ISETP.NE.AND P1, PT, R18, 0x3, PT ;  /* 0x000000031200780c */ /* 0x000fda0003f25270 */
[----:B------:R-:W-:Y:S05]  /*7380*/  @!P1 BRA `(.L_x_1349) ;  /* 0x0000000000049947 */ /* 0x000fea0003800000 */
[----:B------:R-:W-:Y:S01]  /*7390*/  BPT.TRAP 0x1 ;  /* 0x000000040000795c */ /* 0x000fe20000300000 */
.L_x_1349:
[----:B-1234-:R-:W-:Y:S01]  /*73a0*/  IMAD.U32 R5, RZ, RZ, UR36 ;  /* 0x00000024ff057e24 */ /* 0x01efe2000f8e00ff */
[----:B------:R-:W-:Y:S02]  /*73b0*/  MOV R2, 0x400 ;  /* 0x0000040000027802 */ /* 0x000fe40000000f00 */
[----:B------:R-:W-:Y:S02]  /*73c0*/  SHF.L.U32 R0, R3, 0x1f, RZ ;  /* 0x0000001f03007819 */ /* 0x000fe400000006ff */
[----:B------:R-:W-:-:S04]  /*73d0*/  LEA R5, R5, R2, 0x18 ;  /* 0x0000000205057211 */ /* 0x000fc800078ec0ff */
[----:B------:R-:W1:Y:S02]  /*73e0*/  SYNCS.PHASECHK.TRANS64.TRYWAIT P0, [R5+URZ+0xb0], R0 ;  /* 0x0000b000050075a7 */ /* 0x000e64000800017f */
[----:B-1----:R-:W-:Y:S05]  /*73f0*/  @!P0 BRA `(.L_x_1350) ;  /* 0x0000001800648947 */ /* 0x002fea0003800000 */
.L_x_1393:
[----:B------:R-:W-:Y:S05]  /*7400*/  @!P1 BRA `(.L_x_1351) ;  /* 0x0000000000049947 */ /* 0x000fea0003800000 */
[----:B------:R-:W-:Y:S01]  /*7410*/  BPT.TRAP 0x1 ;  /* 0x000000040000795c */ /* 0x000fe20000300000 */
.L_x_1351:
[----:B------:R-:W2:Y:S02]  /*7420*/  SYNCS.PHASECHK.TRANS64.TRYWAIT P0, [R5+URZ+0xb8], R0 ;  /* 0x0000b800050075a7 */ /* 0x000ea4000800017f */
[----:B--2---:R-:W-:Y:S05]  /*7430*/  @!P0 BRA `(.L_x_1352) ;  /* 0x0000001800688947 */ /* 0x004fea0003800000 */
.L_x_1394:
[----:B------:R-:W-:Y:S05]  /*7440*/  @!P1 BRA `(.L_x_1353) ;  /* 0x0000000000049947 */ /* 0x000fea0003800000 */
[----:B------:R-:W-:Y:S01]  /*7450*/  BPT.TRAP 0x1 ;  /* 0x000000040000795c */ /* 0x000fe20000300000 */
.L_x_1353:
[----:B------:R-:W3:Y:S02]  /*7460*/  SYNCS.PHASECHK.TRANS64.TRYWAIT P0, [R5+URZ+0xc0], R0 ;  /* 0x0000c000050075a7 */ /* 0x000ee4000800017f */
[----:B---3--:R-:W-:Y:S05]  /*7470*/  @!P0 BRA `(.L_x_1354) ;  /* 0x00000018006c8947 */ /* 0x008fea0003800000 */
.L_x_1395:
[----:B------:R-:W-:Y:S05]  /*7480*/  @!P1 BRA `(.L_x_1355) ;  /* 0x0000000000049947 */ /* 0x000fea0003800000 */
[----:B------:R-:W-:Y:S01]  /*7490*/  BPT.TRAP 0x1 ;  /* 0x000000040000795c */ /* 0x000fe20000300000 */
.L_x_1355:
[----:B-123--:R-:W-:-:S07]  /*74a0*/  SHF.L.U32 R0, R3, 0x1f, RZ ;  /* 0x0000001f03007819 */ /* 0x00efce00000006ff */
.L_x_1356:
[----:B-1----:R1:W2:Y:S02]  /*74b0*/  SYNCS.PHASECHK.TRANS64.TRYWAIT P0, [R5+URZ+0xc8], R0 ;  /* 0x0000c800050075a7 */ /* 0x0022a4000800017f */
[----:B--2---:R-:W-:Y:S05]  /*74c0*/  @!P0 NANOSLEEP.SYNCS 0x989680 ;  /* 0x009896800000895d */ /* 0x004fea0003900000 */
[----:B------:R-:W2:Y:S02]  /*74d0*/  @!P0 SYNCS.PHASECHK.TRANS64 P0, [R5+URZ+0xc8], R0 ;  /* 0x0000c800050085a7 */ /* 0x000ea4000800007f */
[----:B--2---:R-:W-:Y:S05]  /*74e0*/  @P0 BRA `(.L_x_1215) ;  /* 0x00000014000c0947 */ /* 0x004fea0003800000 */
[----:B------:R-:W-:Y:S05]  /*74f0*/  BRA `(.L_x_1356) ;  /* 0xfffffffc00ec7947 */ /* 0x000fea000383ffff */
.L_x_1311:
        /* <DEDUP_REMOVED lines=23> */
[----:B-1----:R-:W-:-:S05]  /*7670*/  VIADD R3, R3, 0x3f ;  /* 0x0000003f03037836 */ /* 0x002fca0000000000 */
[----:B------:R-:W-:-:S04]  /*7680*/  SHF.R.S32.HI R0, RZ, 0x1f, R3 ;  /* 0x0000001fff007819 */ /* 0x000fc80000011403 */
[----:B------:R-:W-:-:S04]  /*7690*/  LEA.HI R0, R0, R3, RZ, 0x6 ;  /* 0x0000000300007211 */ /* 0x000fc800078f30ff */
[----:B------:R-:W-:-:S04]  /*76a0*/  SHF.R.S32.HI R29, RZ, 0x6, R0 ;  /* 0x00000006ff1d7819 */ /* 0x000fc80000011400 */
[----:B------:R-:W-:-:S07]  /*76b0*/  IADD3 R30, R29, 0x1, RZ ;  /* 0x000000011d1e7810 */ /* 0x000fce0007ffe0ff */
.L_x_1373:
        /* <DEDUP_REMOVED lines=22> */
.L_x_1358:
[----:B------:R-:W1:Y:S02]  /*7820*/  LDC R0, c[0x0][0x28c] ;  /* 0x0000a300ff007b82 */ /* 0x000e640000000800 */
[----:B-1----:R-:W-:-:S13]  /*7830*/  ISETP.GE.AND P0, PT, R0, 0x1, PT ;  /* 0x000000010000780c */ /* 0x002fda0003f06270 */
[----:B------:R-:W-:Y:S05]  /*7840*/  @!P0 BRA `(.L_x_1359) ;  /* 0x0000000400108947 */ /* 0x000fea0003800000 */
[----:B------:R-:W-:Y:S01]  /*7850*/  BSSY B0, `(.L_x_1359) ;  /* 0x0000043000007945 */ /* 0x000fe20003800000 */
[----:B------:R-:W-:Y:S02]  /*7860*/  IMAD.SHL.U32 R24, R24, 0x80, RZ ;  /* 0x0000008018187824 */ /* 0x000fe400078e00ff */
[----:B------:R-:W-:Y:S02]  /*7870*/  IMAD.SHL.U32 R23, R23, 0x8, RZ ;  /* 0x0000000817177824 */ /* 0x000fe400078e00ff */
[----:B------:R-:W-:Y:S02]  /*7880*/  IMAD.MOV.U32 R7, RZ, RZ, RZ ;  /* 0x000000ffff077224 */ /* 0x000fe400078e00ff */
[----:B------:R-:W-:Y:S02]  /*7890*/  IMAD.MOV.U32 R9, RZ, RZ, RZ ;  /* 0x000000ffff097224 */ /* 0x000fe400078e00ff */
[----:B------:R-:W-:Y:S02]  /*78a0*/  IMAD.MOV.U32 R0, RZ, RZ, R30 ;  /* 0x000000ffff007224 */ /* 0x000fe400078e001e */
[----:B------:R-:W-:-:S02]  /*78b0*/  IMAD.MOV.U32 R3, RZ, RZ, R18 ;  /* 0x000000ffff037224 */ /* 0x000fc400078e0012 */
[----:B------:R-:W-:-:S07]  /*78c0*/  IMAD.MOV.U32 R4, RZ, RZ, R26 ;  /* 0x000000ffff047224 */ /* 0x000fce00078e001a */
.L_x_1368:
[----:B------:R-:W-:Y:S01]  /*78d0*/  IMAD R8, R4, 0x8, R31 ;  /* 0x0000000804087824 */ /* 0x000fe200078e021f */
[----:B------:R-:W-:Y:S01]  /*78e0*/  SHF.L.U32 R5, R3, 0x1f, RZ ;  /* 0x0000001f03057819 */ /* 0x000fe200000006ff */
[----:B------:R-:W-:Y:S01]  /*78f0*/  BSSY B1, `(.L_x_1360) ;  /* 0x0000005000017945 */ /* 0x000fe20003800000 */
[----:B------:R-:W-:Y:S02]  /*7900*/  ISETP.NE.AND P1, PT, R22, RZ, PT ;  /* 0x000000ff1600720c */ /* 0x000fe40003f25270 */
[----:B------:R-:W1:Y:S11]  /*7910*/  SYNCS.PHASECHK.TRANS64.TRYWAIT P0, [R8+URZ+0x48], R5 ;  /* 0x00004805080075a7 */ /* 0x000e76000800017f */
[----:B------:R-:W2:Y:S01]  /*7920*/  @!P1 LDC R6, c[0x0][0x70c] ;  /* 0x0001c300ff069b82 */ /* 0x000ea20000000800 */
[----:B-1----:R-:W-:Y:S05]  /*7930*/  @!P0 BRA `(.L_x_1361) ;  /* 0x0000001400508947 */ /* 0x002fea0003800000 */
.L_x_1396:
[----:B------:R-:W-:Y:S05]  /*7940*/  BSYNC B1 ;  /* 0x0000000000017941 */ /* 0x000fea0003800000 */
.L_x_1360:
[----:B------:R-:W-:Y:S02]  /*7950*/  ISETP.NE.AND P0, PT, R22, RZ, PT ;  /* 0x000000ff1600720c */ /* 0x000fe40003f05270 */
[----:B-1----:R-:W-:-:S11]  /*7960*/  PRMT R5, R27, 0x9910, RZ ;  /* 0x000099101b057816 */ /* 0x002fd600000000ff */
[----:B--2---:R1:W-:Y:S01]  /*7970*/  @!P0 SYNCS.ARRIVE.TRANS64 RZ, [R8+URZ], R6 ;  /* 0x0000000608ff89a7 */ /* 0x0043e2000800003f */
[----:B------:R-:W-:-:S13]  /*7980*/  ISETP.NE.AND P0, PT, R5, 0x2, PT ;  /* 0x000000020500780c */ /* 0x000fda0003f05270 */
[----:B-1----:R-:W-:Y:S05]  /*7990*/  @P0 BRA `(.L_x_1362) ;  /* 0x0000000000040947 */ /* 0x002fea0003800000 */
[----:B------:R-:W-:Y:S01]  /*79a0*/  BPT.TRAP 0x1 ;  /* 0x000000040000795c */ /* 0x000fe20000300000 */
.L_x_1362:
[----:B------:R-:W-:Y:S01]  /*79b0*/  ISETP.NE.AND P0, PT, R32, RZ, PT ;  /* 0x000000ff2000720c */ /* 0x000fe20003f05270 */
[----:B------:R-:W-:-:S12]  /*79c0*/  BSSY B1, `(.L_x_1363) ;  /* 0x0000003000017945 */ /* 0x000fd80003800000 */
[----:B------:R-:W-:Y:S05]  /*79d0*/  @P0 BRA `(.L_x_1364) ;  /* 0x0000000000040947 */ /* 0x000fea0003800000 */
[----:B------:R-:W-:Y:S01]  /*79e0*/  BPT.TRAP 0x1 ;  /* 0x000000040000795c */ /* 0x000fe20000300000 */
.L_x_1364:
[----:B------:R-:W-:Y:S05]  /*79f0*/  BSYNC B1 ;  /* 0x0000000000017941 */ /* 0x000fea0003800000 */
.L_x_1363:
[----:B------:R-:W-:-:S03]  /*7a00*/  UMOV UR4, 0xffffffff ;  /* 0xffffffff00047882 */ /* 0x000fc60000000000 */
[----:B------:R-:W-:Y:S05]  /*7a10*/  BRA.DIV UR4, `(.L_x_1365) ;  /* 0x00000016042c7947 */ /* 0x000fea000b800000 */
[----:B------:R-:W-:-:S13]  /*7a20*/  ELECT P6, URZ, PT ;  /* 0x00000000003f782f */ /* 0x000fda00038c0000 */
.L_x_1399:
        /* <DEDUP_REMOVED lines=26> */
.L_x_1367:
[----:B------:R-:W-:Y:S05]  /*7bd0*/  BSYNC B1 ;  /* 0x0000000000017941 */ /* 0x000fea0003800000 */
.L_x_1366:
[----:B------:R-:W-:Y:S02]  /*7be0*/  VIADD R0, R0, 0xffffffff ;  /* 0xffffffff00007836 */ /* 0x000fe40000000000 */
        /* <DEDUP_REMOVED lines=10> */
.L_x_1359:
[C---:B------:R-:W-:Y:S01]  /*7c90*/  IADD3 R26, R29.reuse, R26, RZ ;  /* 0x0000001a1d1a7210 */ /* 0x040fe20007ffe0ff */
[----:B------:R-:W-:Y:S01]  /*7ca0*/  ULDC.64 UR4, c[0x0][0xaf8] ;  /* 0x0002be0000047ab9 */ /* 0x000fe20000000a00 */
[----:B------:R-:W-:Y:S01]  /*7cb0*/  LOP3.LUT P1, RZ, R28, 0xff, RZ, 0xc0, !PT ;  /* 0x000000ff1cff7812 */ /* 0x000fe2000782c0ff */
[----:B------:R-:W-:Y:S01]  /*7cc0*/  BSSY B0, `(.L_x_1369) ;  /* 0x0000068000007945 */ /* 0x000fe20003800000 */
[C---:B------:R-:W-:Y:S01]  /*7cd0*/  ISETP.GT.U32.AND P0, PT, R26.reuse, 0x8, PT ;  /* 0x000000081a00780c */ /* 0x040fe20003f04070 */
[----:B------:R-:W-:Y:S01]  /*7ce0*/  IMAD.WIDE.U32 R4, R26, 0x38e38e39, RZ ;  /* 0x38e38e391a047825 */ /* 0x000fe200078e00ff */
[----:B------:R-:W-:Y:S02]  /*7cf0*/  IADD3 R16, P2, R16, UR40, RZ ;  /* 0x0000002810107c10 */ /* 0x000fe4000ff5e0ff */
[----:B------:R-:W-:Y:S01]  /*7d00*/  ISETP.LT.U32.AND P0, PT, R29, 0x9, P0 ;  /* 0x000000091d00780c */ /* 0x000fe20000701070 */
[----:B------:R-:W-:Y:S01]  /*7d10*/  IMAD.MOV.U32 R23, RZ, RZ, -0x1 ;  /* 0xffffffffff177424 */ /* 0x000fe200078e00ff */
[----:B------:R-:W-:Y:S01]  /*7d20*/  IADD3.X R17, R17, UR38, RZ, P2, !PT ;  /* 0x0000002611117c10 */ /* 0x000fe200097fe4ff */
[----:B------:R-:W-:Y:S01]  /*7d30*/  IMAD.MOV.U32 R24, RZ, RZ, -0x1 ;  /* 0xffffffffff187424 */ /* 0x000fe200078e00ff */
[----:B------:R-:W-:Y:S01]  /*7d40*/  SEL R3, RZ, 0x1, !P0 ;  /* 0x00000001ff037807 */ /* 0x000fe20004000000 */
[----:B------:R-:W-:Y:S01]  /*7d50*/  IMAD.MOV.U32 R25, RZ, RZ, -0x1 ;  /* 0xffffffffff197424 */ /* 0x000fe200078e00ff */
[----:B------:R-:W-:Y:S01]  /*7d60*/  ISETP.GE.U32.AND P0, PT, R16, UR4, PT ;  /* 0x0000000410007c0c */ /* 0x000fe2000bf06070 */
[----:B------:R1:W-:Y:S01]  /*7d70*/  @P1 SYNCS.ARRIVE.TRANS64.A1T0 RZ, [R31+URZ+0xd8], RZ ;  /* 0x0000d8ff1fff19a7 */ /* 0x0003e2000810003f */
[----:B------:R-:W-:-:S02]  /*7d80*/  ISETP.GE.U32.AND P1, PT, R29, 0x9, PT ;  /* 0x000000091d00780c */ /* 0x000fc40003f26070 */
[----:B------:R-:W-:Y:S02]  /*7d90*/  ISETP.GE.U32.AND.EX P0, PT, R17, UR5, PT, P0 ;  /* 0x0000000511007c0c */ /* 0x000fe4000bf06100 */
[----:B------:R-:W-:Y:S02]  /*7da0*/  SHF.R.U32.HI R5, RZ, 0x1, R5 ;  /* 0x00000001ff057819 */ /* 0x000fe40000011605 */
[----:B------:R-:W-:Y:S02]  /*7db0*/  LOP3.LUT R18, R18, R3, RZ, 0x3c, !PT ;  /* 0x0000000312127212 */ /* 0x000fe400078e3cff */
[----:B------:R-:W-:Y:S01]  /*7dc0*/  PRMT R0, RZ, 0x7610, R0 ;  /* 0x00007610ff007816 */ /* 0x000fe20000000000 */
[----:B------:R-:W-:Y:S01]  /*7dd0*/  IMAD R26, R5, -0x9, R26 ;  /* 0xfffffff7051a7824 */ /* 0x000fe200078e021a */
[----:B------:R-:W-:-:S03]  /*7de0*/  PRMT R28, RZ, 0x7610, R28 ;  /* 0x00007610ff1c7816 */ /* 0x000fc6000000001c */
        /* <DEDUP_REMOVED lines=21> */
.L_x_1371:
        /* <DEDUP_REMOVED lines=46> */
.L_x_1372:
        /* <DEDUP_REMOVED lines=18> */
.L_x_1370:
[----:B------:R-:W-:Y:S05]  /*8340*/  BSYNC B0 ;  /* 0x0000000000007941 */ /* 0x000fea0003800000 */
.L_x_1369:
[----:B------:R-:W-:-:S13]  /*8350*/  LOP3.LUT P0, RZ, R0, 0xff, RZ, 0xc0, !PT ;  /* 0x000000ff00ff7812 */ /* 0x000fda000780c0ff */
[----:B------:R-:W-:Y:S05]  /*8360*/  @P0 BRA `(.L_x_1373) ;  /* 0xfffffff000d40947 */ /* 0x000fea000383ffff */
[----:B------:R-:W-:Y:S05]  /*8370*/  BSYNC B6 ;  /* 0x0000000000067941 */ /* 0x000fea0003800000 */
.L_x_1357:
[----:B------:R-:W-:-:S03]  /*8380*/  UMOV UR4, 0xffffffff ;  /* 0xffffffff00047882 */ /* 0x000fc60000000000 */
[----:B------:R-:W-:Y:S05]  /*8390*/  BRA.DIV UR4, `(.L_x_1374) ;  /* 0x0000000a04ec7947 */ /* 0x000fea000b800000 */
[----:B------:R-:W-:-:S13]  /*83a0*/  ELECT P6, URZ, PT ;  /* 0x00000000003f782f */ /* 0x000fda00038c0000 */
.L_x_1402:
[----:B------:R-:W-:Y:S05]  /*83b0*/  @!P6 BRA `(.L_x_1215) ;  /* 0x000000040058e947 */ /* 0x000fea0003800000 */
[----:B------:R-:W-:-:S04]  /*83c0*/  LOP3.LUT R19, R19, 0x2, RZ, 0xfc, !PT ;  /* 0x0000000213137812 */ /* 0x000fc800078efcff */
[----:B------:R-:W-:-:S13]  /*83d0*/  ISETP.NE.AND P0, PT, R19, 0x3, PT ;  /* 0x000000031300780c */ /* 0x000fda0003f05270 */
[----:B------:R-:W-:Y:S05]  /*83e0*/  @!P0 BRA `(.L_x_1375) ;  /* 0x0000000000048947 */ /* 0x000fea0003800000 */
[----:B------:R-:W-:Y:S01]  /*83f0*/  BPT.TRAP 0x1 ;  /* 0x000000040000795c */ /* 0x000fe20000300000 */
.L_x_1375:
        /* <DEDUP_REMOVED lines=15> */
.L_x_1403:
[----:B------:R-:W2:Y:S01]  /*84f0*/  SYNCS.PHASECHK.TRANS64.TRYWAIT P0, [R9+URZ], R4 ;  /* 0x00000004090075a7 */ /* 0x000ea2000800017f */
[----:B-1----:R-:W-:-:S05]  /*8500*/  VIADD R0, R26, 0x1 ;  /* 0x000000011a007836 */ /* 0x002fca0000000000 */
[----:B------:R-:W-:-:S04]  /*8510*/  ISETP.NE.AND P1, PT, R0, 0x9, PT ;  /* 0x000000090000780c */ /* 0x000fc80003f25270 */
[----:B------:R-:W-:Y:S02]  /*8520*/  SEL R2, RZ, 0x1, P1 ;  /* 0x00000001ff027807 */ /* 0x000fe40000800000 */
[----:B------:R-:W-:Y:S02]  /*8530*/  SEL R0, R0, RZ, P1 ;  /* 0x000000ff00007207 */ /* 0x000fe40000800000 */
[----:B------:R-:W-:Y:S02]  /*8540*/  LOP3.LUT R7, R5, R2, RZ, 0x3c, !PT ;  /* 0x0000000205077212 */ /* 0x000fe400078e3cff */
[----:B------:R-:W-:Y:S02]  /*8550*/  LEA R6, R0, R3, 0x3 ;  /* 0x0000000300067211 */ /* 0x000fe400078e18ff */
[----:B------:R-:W-:Y:S01]  /*8560*/  SHF.L.U32 R5, R7, 0x1f, RZ ;  /* 0x0000001f07057819 */ /* 0x000fe200000006ff */
[----:B--2---:R-:W-:Y:S06]  /*8570*/  @!P0 BRA `(.L_x_1377) ;  /* 0x0000000800a88947 */ /* 0x004fec0003800000 */
.L_x_1404:
        /* <DEDUP_REMOVED lines=9> */
.L_x_1405:
        /* <DEDUP_REMOVED lines=9> */
.L_x_1406:
        /* <DEDUP_REMOVED lines=9> */
.L_x_1407:
        /* <DEDUP_REMOVED lines=9> */
.L_x_1408:
        /* <DEDUP_REMOVED lines=9> */
.L_x_1409:
[----:B------:R-:W2:Y:S01]  /*8850*/  SYNCS.PHASECHK.TRANS64.TRYWAIT P0, [R9+URZ], R4 ;  /* 0x00000004090075a7 */ /* 0x000ea2000800017f */
[----:B------:R-:W-:-:S05]  /*8860*/  VIADD R0, R0, 0x1 ;  /* 0x0000000100007836 */ /* 0x000fca0000000000 */
[----:B------:R-:W-:-:S04]  /*8870*/  ISETP.NE.AND P1, PT, R0, 0x9, PT ;  /* 0x000000090000780c */ /* 0x000fc80003f25270 */
[----:B------:R-:W-:Y:S02]  /*8880*/  SEL R2, RZ, 0x1, P1 ;  /* 0x00000001ff027807 */ /* 0x000fe40000800000 */
[----:B------:R-:W-:Y:S02]  /*8890*/  SEL R0, R0, RZ, P1 ;  /* 0x000000ff00007207 */ /* 0x000fe40000800000 */
[----:B------:R-:W-:Y:S01]  /*88a0*/  LOP3.LUT R2, R7, R2, RZ, 0x3c, !PT ;  /* 0x0000000207027212 */ /* 0x000fe200078e3cff */
[----:B--2---:R-:W-:Y:S06]  /*88b0*/  @!P0 BRA `(.L_x_1383) ;  /* 0x0000000800508947 */ /* 0x004fec0003800000 */
.L_x_1410:
[----:B------:R-:W-:Y:S01]  /*88c0*/  IMAD R3, R0, 0x8, R3 ;  /* 0x0000000800037824 */ /* 0x000fe200078e0203 */
[----:B------:R-:W-:-:S07]  /*88d0*/  SHF.L.U32 R0, R2, 0x1f, RZ ;  /* 0x0000001f02007819 */ /* 0x000fce00000006ff */
.L_x_1384:
[----:B---3--:R3:W4:Y:S02]  /*88e0*/  SYNCS.PHASECHK.TRANS64.TRYWAIT P0, [R3+URZ], R0 ;  /* 0x00000000030075a7 */ /* 0x008724000800017f */
[----:B----4-:R-:W-:Y:S05]  /*88f0*/  @!P0 NANOSLEEP.SYNCS 0x989680 ;  /* 0x009896800000895d */ /* 0x010fea0003900000 */
[----:B------:R-:W4:Y:S02]  /*8900*/  @!P0 SYNCS.PHASECHK.TRANS64 P0, [R3+URZ], R0 ;  /* 0x00000000030085a7 */ /* 0x000f24000800007f */
[----:B----4-:R-:W-:Y:S05]  /*8910*/  @!P0 BRA `(.L_x_1384) ;  /* 0xfffffffc00f08947 */ /* 0x010fea000383ffff */
.L_x_1215:
[----:B------:R-:W-:Y:S05]  /*8920*/  BSYNC B7 ;  /* 0x0000000000077941 */ /* 0x000fea0003800000 */
.L_x_1213:
[----:B------:R-:W-:Y:S05]  /*8930*/  EXIT ;  /* 0x000000000000794d */ /* 0x000fea0003800000 */
.L_x_1227:
[----:B--2---:R-:W-:-:S04]  /*8940*/  IMAD.U32 R5, RZ, RZ, UR4 ;  /* 0x00000004ff057e24 */ /* 0x004fc8000f8e00ff */
[----:B------:R2:W3:Y:S03]  /*8950*/  SYNCS.PHASECHK.TRANS64.TRYWAIT P1, [R5+URZ], R0 ;  /* 0x00000000050075a7 */ /* 0x0004e6000802017f */
[----:B---3--:R-:W-:Y:S05]  /*8960*/  @!P1 NANOSLEEP.SYNCS 0x989680 ;  /* 0x009896800000995d */ /* 0x008fea0003900000 */
[----:B------:R-:W3:Y:S02]  /*8970*/  @!P1 SYNCS.PHASECHK.TRANS64 P1, [R5+URZ], R0 ;  /* 0x00000000050095a7 */ /* 0x000ee4000802007f */
[----:B---3--:R-:W-:Y:S05]  /*8980*/  @!P1 BRA `(.L_x_1227) ;  /* 0xfffffffc00ec9947 */ /* 0x008fea000383ffff */
[----:B------:R-:W-:Y:S05]  /*8990*/  BRA `(.L_x_1226) ;  /* 0xffffff8c00a07947 */ /* 0x000fea000383ffff */
.L_x_1232:
[----:B-1----:R-:W-:-:S04]  /*89a0*/  IMAD.U32 R0, RZ, RZ, UR6 ;  /* 0x00000006ff007e24 */ /* 0x002fc8000f8e00ff */
[----:B------:R1:W2:Y:S03]  /*89b0*/  SYNCS.PHASECHK.TRANS64.TRYWAIT P1, [R0+URZ], R9 ;  /* 0x00000009000075a7 */ /* 0x0002a6000802017f */
[----:B--2---:R-:W-:Y:S05]  /*89c0*/  @!P1 NANOSLEEP.SYNCS 0x989680 ;  /* 0x009896800000995d */ /* 0x004fea0003900000 */
[----:B------:R-:W2:Y:S02]  /*89d0*/  @!P1 SYNCS.PHASECHK.TRANS64 P1, [R0+URZ], R9 ;  /* 0x00000009000095a7 */ /* 0x000ea4000802007f */
[----:B--2---:R-:W-:Y:S05]  /*89e0*/  @!P1 BRA `(.L_x_1232) ;  /* 0xfffffffc00ec9947 */ /* 0x004fea000383ffff */
[----:B------:R-:W-:Y:S05]  /*89f0*/  BRA `(.L_x_1231) ;  /* 0xffffff94000c7947 */ /* 0x000fea000383ffff */
.L_x_1240:
[----:B-1----:R-:W-:-:S04]  /*8a00*/  IMAD.U32 R5, RZ, RZ, UR11 ;  /* 0x0000000bff057e24 */ /* 0x002fc8000f8e00ff */
[----:B------:R1:W2:Y:S03]  /*8a10*/  SYNCS.PHASECHK.TRANS64.TRYWAIT P1, [R5+URZ], R8 ;  /* 0x00000008050075a7 */ /* 0x0002a6000802017f */
[----:B--2---:R-:W-:Y:S05]  /*8a20*/  @!P1 NANOSLEEP.SYNCS 0x989680 ;  /* 0x009896800000995d */ /* 0x004fea0003900000 */
[----:B------:R-:W2:Y:S02]  /*8a30*/  @!P1 SYNCS.PHASECHK.TRANS64 P1, [R5+URZ], R8 ;  /* 0x00000008050095a7 */ /* 0x000ea4000802007f */
[----:B--2---:R-:W-:Y:S05]  /*8a40*/  @!P1 BRA `(.L_x_1240) ;  /* 0xfffffffc00ec9947 */ /* 0x004fea000383ffff */
[----:B------:R-:W-:Y:S05]  /*8a50*/  BRA `(.L_x_1239) ;  /* 0xffffff9800f07947 */ /* 0x000fea000383ffff */
.L_x_1262:
[----:B-1----:R-:W-:-:S04]  /*8a60*/  IMAD.U32 R5, RZ, RZ, UR51 ;  /* 0x00000033ff057e24 */ /* 0x002fc8000f8e00ff */
[----:B------:R1:W2:Y:S03]  /*8a70*/  SYNCS.PHASECHK.TRANS64.TRYWAIT P3, [R5+URZ+0x90], R0 ;  /* 0x00009000050075a7 */ /* 0x0002a6000806017f */
[----:B--2---:R-:W-:Y:S05]  /*8a80*/  @!P3 NANOSLEEP.SYNCS 0x989680 ;  /* 0x009896800000b95d */ /* 0x004fea0003900000 */
[----:B------:R-:W2:Y:S02]  /*8a90*/  @!P3 SYNCS.PHASECHK.TRANS64 P3, [R5+URZ+0x90], R0 ;  /* 0x000090000500b5a7 */ /* 0x000ea4000806007f */
[----:B--2---:R-:W-:Y:S05]  /*8aa0*/  @!P3 BRA `(.L_x_1262) ;  /* 0xfffffffc00ecb947 */ /* 0x004fea000383ffff */
[----:B------:R-:W-:Y:S05]  /*8ab0*/  BRA `(.L_x_1385) ;  /* 0xffffffa800b47947 */ /* 0x000fea000383ffff */
.L_x_1273:
[----:B--2---:R2:W3:Y:S02]  /*8ac0*/  SYNCS.PHASECHK.TRANS64.TRYWAIT P4, [R14+URZ+0x90], R15 ;  /* 0x0000900f0e0075a7 */ /* 0x0044e4000808017f */
[----:B---3--:R-:W-:Y:S05]  /*8ad0*/  @!P4 NANOSLEEP.SYNCS 0x989680 ;  /* 0x009896800000c95d */ /* 0x008fea0003900000 */
[----:B------:R-:W3:Y:S02]  /*8ae0*/  @!P4 SYNCS.PHASECHK.TRANS64 P4, [R14+URZ+0x90], R15 ;  /* 0x0000900f0e00c5a7 */ /* 0x000ee4000808007f */
[----:B---3--:R-:W-:Y:S05]  /*8af0*/  @!P4 BRA `(.L_x_1273) ;  /* 0xfffffffc00f0c947 */ /* 0x008fea000383ffff */
[----:B------:R-:W-:Y:S05]  /*8b00*/  BRA `(.L_x_1386) ;  /* 0xffffffb000807947 */ /* 0x000fea000383ffff */
.L_x_1283:
[----:B--2---:R2:W3:Y:S02]  /*8b10*/  SYNCS.PHASECHK.TRANS64.TRYWAIT P4, [R12+URZ+0x90], R15 ;  /* 0x0000900f0c0075a7 */ /* 0x0044e4000808017f */
[----:B---3--:R-:W-:Y:S05]  /*8b20*/  @!P4 NANOSLEEP.SYNCS 0x989680 ;  /* 0x009896800000c95d */ /* 0x008fea0003900000 */
[----:B------:R-:W3:Y:S02]  /*8b30*/  @!P4 SYNCS.PHASECHK.TRANS64 P4, [R12+URZ+0x90], R15 ;  /* 0x0000900f0c00c5a7 */ /* 0x000ee4000808007f */
[----:B---3--:R-:W-:Y:S05]  /*8b40*/  @!P4 BRA `(.L_x_1283) ;  /* 0xfffffffc00f0c947 */ /* 0x008fea000383ffff */
[----:B------:R-:W-:Y:S05]  /*8b50*/  BRA `(.L_x_1387) ;  /* 0xffffffb800387947 */ /* 0x000fea000383ffff */
.L_x_1293:
[----:B--2---:R2:W3:Y:S02]  /*8b60*/  SYNCS.PHASECHK.TRANS64.TRYWAIT P4, [R15+URZ+0x90], R12 ;  /* 0x0000900c0f0075a7 */ /* 0x0044e4000808017f */
[----:B---3--:R-:W-:Y:S05]  /*8b70*/  @!P4 NANOSLEEP.SYNCS 0x989680 ;  /* 0x009896800000c95d */ /* 0x008fea0003900000 */
[----:B------:R-:W3:Y:S02]  /*8b80*/  @!P4 SYNCS.PHASECHK.TRANS64 P4, [R15+URZ+0x90], R12 ;  /* 0x0000900c0f00c5a7 */ /* 0x000ee4000808007f */
[----:B---3--:R-:W-:Y:S05]  /*8b90*/  @!P4 BRA `(.L_x_1293) ;  /* 0xfffffffc00f0c947 */ /* 0x008fea000383ffff */
[----:B------:R-:W-:Y:S05]  /*8ba0*/  BRA `(.L_x_1388) ;  /* 0xffffffbc00fc7947 */ /* 0x000fea000383ffff */
.L_x_1313:
[----:B-1----:R-:W-:-:S04]  /*8bb0*/  IMAD.U32 R3, RZ, RZ, UR4 ;  /* 0x00000004ff037e24 */ /* 0x002fc8000f8e00ff */
[----:B------:R1:W2:Y:S03]  /*8bc0*/  SYNCS.PHASECHK.TRANS64.TRYWAIT P0, [R3+URZ+0xd8], R0 ;  /* 0x0000d800030075a7 */ /* 0x0002a6000800017f */
[----:B--2---:R-:W-:Y:S05]  /*8bd0*/  @!P0 NANOSLEEP.SYNCS 0x989680 ;  /* 0x009896800000895d */ /* 0x004fea0003900000 */
[----:B------:R-:W2:Y:S02]  /*8be0*/  @!P0 SYNCS.PHASECHK.TRANS64 P0, [R3+URZ+0xd8], R0 ;  /* 0x0000d800030085a7 */ /* 0x000ea4000800007f */
[----:B--2---:R-:W-:Y:S05]  /*8bf0*/  @!P0 BRA `(.L_x_1313) ;  /* 0xfffffffc00ec8947 */ /* 0x004fea000383ffff */
[----:B------:R-:W-:Y:S05]  /*8c00*/  BRA `(.L_x_1312) ;  /* 0xffffffd400607947 */ /* 0x000fea000383ffff */
.L_x_1322:
[----:B-1----:R-:W-:-:S04]  /*8c10*/  IMAD.U32 R5, RZ, RZ, UR13 ;  /* 0x0000000dff057e24 */ /* 0x002fc8000f8e00ff */
[----:B------:R1:W2:Y:S03]  /*8c20*/  SYNCS.PHASECHK.TRANS64.TRYWAIT P1, [R5+URZ+0xb0], R4 ;  /* 0x0000b004050075a7 */ /* 0x0002a6000802017f */
[----:B--2---:R-:W-:Y:S05]  /*8c30*/  @!P1 NANOSLEEP.SYNCS 0x989680 ;  /* 0x009896800000995d */ /* 0x004fea0003900000 */
[----:B------:R-:W2:Y:S02]  /*8c40*/  @!P1 SYNCS.PHASECHK.TRANS64 P1, [R5+URZ+0xb0], R4 ;  /* 0x0000b004050095a7 */ /* 0x000ea4000802007f */
[----:B--2---:R-:W-:Y:S05]  /*8c50*/  @!P1 BRA `(.L_x_1322) ;  /* 0xfffffffc00ec9947 */ /* 0x004fea000383ffff */
[----:B------:R-:W-:Y:S05]  /*8c60*/  BRA `(.L_x_1389) ;  /* 0xffffffd800487947 */ /* 0x000fea000383ffff */
.L_x_1328:
[----:B-12---:R-:W-:-:S04]  /*8c70*/  IMAD.U32 R5, RZ, RZ, UR13 ;  /* 0x0000000dff057e24 */ /* 0x006fc8000f8e00ff */
[----:B------:R1:W2:Y:S03]  /*8c80*/  SYNCS.PHASECHK.TRANS64.TRYWAIT P1, [R5+URZ+0xb8], R4 ;  /* 0x0000b804050075a7 */ /* 0x0002a6000802017f */
[----:B--2---:R-:W-:Y:S05]  /*8c90*/  @!P1 NANOSLEEP.SYNCS 0x989680 ;  /* 0x009896800000995d */ /* 0x004fea0003900000 */
[----:B------:R-:W2:Y:S02]  /*8ca0*/  @!P1 SYNCS.PHASECHK.TRANS64 P1, [R5+URZ+0xb8], R4 ;  /* 0x0000b804050095a7 */ /* 0x000ea4000802007f */
[----:B--2---:R-:W-:Y:S05]  /*8cb0*/  @!P1 BRA `(.L_x_1328) ;  /* 0xfffffffc00ec9947 */ /* 0x004fea000383ffff */
[----:B------:R-:W-:Y:S05]  /*8cc0*/  BRA `(.L_x_1390) ;  /* 0xffffffd800a87947 */ /* 0x000fea000383ffff */
.L_x_1334:
[----:B-123--:R-:W-:-:S04]  /*8cd0*/  IMAD.U32 R5, RZ, RZ, UR13 ;  /* 0x0000000dff057e24 */ /* 0x00efc8000f8e00ff */
[----:B------:R1:W2:Y:S03]  /*8ce0*/  SYNCS.PHASECHK.TRANS64.TRYWAIT P1, [R5+URZ+0xc0], R4 ;  /* 0x0000c004050075a7 */ /* 0x0002a6000802017f */
[----:B--2---:R-:W-:Y:S05]  /*8cf0*/  @!P1 NANOSLEEP.SYNCS 0x989680 ;  /* 0x009896800000995d */ /* 0x004fea0003900000 */
[----:B------:R-:W2:Y:S02]  /*8d00*/  @!P1 SYNCS.PHASECHK.TRANS64 P1, [R5+URZ+0xc0], R4 ;  /* 0x0000c004050095a7 */ /* 0x000ea4000802007f */
[----:B--2---:R-:W-:Y:S05]  /*8d10*/  @!P1 BRA `(.L_x_1334) ;  /* 0xfffffffc00ec9947 */ /* 0x004fea000383ffff */
[----:B------:R-:W-:Y:S05]  /*8d20*/  BRA `(.L_x_1391) ;  /* 0xffffffdc00107947 */ /* 0x000fea000383ffff */
.L_x_1340:
[----:B-1234-:R-:W-:-:S04]  /*8d30*/  IMAD.U32 R5, RZ, RZ, UR13 ;  /* 0x0000000dff057e24 */ /* 0x01efc8000f8e00ff */
[----:B------:R1:W2:Y:S03]  /*8d40*/  SYNCS.PHASECHK.TRANS64.TRYWAIT P1, [R5+URZ+0xc8], R4 ;  /* 0x0000c804050075a7 */ /* 0x0002a6000802017f */
[----:B--2---:R-:W-:Y:S05]  /*8d50*/  @!P1 NANOSLEEP.SYNCS 0x989680 ;  /* 0x009896800000995d */ /* 0x004fea0003900000 */
[----:B------:R-:W2:Y:S02]  /*8d60*/  @!P1 SYNCS.PHASECHK.TRANS64 P1, [R5+URZ+0xc8], R4 ;  /* 0x0000c804050095a7 */ /* 0x000ea4000802007f */
[----:B--2---:R-:W-:Y:S05]  /*8d70*/  @!P1 BRA `(.L_x_1340) ;  /* 0xfffffffc00ec9947 */ /* 0x004fea000383ffff */
[----:B------:R-:W-:Y:S05]  /*8d80*/  BRA `(.L_x_1392) ;  /* 0xffffffdc00787947 */ /* 0x000fea000383ffff */
.L_x_1350:
[----:B-1----:R1:W2:Y:S02]  /*8d90*/  SYNCS.PHASECHK.TRANS64.TRYWAIT P0, [R5+URZ+0xb0], R0 ;  /* 0x0000b000050075a7 */ /* 0x0022a4000800017f */
[----:B--2---:R-:W-:Y:S05]  /*8da0*/  @!P0 NANOSLEEP.SYNCS 0x989680 ;  /* 0x009896800000895d */ /* 0x004fea0003900000 */
[----:B------:R-:W2:Y:S02]  /*8db0*/  @!P0 SYNCS.PHASECHK.TRANS64 P0, [R5+URZ+0xb0], R0 ;  /* 0x0000b000050085a7 */ /* 0x000ea4000800007f */
[----:B--2---:R-:W-:Y:S05]  /*8dc0*/  @!P0 BRA `(.L_x_1350) ;  /* 0xfffffffc00f08947 */ /* 0x004fea000383ffff */
[----:B------:R-:W-:Y:S05]  /*8dd0*/  BRA `(.L_x_1393) ;  /* 0xffffffe400887947 */ /* 0x000fea000383ffff */
.L_x_1352:
[----:B--2---:R2:W3:Y:S02]  /*8de0*/  SYNCS.PHASECHK.TRANS64.TRYWAIT P0, [R5+URZ+0xb8], R0 ;  /* 0x0000b800050075a7 */ /* 0x0044e4000800017f */
[----:B---3--:R-:W-:Y:S05]  /*8df0*/  @!P0 NANOSLEEP.SYNCS 0x989680 ;  /* 0x009896800000895d */ /* 0x008fea0003900000 */
[----:B------:R-:W3:Y:S02]  /*8e00*/  @!P0 SYNCS.PHASECHK.TRANS64 P0, [R5+URZ+0xb8], R0 ;  /* 0x0000b800050085a7 */ /* 0x000ee4000800007f */
[----:B---3--:R-:W-:Y:S05]  /*8e10*/  @!P0 BRA `(.L_x_1352) ;  /* 0xfffffffc00f08947 */ /* 0x008fea000383ffff */
[----:B------:R-:W-:Y:S05]  /*8e20*/  BRA `(.L_x_1394) ;  /* 0xffffffe400847947 */ /* 0x000fea000383ffff */
.L_x_1354:
[----:B---3--:R3:W4:Y:S02]  /*8e30*/  SYNCS.PHASECHK.TRANS64.TRYWAIT P0, [R5+URZ+0xc0], R0 ;  /* 0x0000c000050075a7 */ /* 0x008724000800017f */
[----:B----4-:R-:W-:Y:S05]  /*8e40*/  @!P0 NANOSLEEP.SYNCS 0x989680 ;  /* 0x009896800000895d */ /* 0x010fea0003900000 */
[----:B------:R-:W4:Y:S02]  /*8e50*/  @!P0 SYNCS.PHASECHK.TRANS64 P0, [R5+URZ+0xc0], R0 ;  /* 0x0000c000050085a7 */ /* 0x000f24000800007f */
[----:B----4-:R-:W-:Y:S05]  /*8e60*/  @!P0 BRA `(.L_x_1354) ;  /* 0xfffffffc00f08947 */ /* 0x010fea000383ffff */
[----:B------:R-:W-:Y:S05]  /*8e70*/  BRA `(.L_x_1395) ;  /* 0xffffffe400807947 */ /* 0x000fea000383ffff */
.L_x_1361:
[----:B-1----:R1:W3:Y:S02]  /*8e80*/  SYNCS.PHASECHK.TRANS64.TRYWAIT P0, [R8+URZ+0x48], R5 ;  /* 0x00004805080075a7 */ /* 0x0022e4000800017f */
[----:B---3--:R-:W-:Y:S05]  /*8e90*/  @!P0 NANOSLEEP.SYNCS 0x989680 ;  /* 0x009896800000895d */ /* 0x008fea0003900000 */
[----:B------:R-:W3:Y:S02]  /*8ea0*/  @!P0 SYNCS.PHASECHK.TRANS64 P0, [R8+URZ+0x48], R5 ;  /* 0x00004805080085a7 */ /* 0x000ee4000800007f */
[----:B---3--:R-:W-:Y:S05]  /*8eb0*/  @!P0 BRA `(.L_x_1361) ;  /* 0xfffffffc00f08947 */ /* 0x008fea000383ffff */
[----:B------:R-:W-:Y:S05]  /*8ec0*/  BRA `(.L_x_1396) ;  /* 0xffffffe8009c7947 */ /* 0x000fea000383ffff */
.L_x_1365:
[----:B------:R-:W-:Y:S01]  /*8ed0*/  BSSY B1, `(.L_x_1397) ;  /* 0x0000006000017945 */ /* 0x000fe20003800000 */
[----:B------:R-:W-:-:S07]  /*8ee0*/  IMAD.MOV.U32 R15, RZ, RZ, -0x1 ;  /* 0xffffffffff0f7424 */ /* 0x000fce00078e00ff */
[----:B------:R-:W-:Y:S05]  /*8ef0*/  WARPSYNC.COLLECTIVE R15, `(.L_x_1398) ;  /* 0x000000000f0c7348 */ /* 0x000fea0003c00000 */
[----:B------:R-:W-:Y:S02]  /*8f00*/  ELECT P6, UR62, PT ;  /* 0x00000000003e782f */ /* 0x000fe400038c0000 */
[----:B------:R-:W-:Y:S01]  /*8f10*/  MOV R14, UR62 ;  /* 0x0000003e000e7c02 */ /* 0x000fe20008000f00 */
[----:B------:R-:W-:Y:S10]  /*8f20*/  ENDCOLLECTIVE ;  /* 0x000000000000791b */ /* 0x000ff40003800000 */
.L_x_1398:
[----:B------:R-:W-:Y:S05]  /*8f30*/  BSYNC B1 ;  /* 0x0000000000017941 */ /* 0x000fea0003800000 */
.L_x_1397:
[----:B------:R-:W-:Y:S05]  /*8f40*/  BRA `(.L_x_1399) ;  /* 0xffffffe800b87947 */ /* 0x000fea000383ffff */
.L_x_1374:
[----:B------:R-:W-:Y:S01]  /*8f50*/  BSSY B0, `(.L_x_1400) ;  /* 0x0000006000007945 */ /* 0x000fe20003800000 */
[----:B------:R-:W-:-:S07]  /*8f60*/  IMAD.MOV.U32 R15, RZ, RZ, -0x1 ;  /* 0xffffffffff0f7424 */ /* 0x000fce00078e00ff */
[----:B------:R-:W-:Y:S05]  /*8f70*/  WARPSYNC.COLLECTIVE R15, `(.L_x_1401) ;  /* 0x000000000f0c7348 */ /* 0x000fea0003c00000 */
[----:B------:R-:W-:Y:S02]  /*8f80*/  ELECT P6, UR62, PT ;  /* 0x00000000003e782f */ /* 0x000fe400038c0000 */
[----:B------:R-:W-:Y:S01]  /*8f90*/  MOV R14, UR62 ;  /* 0x0000003e000e7c02 */ /* 0x000fe20008000f00 */
[----:B------:R-:W-:Y:S10]  /*8fa0*/  ENDCOLLECTIVE ;  /* 0x000000000000791b */ /* 0x000ff40003800000 */
.L_x_1401:
[----:B------:R-:W-:Y:S05]  /*8fb0*/  BSYNC B0 ;  /* 0x0000000000007941 */ /* 0x000fea0003800000 */
.L_x_1400:
[----:B------:R-:W-:Y:S05]  /*8fc0*/  BRA `(.L_x_1402) ;  /* 0xfffffff000f87947 */ /* 0x000fea000383ffff */
.L_x_1376:
[----:B-1----:R1:W2:Y:S02]  /*8fd0*/  SYNCS.PHASECHK.TRANS64.TRYWAIT P0, [R7+URZ], R0 ;  /* 0x00000000070075a7 */ /* 0x0022a4000800017f */
[----:B--2---:R-:W-:Y:S05]  /*8fe0*/  @!P0 NANOSLEEP.SYNCS 0x989680 ;  /* 0x009896800000895d */ /* 0x004fea0003900000 */
[----:B------:R-:W2:Y:S02]  /*8ff0*/  @!P0 SYNCS.PHASECHK.TRANS64 P0, [R7+URZ], R0 ;  /* 0x00000000070085a7 */ /* 0x000ea4000800007f */
[----:B--2---:R-:W-:Y:S05]  /*9000*/  @!P0 BRA `(.L_x_1376) ;  /* 0xfffffffc00f08947 */ /* 0x004fea000383ffff */
[----:B------:R-:W-:Y:S05]  /*9010*/  BRA `(.L_x_1403) ;  /* 0xfffffff400347947 */ /* 0x000fea000383ffff */
.L_x_1377:
[----:B-1----:R1:W2:Y:S02]  /*9020*/  SYNCS.PHASECHK.TRANS64.TRYWAIT P0, [R9+URZ], R4 ;  /* 0x00000004090075a7 */ /* 0x0022a4000800017f */
[----:B--2---:R-:W-:Y:S05]  /*9030*/  @!P0 NANOSLEEP.SYNCS 0x989680 ;  /* 0x009896800000895d */ /* 0x004fea0003900000 */
[----:B------:R-:W2:Y:S02]  /*9040*/  @!P0 SYNCS.PHASECHK.TRANS64 P0, [R9+URZ], R4 ;  /* 0x00000004090085a7 */ /* 0x000ea4000800007f */
[----:B--2---:R-:W-:Y:S05]  /*9050*/  @!P0 BRA `(.L_x_1377) ;  /* 0xfffffffc00f08947 */ /* 0x004fea000383ffff */
[----:B------:R-:W-:Y:S05]  /*9060*/  BRA `(.L_x_1404) ;  /* 0xfffffff400447947 */ /* 0x000fea000383ffff */
.L_x_1378:
[----:B-1----:R1:W2:Y:S02]  /*9070*/  SYNCS.PHASECHK.TRANS64.TRYWAIT P0, [R6+URZ], R5 ;  /* 0x00000005060075a7 */ /* 0x0022a4000800017f */
[----:B--2---:R-:W-:Y:S05]  /*9080*/  @!P0 NANOSLEEP.SYNCS 0x989680 ;  /* 0x009896800000895d */ /* 0x004fea0003900000 */
[----:B------:R-:W2:Y:S02]  /*9090*/  @!P0 SYNCS.PHASECHK.TRANS64 P0, [R6+URZ], R5 ;  /* 0x00000005060085a7 */ /* 0x000ea4000800007f */
[----:B--2---:R-:W-:Y:S05]  /*90a0*/  @!P0 BRA `(.L_x_1378) ;  /* 0xfffffffc00f08947 */ /* 0x004fea000383ffff */
[----:B------:R-:W-:Y:S05]  /*90b0*/  BRA `(.L_x_1405) ;  /* 0xfffffff400547947 */ /* 0x000fea000383ffff */
.L_x_1379:
[----:B-1----:R1:W2:Y:S02]  /*90c0*/  SYNCS.PHASECHK.TRANS64.TRYWAIT P0, [R9+URZ], R4 ;  /* 0x00000004090075a7 */ /* 0x0022a4000800017f */
[----:B--2---:R-:W-:Y:S05]  /*90d0*/  @!P0 NANOSLEEP.SYNCS 0x989680 ;  /* 0x009896800000895d */ /* 0x004fea0003900000 */
[----:B------:R-:W2:Y:S02]  /*90e0*/  @!P0 SYNCS.PHASECHK.TRANS64 P0, [R9+URZ], R4 ;  /* 0x00000004090085a7 */ /* 0x000ea4000800007f */
[----:B--2---:R-:W-:Y:S05]  /*90f0*/  @!P0 BRA `(.L_x_1379) ;  /* 0xfffffffc00f08947 */ /* 0x004fea000383ffff */
[----:B------:R-:W-:Y:S05]  /*9100*/  BRA `(.L_x_1406) ;  /* 0xfffffff400647947 */ /* 0x000fea000383ffff */
.L_x_1380:
[----:B-1----:R1:W2:Y:S02]  /*9110*/  SYNCS.PHASECHK.TRANS64.TRYWAIT P0, [R6+URZ], R5 ;  /* 0x00000005060075a7 */ /* 0x0022a4000800017f */
[----:B--2---:R-:W-:Y:S05]  /*9120*/  @!P0 NANOSLEEP.SYNCS 0x989680 ;  /* 0x009896800000895d */ /* 0x004fea0003900000 */
[----:B------:R-:W2:Y:S02]  /*9130*/  @!P0 SYNCS.PHASECHK.TRANS64 P0, [R6+URZ], R5 ;  /* 0x00000005060085a7 */ /* 0x000ea4000800007f */
[----:B--2---:R-:W-:Y:S05]  /*9140*/  @!P0 BRA `(.L_x_1380) ;  /* 0xfffffffc00f08947 */ /* 0x004fea000383ffff */
[----:B------:R-:W-:Y:S05]  /*9150*/  BRA `(.L_x_1407) ;  /* 0xfffffff400747947 */ /* 0x000fea000383ffff */
.L_x_1381:
[----:B-1----:R1:W2:Y:S02]  /*9160*/  SYNCS.PHASECHK.TRANS64.TRYWAIT P0, [R9+URZ], R4 ;  /* 0x00000004090075a7 */ /* 0x0022a4000800017f */
[----:B--2---:R-:W-:Y:S05]  /*9170*/  @!P0 NANOSLEEP.SYNCS 0x989680 ;  /* 0x009896800000895d */ /* 0x004fea0003900000 */
[----:B------:R-:W2:Y:S02]  /*9180*/  @!P0 SYNCS.PHASECHK.TRANS64 P0, [R9+URZ], R4 ;  /* 0x00000004090085a7 */ /* 0x000ea4000800007f */
[----:B--2---:R-:W-:Y:S05]  /*9190*/  @!P0 BRA `(.L_x_1381) ;  /* 0xfffffffc00f08947 */ /* 0x004fea000383ffff */
[----:B------:R-:W-:Y:S05]  /*91a0*/  BRA `(.L_x_1408) ;  /* 0xfffffff400847947 */ /* 0x000fea000383ffff */
.L_x_1382:
[----:B-1----:R1:W2:Y:S02]  /*91b0*/  SYNCS.PHASECHK.TRANS64.TRYWAIT P0, [R6+URZ], R5 ;  /* 0x00000005060075a7 */ /* 0x0022a4000800017f */
[----:B--2---:R-:W-:Y:S05]  /*91c0*/  @!P0 NANOSLEEP.SYNCS 0x989680 ;  /* 0x009896800000895d */ /* 0x004fea0003900000 */
[----:B------:R-:W2:Y:S02]  /*91d0*/  @!P0 SYNCS.PHASECHK.TRANS64 P0, [R6+URZ], R5 ;  /* 0x00000005060085a7 */ /* 0x000ea4000800007f */
[----:B--2---:R-:W-:Y:S05]  /*91e0*/  @!P0 BRA `(.L_x_1382) ;  /* 0xfffffffc00f08947 */ /* 0x004fea000383ffff */
[----:B------:R-:W-:Y:S05]  /*91f0*/  BRA `(.L_x_1409) ;  /* 0xfffffff400947947 */ /* 0x000fea000383ffff */
.L_x_1383:
[----:B--2---:R2:W3:Y:S02]  /*9200*/  SYNCS.PHASECHK.TRANS64.TRYWAIT P0, [R9+URZ], R4 ;  /* 0x00000004090075a7 */ /* 0x0044e4000800017f */
[----:B---3--:R-:W-:Y:S05]  /*9210*/  @!P0 NANOSLEEP.SYNCS 0x989680 ;  /* 0x009896800000895d */ /* 0x008fea0003900000 */
[----:B------:R-:W3:Y:S02]  /*9220*/  @!P0 SYNCS.PHASECHK.TRANS64 P0, [R9+URZ], R4 ;  /* 0x00000004090085a7 */ /* 0x000ee4000800007f */
[----:B---3--:R-:W-:Y:S05]  /*9230*/  @!P0 BRA `(.L_x_1383) ;  /* 0xfffffffc00f08947 */ /* 0x008fea000383ffff */
[----:B------:R-:W-:Y:S05]  /*9240*/  BRA `(.L_x_1410) ;  /* 0xfffffff4009c7947 */ /* 0x000fea000383ffff */
.L_x_1411:
        /* <DEDUP_REMOVED lines=11> */
.L_x_1635:


//--------------------- .text._ZN7cutlass13device_kernelINS_4gemm6kernel13GemmUniversalIN4cute5tupleIJiiiiEEENS1_10collective13CollectiveMmaINS1_34MainloopSm90TmaGmmaWarpSpecializedILi7ENS5_IJNS4_1CILi1EEESB_SB_EEENS1_35KernelTmaWarpSpecializedCooperativeEEENS5_IJNSA_ILi128EEESF_NSA_ILi64EEEEEENS_10bfloat16_tENS5_IJlSB_lEEESI_SJ_NS4_8TiledMMAINS4_8MMA_AtomIJNS4_4SM904GMMA28MMA_64x128x16_F32BF16BF16_SSILNSN_5MajorE0ELSP_0ELNSN_7ScaleInE1ELSQ_1EEEEEENS4_6LayoutINS5_IJNSA_ILi2EEESB_SB_EEENS5_IJSB_NSA_ILi0EEESW_EEEEENS5_IJNS4_10UnderscoreESZ_SZ_EEEEENS4_13SM90_TMA_LOADENS4_14ComposedLayoutINS4_7SwizzleILi3ELi4ELi3EEENS4_18smem_ptr_flag_bitsILi16EEENST_INS5_IJNSA_ILi8EEESG_EEENS5_IJSG_SB_EEEEEEEvNS4_8identityES12_S1C_vS1D_EENS_8epilogue10collective6detail29Sm90TmaWarpSpecializedAdapterINS1G_15DefaultEpilogueINS_6half_tESJ_SJ_NS1F_6thread17LinearCombinationIS1K_Li1EffLNS1L_9ScaleType4KindE0ELNS_15FloatRoundStyleE2ES1K_EENS1_15EpilogueDefaultEEEEEvvEEEEvNT_6ParamsE --------------------------
	.section	.text._ZN7cutlass13device_kernelINS_4gemm6kernel13GemmUniversalIN4cute5tupleIJiiiiEEENS1_10collective13CollectiveMmaINS1_34MainloopSm90TmaGmmaWarpSpecializedILi7ENS5_IJNS4_1CILi1EEESB_SB_EEENS1_35KernelTmaWarpSpecializedCooperativeEEENS5_IJNSA_ILi128EEESF_NSA_ILi64EEEEEENS_10bfloat16_tENS5_IJlSB_lEEESI_SJ_NS4_8TiledMMAINS4_8MMA_AtomIJNS4_4SM904GMMA28MMA_64x128x16_F32BF16BF16_SSILNSN_5MajorE0ELSP_0ELNSN_7ScaleInE1ELSQ_1EEEEEENS4_6LayoutINS5_IJNSA_ILi2EEESB_SB_EEENS5_IJSB_NSA_ILi0EEESW_EEEEENS5_IJNS4_10UnderscoreESZ_SZ_EEEEENS4_13SM90_TMA_LOADENS4_14ComposedLayoutINS4_7SwizzleILi3ELi4ELi3EEENS4_18smem_ptr_flag_bitsILi16EEENST_INS5_IJNSA_ILi8EEESG_EEENS5_IJSG_SB_EEEEEEEvNS4_8identityES12_S1C_vS1D_EENS_8epilogue10collective6detail29Sm90TmaWarpSpecializedAdapterINS1G_15DefaultEpilogueINS_6half_tESJ_SJ_NS1F_6thread17LinearCombinationIS1K_Li1EffLNS1L_9ScaleType4KindE0ELNS_15FloatRoundStyleE2ES1K_EENS1_15EpilogueDefaultEEEEEvvEEEEvNT_6ParamsE,"ax",@progbits
	.align	128
.text._ZN7cutlass13device_kernelINS_4gemm6kernel13GemmUniversalIN4cute5tupleIJiiiiEEENS1_10collective13CollectiveMmaINS1_34MainloopSm90TmaGmmaWarpSpecializedILi7ENS5_IJNS4_1CILi1EEESB_SB_EEENS1_35KernelTmaWarpSpecializedCooperativeEEENS5_IJNSA_ILi128EEESF_NSA_ILi64EEEEEENS_10bfloat16_tENS5_IJlSB_lEEESI_SJ_NS4_8TiledMMAINS4_8MMA_AtomIJNS4_4SM904GMMA28MMA_64x128x16_F32BF16BF16_SSILNSN_5MajorE0ELSP_0ELNSN_7ScaleInE1ELSQ_1EEEEEENS4_6LayoutINS5_IJNSA_ILi2EEESB_SB_EEENS5_IJSB_NSA_ILi0EEESW_EEEEENS5_IJNS4_10UnderscoreESZ_SZ_EEEEENS4_13SM90_TMA_LOADENS4_14ComposedLayoutINS4_7SwizzleILi3ELi4ELi3EEENS4_18smem_ptr_flag_bitsILi16EEENST_INS5_IJNSA_ILi8EEESG_EEENS5_IJSG_SB_EEEEEEEvNS4_8identityES12_S1C_vS1D_EENS_8epilogue10collective6detail29Sm90TmaWarpSpecializedAdapterINS1G_15DefaultEpilogueINS_6half_tESJ_SJ_NS1F_6thread17LinearCombinationIS1K_Li1EffLNS1L_9ScaleType4KindE0ELNS_15FloatRoundStyleE2ES1K_EENS1_15EpilogueDefaultEEEEEvvEEEEvNT_6ParamsE:
        .type           _ZN7cutlass13device_kernelINS_4gemm6kernel13GemmUniversalIN4cute5tupleIJiiiiEEENS1_10collective13CollectiveMmaINS1_34MainloopSm90TmaGmmaWarpSpecializedILi7ENS5_IJNS4_1CILi1EEESB_SB_EEENS1_35KernelTmaWarpSpecializedCooperativeEEENS5_IJNSA_ILi128EEESF_NSA_ILi64EEEEEENS_10bfloat16_tENS5_IJlSB_lEEESI_SJ_NS4_8TiledMMAINS4_8MMA_AtomIJNS4_4SM904GMMA28MMA_64x128x16_F32BF16BF16_SSILNSN_5MajorE0ELSP_0ELNSN_7ScaleInE1ELSQ_1EEEEEENS4_6LayoutINS5_IJNSA_ILi2EEESB_SB_EEENS5_IJSB_NSA_ILi0EEESW_EEEEENS5_IJNS4_10UnderscoreESZ_SZ_EEEEENS4_13SM90_TMA_LOADENS4_14ComposedLayoutINS4_7SwizzleILi3ELi4ELi3EEENS4_18smem_ptr_flag_bitsILi16EEENST_INS5_IJNSA_ILi8EEESG_EEENS5_IJSG_SB_EEEEEEEvNS4_8identityES12_S1C_vS1D_EENS_8epilogue10collective6detail29Sm90TmaWarpSpecializedAdapterINS1G_15DefaultEpilogueINS_6half_tESJ_SJ_NS1F_6thread17LinearCombinationIS1K_Li1EffLNS1L_9ScaleType4KindE0ELNS_15FloatRoundStyleE2ES1K_EENS1_15EpilogueDefaultEEEEEvvEEEEvNT_6ParamsE,@function
        .size           _ZN7cutlass13device_kernelINS_4gemm6kernel13GemmUniversalIN4cute5tupleIJiiiiEEENS1_10collective13CollectiveMmaINS1_34MainloopSm90TmaGmmaWarpSpecializedILi7ENS5_IJNS4_1CILi1EEESB_SB_EEENS1_35KernelTmaWarpSpecializedCooperativeEEENS5_IJNSA_ILi128EEESF_NSA_ILi64EEEEEENS_10bfloat16_tENS5_IJlSB_lEEESI_SJ_NS4_8TiledMMAINS4_8MMA_AtomIJNS4_4SM904GMMA28MMA_64x128x16_F32BF16BF16_SSILNSN_5MajorE0ELSP_0ELNSN_7ScaleInE1ELSQ_1EEEEEENS4_6LayoutINS5_IJNSA_ILi2EEESB_SB_EEENS5_IJSB_NSA_ILi0EEESW_EEEEENS5_IJNS4_10UnderscoreESZ_SZ_EEEEENS4_13SM90_TMA_LOADENS4_14ComposedLayoutINS4_7SwizzleILi3ELi4ELi3EEENS4_18smem_ptr_flag_bitsILi16EEENST_INS5_IJNSA_ILi8EEESG_EEENS5_IJSG_SB_EEEEEEEvNS4_8identityES12_S1C_vS1D_EENS_8epilogue10collective6detail29Sm90TmaWarpSpecializedAdapterINS1G_15DefaultEpilogueINS_6half_tESJ_SJ_NS1F_6thread17LinearCombinationIS1K_Li1EffLNS1L_9ScaleType4KindE0ELNS_15FloatRoundStyleE2ES1K_EENS1_15EpilogueDefaultEEEEEvvEEEEvNT_6ParamsE,(.L_x_1636 - _ZN7cutlass13device_kernelINS_4gemm6kernel13GemmUniversalIN4cute5tupleIJiiiiEEENS1_10collective13CollectiveMmaINS1_34MainloopSm90TmaGmmaWarpSpecializedILi7ENS5_IJNS4_1CILi1EEESB_SB_EEENS1_35KernelTmaWarpSpecializedCooperativeEEENS5_IJNSA_ILi128EEESF_NSA_ILi64EEEEEENS_10bfloat16_tENS5_IJlSB_lEEESI_SJ_NS4_8TiledMMAINS4_8MMA_AtomIJNS4_4SM904GMMA28MMA_64x128x16_F32BF16BF16_SSILNSN_5MajorE0ELSP_0ELNSN_7ScaleInE1ELSQ_1EEEEEENS4_6LayoutINS5_IJNSA_ILi2EEESB_SB_EEENS5_IJSB_NSA_ILi0EEESW_EEEEENS5_IJNS4_10UnderscoreESZ_SZ_EEEEENS4_13SM90_TMA_LOADENS4_14ComposedLayoutINS4_7SwizzleILi3ELi4ELi3EEENS4_18smem_ptr_flag_bitsILi16EEENST_INS5_IJNSA_ILi8EEESG_EEENS5_IJSG_SB_EEEEEEEvNS4_8identityES12_S1C_vS1D_EENS_8epilogue10collective6detail29Sm90TmaWarpSpecializedAdapterINS1G_15DefaultEpilogueINS_6half_tESJ_SJ_NS1F_6thread17LinearCombinationIS1K_Li1EffLNS1L_9ScaleType4KindE0ELNS_15FloatRoundStyleE2ES1K_EENS1_15EpilogueDefaultEEEEEvvEEEEvNT_6ParamsE)
        .other          _ZN7cutlass13device_kernelINS_4gemm6kernel13GemmUniversalIN4cute5tupleIJiiiiEEENS1_10collective13CollectiveMmaINS1_34MainloopSm90TmaGmmaWarpSpecializedILi7ENS5_IJNS4_1CILi1EEESB_SB_EEENS1_35KernelTmaWarpSpecializedCooperativeEEENS5_IJNSA_ILi128EEESF_NSA_ILi64EEEEEENS_10bfloat16_tENS5_IJlSB_lEEESI_SJ_NS4_8TiledMMAINS4_8MMA_AtomIJNS4_4SM904GMMA28MMA_64x128x16_F32BF16BF16_SSILNSN_5MajorE0ELSP_0ELNSN_7ScaleInE1ELSQ_1EEEEEENS4_6LayoutINS5_IJNSA_ILi2EEESB_SB_EEENS5_IJSB_NSA_ILi0EEESW_EEEEENS5_IJNS4_10UnderscoreESZ_SZ_EEEEENS4_13SM90_TMA_LOADENS4_14ComposedLayoutINS4_7SwizzleILi3ELi4ELi3EEENS4_18smem_ptr_flag_bitsILi16EEENST_INS5_IJNSA_ILi8EEESG_EEENS5_IJSG_SB_EEEEEEEvNS4_8identityES12_S1C_vS1D_EENS_8epilogue10collective6detail29Sm90TmaWarpSpecializedAdapterINS1G_15DefaultEpilogueINS_6half_tESJ_SJ_NS1F_6thread17LinearCombinationIS1K_Li1EffLNS1L_9ScaleType4KindE0ELNS_15FloatRoundStyleE2ES1K_EENS1_15EpilogueDefaultEEEEEvvEEEEvNT_6ParamsE,@"STO_CUDA_ENTRY STV_DEFAULT"
_ZN7cutlass13device_kernelINS_4gemm6kernel13GemmUniversalIN4cute5tupleIJiiiiEEENS1_10collective13CollectiveMmaINS1_34MainloopSm90TmaGmmaWarpSpecializedILi7ENS5_IJNS4_1CILi1EEESB_SB_EEENS1_35KernelTmaWarpSpecializedCooperativeEEENS5_IJNSA_ILi128EEESF_NSA_ILi64EEEEEENS_10bfloat16_tENS5_IJlSB_lEEESI_SJ_NS4_8TiledMMAINS4_8MMA_AtomIJNS4_4SM904GMMA28MMA_64x128x16_F32BF16BF16_SSILNSN_5MajorE0ELSP_0ELNSN_7ScaleInE1ELSQ_1EEEEEENS4_6LayoutINS5_IJNSA_ILi2EEESB_SB_EEENS5_IJSB_NSA_ILi0EEESW_EEEEENS5_IJNS4_10UnderscoreESZ_SZ_EEEEENS4_13SM90_TMA_LOADENS4_14ComposedLayoutINS4_7SwizzleILi3ELi4ELi3EEENS4_18smem_ptr_flag_bitsILi16EEENST_INS5_IJNSA_ILi8EEESG_EEENS5_IJSG_SB_EEEEEEEvNS4_8identityES12_S1C_vS1D_EENS_8epilogue10collective6detail29Sm90TmaWarpSpecializedAdapterINS1G_15DefaultEpilogueINS_6half_tESJ_SJ_NS1F_6thread17LinearCombinationIS1K_Li1EffLNS1L_9ScaleType4KindE0ELNS_15FloatRoundStyleE2ES1K_EENS1_15EpilogueDefaultEEEEEvvEEEEvNT_6ParamsE:
[----:B------:R-:W0:Y:S01]  /*0000*/  LDC R1, c[0x0][0x28] ;  /* 0x00000a00ff017b82 */ /* 0x000e220000000800 */
[----:B------:R-:W1:Y:S01]  /*0010*/  S2R R3, SR_TID.X ;  /* 0x0000000000037919 */ /* 0x000e620000002100 */
[----:B------:R-:W-:Y:S01]  /*0020*/  ELECT P0, URZ, PT ;  /* 0x00000000003f782f */ /* 0x000fe20003800000 */
[----:B------:R-:W-:Y:S01]  /*0030*/  BSSY B0, `(.L_x_1412) ;  /* 0x000000f000007945 */ /* 0x000fe20003800000 */
[--C-:B-1----:R-:W-:Y:S02]  /*0040*/  SHF.R.U32.HI R0, RZ, 0x5, R3.reuse ;  /* 0x00000005ff007819 */ /* 0x102fe40000011603 */
[----:B------:R-:W-:-:S03]  /*0050*/  SHF.R.U32.HI R14, RZ, 0x7, R3 ;  /* 0x00000007ff0e7819 */ /* 0x000fc60000011603 */
[----:B------:R-:W1:Y:S04]  /*0060*/  SHFL.IDX PT, R4, R0, RZ, 0x1f ;  /* 0x00001fff00047589 */ /* 0x000e6800000e0000 */
[----:B------:R2:W3:Y:S01]  /*0070*/  SHFL.IDX PT, R10, R14, RZ, 0x1f ;  /* 0x00001fff0e0a7589 */ /* 0x0004e200000e0000 */
[----:B-1----:R-:W-:-:S13]  /*0080*/  ISETP.NE.OR P0, PT, R4, RZ, !P0 ;  /* 0x000000ff0400720c */ /* 0x002fda0004705670 */
[----:B0-23--:R-:W-:Y:S05]  /*0090*/  @P0 BRA `(.L_x_1413) ;  /* 0x0000000000200947 */ /* 0x00dfea0003800000 */
[----:B------:R-:W-:Y:S02]  /*00a0*/  ULDC.64 UR4, c[0x0][0x198] ;  /* 0x0000660000047ab9 */ /* 0x000fe40000000a00 */
[----:B------:R-:W-:Y:S02]  /*00b0*/  UIADD3 UR6, UP0, UR4, 0xf0, URZ ;  /* 0x000000f004067890 */ /* 0x000fe4000ff1e03f */
[----:B------:R-:W-:Y:S02]  /*00c0*/  UIADD3 UR4, UP1, UR4, 0x1f0, URZ ;  /* 0x000001f004047890 */ /* 0x000fe4000ff3e03f */
[----:B------:R-:W-:Y:S02]  /*00d0*/  UIADD3.X UR7, URZ, UR5, URZ, UP0, !UPT ;  /* 0x000000053f077290 */ /* 0x000fe400087fe43f */
[----:B------:R-:W-:-:S07]  /*00e0*/  UIADD3.X UR5, URZ, UR5, URZ, UP1, !UPT ;  /* 0x000000053f057290 */ /* 0x000fce0008ffe43f */
[----:B------:R0:W-:Y:S02]  /*00f0*/  UTMACCTL.PF [UR6] ;  /* 0x00000000060079b9 */ /* 0x0001e40008040000 */
[----:B------:R0:W-:Y:S02]  /*0100*/  UTMACCTL.PF [UR4] ;  /* 0x00000000040079b9 */ /* 0x0001e40008040000 */
[----:B0-----:R-:W-:Y:S01]  /*0110*/  NOP ;  /* 0x0000000000007918 */ /* 0x001fe20000000000 */
.L_x_1413:
[----:B------:R-:W-:Y:S05]  /*0120*/  BSYNC B0 ;  /* 0x0000000000007941 */ /* 0x000fea0003800000 */
.L_x_1412:
[----:B------:R-:W0:Y:S02]  /*0130*/  SHFL.IDX PT, R2, R0, RZ, 0x1f ;  /* 0x00001fff00027589 */ /* 0x000e2400000e0000 */
[----:B0-----:R-:W-:-:S13]  /*0140*/  ISETP.NE.AND P0, PT, R2, RZ, PT ;  /* 0x000000ff0200720c */ /* 0x001fda0003f05270 */
[----:B------:R-:W-:Y:S05]  /*0150*/  @P0 BRA `(.L_x_1414) ;  /* 0x0000000000700947 */ /* 0x000fea0003800000 */
[----:B------:R-:W0:Y:S01]  /*0160*/  S2UR UR8, SR_CgaCtaId ;  /* 0x00000000000879c3 */ /* 0x000e220000008800 */
[----:B------:R-:W-:Y:S01]  /*0170*/  UMOV UR4, 0x400 ;  /* 0x0000040000047882 */ /* 0x000fe20000000000 */
[----:B------:R-:W-:Y:S01]  /*0180*/  UMOV UR5, 0x1 ;  /* 0x0000000100057882 */ /* 0x000fe20000000000 */
[----:B------:R-:W-:Y:S01]  /*0190*/  UMOV UR6, 0x100 ;  /* 0x0000010000067882 */ /* 0x000fe20000000000 */
[----:B------:R-:W-:Y:S01]  /*01a0*/  ELECT P0, URZ, PT ;  /* 0x00000000003f782f */ /* 0x000fe20003800000 */
[----:B------:R-:W-:-:S04]  /*01b0*/  UIADD3 UR6, -UR6, 0x100000, URZ ;  /* 0x0010000006067890 */ /* 0x000fc8000fffe13f */
[----:B------:R-:W-:Y:S02]  /*01c0*/  USHF.L.U32 UR7, UR6, 0xb, URZ ;  /* 0x0000000b06077899 */ /* 0x000fe4000800063f */
[----:B------:R-:W-:Y:S02]  /*01d0*/  USHF.L.U32 UR6, UR6, 0x1, URZ ;  /* 0x0000000106067899 */ /* 0x000fe4000800063f */
[----:B0-----:R-:W-:Y:S02]  /*01e0*/  ULEA UR8, UR8, UR4, 0x18 ;  /* 0x0000000408087291 */ /* 0x001fe4000f8ec03f */
[----:B------:R-:W-:-:S04]  /*01f0*/  UIADD3 UR4, -UR5, 0x100000, URZ ;  /* 0x0010000005047890 */ /* 0x000fc8000fffe13f */
[----:B------:R-:W-:Y:S02]  /*0200*/  USHF.L.U32 UR5, UR4, 0xb, URZ ;  /* 0x0000000b04057899 */ /* 0x000fe4000800063f */
[----:B------:R-:W-:Y:S01]  /*0210*/  USHF.L.U32 UR4, UR4, 0x1, URZ ;  /* 0x0000000104047899 */ /* 0x000fe2000800063f */
[----:B------:R-:W0:Y:S11]  /*0220*/  FENCE.VIEW.ASYNC.S ;  /* 0x00000000000073c6 */ /* 0x000e360000000000 */
[----:B0-----:R0:W1:Y:S01]  /*0230*/  SYNCS.EXCH.64 URZ, [UR8], UR4 ;  /* 0x00000004083f75b2 */ /* 0x0010620008000100 */
[----:B------:R0:W2:Y:S01]  /*0240*/  SYNCS.EXCH.64 URZ, [UR8+0x38], UR6 ;  /* 0x00003806083f75b2 */ /* 0x0000a20008000100 */
[----:B------:R0:W3:Y:S01]  /*0250*/  SYNCS.EXCH.64 URZ, [UR8+0x8], UR4 ;  /* 0x00000804083f75b2 */ /* 0x0000e20008000100 */
[----:B------:R0:W4:Y:S01]  /*0260*/  SYNCS.EXCH.64 URZ, [UR8+0x40], UR6 ;  /* 0x00004006083f75b2 */ /* 0x0001220008000100 */
[----:B------:R0:W0:Y:S01]  /*0270*/  SYNCS.EXCH.64 URZ, [UR8+0x10], UR4 ;  /* 0x00001004083f75b2 */ /* 0x0000220008000100 */
        /* <DEDUP_REMOVED lines=9> */
[----:B------:R-:W-:Y:S01]  /*0310*/  NOP ;  /* 0x0000000000007918 */ /* 0x000fe20000000000 */
.L_x_1414:
[----:B------:R-:W5:Y:S01]  /*0320*/  SHFL.IDX PT, R0, R0, RZ, 0x1f ;  /* 0x00001fff00007589 */ /* 0x000f6200000e0000 */
[----:B------:R-:W-:Y:S01]  /*0330*/  ELECT P0, URZ, PT ;  /* 0x00000000003f782f */ /* 0x000fe20003800000 */
[----:B------:R-:W1:Y:S01]  /*0340*/  LDC R2, c[0x0][0x65c] ;  /* 0x00019700ff027b82 */ /* 0x000e620000000800 */
[----:B------:R-:W-:Y:S01]  /*0350*/  SHF.R.S32.HI R7, RZ, 0x1f, R4 ;  /* 0x0000001fff077819 */ /* 0x000fe20000011404 */
[----:B------:R-:W2:Y:S01]  /*0360*/  S2R R5, SR_CTAID.Y ;  /* 0x0000000000057919 */ /* 0x000ea20000002600 */
[----:B0-----:R-:W-:Y:S01]  /*0370*/  UMOV UR4, 0x20 ;  /* 0x0000002000047882 */ /* 0x001fe20000000000 */
[----:B------:R-:W-:Y:S01]  /*0380*/  NOP ;  /* 0x0000000000007918 */ /* 0x000fe20000000000 */
[----:B------:R-:W-:Y:S01]  /*0390*/  LEA.HI R7, R7, R4, RZ, 0x2 ;  /* 0x0000000407077211 */ /* 0x000fe200078f10ff */
[----:B------:R-:W0:Y:S01]  /*03a0*/  S2R R6, SR_CTAID.X ;  /* 0x0000000000067919 */ /* 0x000e220000002500 */
[----:B------:R-:W-:Y:S01]  /*03b0*/  ISETP.NE.AND P2, PT, R10, RZ, PT ;  /* 0x000000ff0a00720c */ /* 0x000fe20003f45270 */
[----:B------:R-:W-:Y:S01]  /*03c0*/  NOP ;  /* 0x0000000000007918 */ /* 0x000fe20000000000 */
[----:B------:R-:W-:-:S02]  /*03d0*/  LOP3.LUT R7, R7, 0xfffffffc, RZ, 0xc0, !PT ;  /* 0xfffffffc07077812 */ /* 0x000fc400078ec0ff */
[----:B-----5:R-:W-:Y:S02]  /*03e0*/  ISETP.NE.OR P0, PT, R0, RZ, !P0 ;  /* 0x000000ff0000720c */ /* 0x020fe40004705670 */
[----:B-1----:R-:W-:-:S04]  /*03f0*/  ISETP.NE.AND P3, PT, R2, 0x1, PT ;  /* 0x000000010200780c */ /* 0x002fc80003f65270 */
[----:B------:R-:W-:Y:S01]  /*0400*/  P2R R0, PR, RZ, 0x8 ;  /* 0x00000008ff007803 */ /* 0x000fe20000000000 */
[----:B------:R-:W-:Y:S01]  /*0410*/  IMAD.IADD R0, R4, 0x1, -R7 ;  /* 0x0000000104007824 */ /* 0x000fe200078e0a07 */
[----:B------:R-:W-:Y:S01]  /*0420*/  LOP3.LUT R4, R3, 0x7f, RZ, 0xc0, !PT ;  /* 0x0000007f03047812 */ /* 0x000fe200078ec0ff */
[----:B------:R-:W-:-:S03]  /*0430*/  IMAD.MOV.U32 R7, RZ, RZ, RZ ;  /* 0x000000ffff077224 */ /* 0x000fc600078e00ff */
[----:B------:R-:W-:Y:S01]  /*0440*/  ISETP.NE.AND P1, PT, R0, 0x3, PT ;  /* 0x000000030000780c */ /* 0x000fe20003f25270 */
[----:B------:R-:W-:Y:S01]  /*0450*/  VOTEU.ALL UP0, P0 ;  /* 0x00000000003f7886 */ /* 0x000fe20000000000 */
[----:B------:R-:W-:Y:S01]  /*0460*/  VOTEU.ALL UP1, P0 ;  /* 0x00000000003f7886 */ /* 0x000fe20000020000 */
[----:B------:R-:W0:Y:S01]  /*0470*/  @P3 LDC R17, c[0x0][0x10] ;  /* 0x00000400ff113b82 */ /* 0x000e220000000800 */
[----:B--2---:R-:W-:Y:S02]  /*0480*/  @P3 IMAD.MOV.U32 R8, RZ, RZ, R5 ;  /* 0x000000ffff083224 */ /* 0x004fe400078e0005 */
[----:B------:R-:W-:Y:S01]  /*0490*/  @!UP0 UMOV UR6, 0x400 ;  /* 0x0000040000068882 */ /* 0x000fe20000000000 */
[----:B------:R-:W-:-:S04]  /*04a0*/  @!UP0 UIADD3 UR4, -UR4, 0x100000, URZ ;  /* 0x0010000004048890 */ /* 0x000fc8000fffe13f */
[----:B------:R-:W-:Y:S02]  /*04b0*/  @!UP0 USHF.L.U32 UR5, UR4, 0xb, URZ ;  /* 0x0000000b04058899 */ /* 0x000fe4000800063f */
[----:B------:R-:W-:Y:S01]  /*04c0*/  @!UP0 USHF.L.U32 UR4, UR4, 0x1, URZ ;  /* 0x0000000104048899 */ /* 0x000fe2000800063f */
[----:B------:R-:W-:Y:S01]  /*04d0*/  @P3 IMAD.MOV.U32 R9, RZ, RZ, RZ ;  /* 0x000000ffff093224 */ /* 0x000fe200078e00ff */
[----:B------:R-:W1:Y:S08]  /*04e0*/  @!UP0 S2UR UR7, SR_CgaCtaId ;  /* 0x00000000000789c3 */ /* 0x000e700000008800 */
[----:B------:R-:W2:Y:S01]  /*04f0*/  @!P3 LDC R11, c[0x0][0xc] ;  /* 0x00000300ff0bbb82 */ /* 0x000ea20000000800 */
[----:B0-----:R-:W-:Y:S01]  /*0500*/  @P3 IMAD.WIDE.U32 R16, R6, R17, R8 ;  /* 0x0000001106103225 */ /* 0x001fe200078e0008 */
[----:B-1----:R-:W-:Y:S01]  /*0510*/  @!UP0 ULEA UR8, UR7, UR6, 0x18 ;  /* 0x0000000607088291 */ /* 0x002fe2000f8ec03f */
[----:B------:R-:W-:-:S02]  /*0520*/  VOTEU.ALL UP0, P0 ;  /* 0x00000000003f7886 */ /* 0x000fc40000000000 */
[----:B------:R-:W-:Y:S01]  /*0530*/  ULDC UR6, c[0x0][0xc] ;  /* 0x0000030000067ab9 */ /* 0x000fe20000000800 */
[----:B------:R-:W-:Y:S01]  /*0540*/  ISETP.EQ.OR P0, PT, R0, RZ, !P1 ;  /* 0x000000ff0000720c */ /* 0x000fe20004f02670 */
[----:B------:R-:W-:-:S03]  /*0550*/  ULDC UR7, c[0x0][0x10] ;  /* 0x0000040000077ab9 */ /* 0x000fc60000000800 */
[C---:B------:R-:W-:Y:S01]  /*0560*/  ISETP.EQ.AND P0, PT, R10.reuse, RZ, P0 ;  /* 0x000000ff0a00720c */ /* 0x040fe20000702270 */
[----:B------:R-:W-:Y:S02]  /*0570*/  VIADD R10, R10, 0xffffffff ;  /* 0xffffffff0a0a7836 */ /* 0x000fe40000000000 */
[----:B--2---:R-:W-:Y:S01]  /*0580*/  @!P3 IMAD.WIDE.U32 R8, R11, R5, R6 ;  /* 0x000000050b08b225 */ /* 0x004fe200078e0006 */
[----:B------:R-:W0:Y:S02]  /*0590*/  FENCE.VIEW.ASYNC.S ;  /* 0x00000000000073c6 */ /* 0x000e240000000000 */
[----:B0-----:R-:W3:Y:S01]  /*05a0*/  @!UP0 SYNCS.EXCH.64 URZ, [UR8+0x80], UR4 ;  /* 0x00008004083f85b2 */ /* 0x001ee20008000100 */
[----:B------:R-:W-:Y:S01]  /*05b0*/  SEL R18, RZ, 0x1, !P0 ;  /* 0x00000001ff127807 */ /* 0x000fe20004000000 */
[----:B------:R-:W-:Y:S01]  /*05c0*/  @P3 IMAD.MOV.U32 R11, RZ, RZ, RZ ;  /* 0x000000ffff0b3224 */ /* 0x000fe200078e00ff */
[----:B------:R-:W-:Y:S01]  /*05d0*/  ISETP.GE.U32.AND P1, PT, R10, 0x2, PT ;  /* 0x000000020a00780c */ /* 0x000fe20003f26070 */
[----:B------:R-:W-:-:S02]  /*05e0*/  @!P3 IMAD.MOV.U32 R16, RZ, RZ, R8 ;  /* 0x000000ffff10b224 */ /* 0x000fc400078e0008 */
[----:B------:R-:W-:Y:S01]  /*05f0*/  @P3 IMAD.IADD R17, R17, 0x1, R11 ;  /* 0x0000000111113824 */ /* 0x000fe200078e020b */
[----:B------:R-:W-:Y:S01]  /*0600*/  SEL R18, R18, 0x2, P1 ;  /* 0x0000000212127807 */ /* 0x000fe20000800000 */
[----:B------:R-:W-:Y:S01]  /*0610*/  @!P3 IMAD.MOV.U32 R17, RZ, RZ, R9 ;  /* 0x000000ffff11b224 */ /* 0x000fe200078e0009 */
[----:B------:R0:W3:Y:S01]  /*0620*/  @!UP1 SYNCS.EXCH.64 URZ, [UR8+0x88], UR4 ;  /* 0x00008804083f95b2 */ /* 0x0000e20008000100 */
[----:B------:R-:W-:Y:S01]  /*0630*/  NOP ;  /* 0x0000000000007918 */ /* 0x000fe20000000000 */
[----:B0-----:R-:W-:-:S03]  /*0640*/  UIMAD.WIDE.U32 UR4, UR6, UR7, URZ ;  /* 0x00000007060472a5 */ /* 0x001fc6000f8e003f */
[----:B------:R-:W-:Y:S02]  /*0650*/  ULDC UR6, c[0x0][0x14] ;  /* 0x0000050000067ab9 */ /* 0x000fe40000000800 */
[----:B------:R-:W-:Y:S02]  /*0660*/  UIMAD.WIDE.U32 UR36, UR4, UR6, URZ ;  /* 0x00000006042472a5 */ /* 0x000fe4000f8e003f */
[----:B------:R-:W-:-:S04]  /*0670*/  UIMAD UR42, UR5, UR6, URZ ;  /* 0x00000006052a72a4 */ /* 0x000fc8000f8e023f */
[----:B------:R-:W-:Y:S01]  /*0680*/  UIADD3 UR42, UR37, UR42, URZ ;  /* 0x0000002a252a7290 */ /* 0x000fe2000fffe03f */
[----:B---34-:R-:W-:Y:S06]  /*0690*/  BAR.SYNC.DEFER_BLOCKING 0x0 ;  /* 0x0000000000007b1d */ /* 0x018fec0000010000 */
[----:B------:R-:W-:Y:S05]  /*06a0*/  @!P2 BRA `(.L_x_1415) ;  /* 0x0000005c00c8a947 */ /* 0x000fea0003800000 */
[----:B------:R-:W-:-:S13]  /*06b0*/  ISETP.GT.U32.AND P0, PT, R10, 0x1, PT ;  /* 0x000000010a00780c */ /* 0x000fda0003f04070 */
[----:B------:R-:W-:Y:S05]  /*06c0*/  @P0 EXIT ;  /* 0x000000000000094d */ /* 0x000fea0003800000 */
        /* <DEDUP_REMOVED lines=8> */
[----:B------:R-:W0:Y:S01]  /*0750*/  LDC.64 R20, c[0x0][0x628] ;  /* 0x00018a00ff147b82 */ /* 0x000e220000000a00 */
[----:B------:R-:W-:Y:S02]  /*0760*/  IMAD.MOV.U32 R8, RZ, RZ, R16 ;  /* 0x000000ffff087224 */ /* 0x000fe400078e0010 */
[----:B------:R-:W-:-:S05]  /*0770*/  IMAD.MOV.U32 R9, RZ, RZ, R17 ;  /* 0x000000ffff097224 */ /* 0x000fca00078e0011 */
[----:B------:R-:W1:Y:S08]  /*0780*/  LDC R0, c[0x0][0x630] ;  /* 0x00018c00ff007b82 */ /* 0x000e700000000800 */
[----:B------:R-:W2:Y:S01]  /*0790*/  LDC.64 R22, c[0x0][0x620] ;  /* 0x00018800ff167b82 */ /* 0x000ea20000000a00 */
[----:B0-----:R-:W-:-:S04]  /*07a0*/  ISETP.NE.U32.AND P0, PT, R20, RZ, PT ;  /* 0x000000ff1400720c */ /* 0x001fc80003f05070 */
[----:B------:R-:W-:-:S13]  /*07b0*/  ISETP.NE.AND.EX P0, PT, R21, RZ, PT, P0 ;  /* 0x000000ff1500720c */ /* 0x000fda0003f05300 */
[----:B-12---:R-:W-:Y:S05]  /*07c0*/  @!P0 BRA `(.L_x_1417) ;  /* 0x0000000000288947 */ /* 0x006fea0003800000 */
[----:B------:R-:W0:Y:S02]  /*07d0*/  LDC R13, c[0x0][0x634] ;  /* 0x00018d00ff0d7b82 */ /* 0x000e240000000800 */
[----:B0-----:R-:W-:-:S05]  /*07e0*/  IADD3 R13, P0, R16, R13, RZ ;  /* 0x0000000d100d7210 */ /* 0x001fca0007f1e0ff */
        /* <DEDUP_REMOVED lines=8> */
.L_x_1417:
[-CC-:B------:R-:W-:Y:S01]  /*0870*/  SHF.R.U64 R99, R8, R0.reuse, R9.reuse ;  /* 0x0000000008637219 */ /* 0x180fe20000001209 */
[----:B------:R-:W0:Y:S01]  /*0880*/  LDC R12, c[0x0][0x618] ;  /* 0x00018600ff0c7b82 */ /* 0x000e220000000800 */
[----:B------:R-:W-:Y:S01]  /*0890*/  SHF.R.U32.HI R7, RZ, R0, R9 ;  /* 0x00000000ff077219 */ /* 0x000fe20000011609 */
[----:B------:R-:W-:Y:S01]  /*08a0*/  ULDC UR4, c[0x0][0x150] ;  /* 0x0000540000047ab9 */ /* 0x000fe20000000800 */
[----:B------:R-:W-:Y:S02]  /*08b0*/  IADD3 R11, P0, RZ, -R99, RZ ;  /* 0x80000063ff0b7210 */ /* 0x000fe40007f1e0ff */
[----:B------:R-:W-:-:S03]  /*08c0*/  I2FP.F32.U32 R0, R6 ;  /* 0x0000000600007245 */ /* 0x000fc60000201000 */
[----:B------:R-:W1:Y:S01]  /*08d0*/  LDC.64 R30, c[0x0][0x640] ;  /* 0x00019000ff1e7b82 */ /* 0x000e620000000a00 */
[----:B------:R-:W-:Y:S02]  /*08e0*/  IMAD.X R13, RZ, RZ, ~R7, P0 ;  /* 0x000000ffff0d7224 */ /* 0x000fe400000e0e07 */
[----:B------:R-:W-:Y:S01]  /*08f0*/  FMUL R0, R0, UR4 ;  /* 0x0000000400007c20 */ /* 0x000fe20008400000 */
[----:B------:R-:W-:Y:S01]  /*0900*/  IMAD.WIDE.U32 R8, R11, R22, R16 ;  /* 0x000000160b087225 */ /* 0x000fe200078e0010 */
[----:B------:R-:W-:-:S03]  /*0910*/  ULDC UR4, c[0x0][0x154] ;  /* 0x0000550000047ab9 */ /* 0x000fc60000000800 */
[----:B------:R-:W-:Y:S01]  /*0920*/  IMAD R10, R13, R22, RZ ;  /* 0x000000160d0a7224 */ /* 0x000fe200078e02ff */
[----:B------:R-:W2:Y:S01]  /*0930*/  LDC R7, c[0x0][0x144] ;  /* 0x00005100ff077b82 */ /* 0x000ea20000000800 */
[----:B------:R-:W3:Y:S02]  /*0940*/  F2I.U32.TRUNC.NTZ R0, R0 ;  /* 0x0000000000007305 */ /* 0x000ee4000020f000 */
[----:B------:R-:W-:-:S04]  /*0950*/  IMAD R11, R11, R23, R10 ;  /* 0x000000170b0b7224 */ /* 0x000fc800078e020a */
[----:B------:R-:W-:Y:S01]  /*0960*/  IMAD.IADD R9, R9, 0x1, R11 ;  /* 0x0000000109097824 */ /* 0x000fe200078e020b */
[----:B------:R-:W4:Y:S01]  /*0970*/  LDC R24, c[0x0][0x608] ;  /* 0x00018200ff187b82 */ /* 0x000f220000000800 */
[----:B------:R-:W-:-:S03]  /*0980*/  IMAD.MOV.U32 R11, RZ, RZ, -0x1 ;  /* 0xffffffffff0b7424 */ /* 0x000fc600078e00ff */
[-CC-:B0-----:R-:W-:Y:S02]  /*0990*/  SHF.R.U64 R22, R8, R12.reuse, R9.reuse ;  /* 0x0000000c08167219 */ /* 0x181fe40000001209 */
[----:B------:R-:W-:Y:S02]  /*09a0*/  I2FP.F32.U32 R8, R5 ;  /* 0x0000000500087245 */ /* 0x000fe40000201000 */
[----:B------:R-:W0:Y:S01]  /*09b0*/  LDC R28, c[0x0][0x658] ;  /* 0x00019600ff1c7b82 */ /* 0x000e220000000800 */
[----:B-1----:R-:W-:Y:S01]  /*09c0*/  ISETP.NE.U32.AND P0, PT, R30, RZ, PT ;  /* 0x000000ff1e00720c */ /* 0x002fe20003f05070 */
[----:B---3--:R-:W-:Y:S02]  /*09d0*/  IMAD.MOV R10, RZ, RZ, -R0 ;  /* 0x000000ffff0a7224 */ /* 0x008fe400078e0a00 */
[----:B------:R-:W-:Y:S01]  /*09e0*/  FMUL R8, R8, UR4 ;  /* 0x0000000408087c20 */ /* 0x000fe20008400000 */
[----:B------:R-:W-:Y:S02]  /*09f0*/  SHF.R.U32.HI R9, RZ, R12, R9 ;  /* 0x0000000cff097219 */ /* 0x000fe40000011609 */
[----:B------:R-:W-:Y:S01]  /*0a00*/  ISETP.NE.AND.EX P0, PT, R31, RZ, PT, P0 ;  /* 0x000000ff1f00720c */ /* 0x000fe20003f05300 */
[----:B------:R1:W3:Y:S01]  /*0a10*/  F2I.U32.TRUNC.NTZ R15, R8 ;  /* 0x00000008000f7305 */ /* 0x0002e2000020f000 */
[----:B------:R-:W1:Y:S01]  /*0a20*/  LDC R20, c[0x0][0x148] ;  /* 0x00005200ff147b82 */ /* 0x000e620000000800 */
[----:B--2---:R-:W-:-:S07]  /*0a30*/  IMAD R0, R7, R10, R6 ;  /* 0x0000000a07007224 */ /* 0x004fce00078e0206 */
[----:B------:R-:W2:Y:S01]  /*0a40*/  LDC R26, c[0x0][0x600] ;  /* 0x00018000ff1a7b82 */ /* 0x000ea20000000800 */
[-CC-:B----4-:R-:W-:Y:S02]  /*0a50*/  SHF.R.U64 R32, R22, R24.reuse, R9.reuse ;  /* 0x0000001816207219 */ /* 0x190fe40000001209 */
[----:B------:R-:W-:Y:S01]  /*0a60*/  SHF.R.U32.HI R7, RZ, R24, R9 ;  /* 0x00000018ff077219 */ /* 0x000fe20000011609 */
[----:B------:R-:W-:-:S04]  /*0a70*/  IMAD.MOV.U32 R9, RZ, RZ, 0x1 ;  /* 0x00000001ff097424 */ /* 0x000fc800078e00ff */
[----:B------:R-:W4:Y:S01]  /*0a80*/  LDC R21, c[0x0][0x648] ;  /* 0x00019200ff157b82 */ /* 0x000f220000000800 */
[-C--:B0-----:R-:W-:Y:S02]  /*0a90*/  SHF.L.U32 R6, R11, R28.reuse, RZ ;  /* 0x0000001c0b067219 */ /* 0x081fe400000006ff */
[--C-:B------:R-:W-:Y:S02]  /*0aa0*/  SHF.R.U64 R24, R32, R28, R7.reuse ;  /* 0x0000001c20187219 */ /* 0x100fe40000001207 */
[----:B------:R-:W-:Y:S02]  /*0ab0*/  LOP3.LUT R13, RZ, R6, RZ, 0x33, !PT ;  /* 0x00000006ff0d7212 */ /* 0x000fe400078e33ff */
[-C--:B------:R-:W-:Y:S01]  /*0ac0*/  SHF.R.U32.HI R7, RZ, R28.reuse, R7 ;  /* 0x0000001cff077219 */ /* 0x080fe20000011607 */
[----:B------:R-:W0:Y:S01]  /*0ad0*/  LDC R23, c[0x0][0x638] ;  /* 0x00018e00ff177b82 */ /* 0x000e220000000800 */
[----:B------:R-:W-:Y:S01]  /*0ae0*/  SHF.L.U32 R12, R9, R28, RZ ;  /* 0x0000001c090c7219 */ /* 0x000fe200000006ff */
[----:B------:R-:W-:-:S06]  /*0af0*/  IMAD.MOV.U32 R6, RZ, RZ, R24 ;  /* 0x000000ffff067224 */ /* 0x000fcc00078e0018 */
[----:B------:R-:W0:Y:S01]  /*0b00*/  LDC R101, c[0x0][0x610] ;  /* 0x00018400ff657b82 */ /* 0x000e220000000800 */
[----:B-1-3--:R-:W-:Y:S05]  /*0b10*/  @!P0 BRA `(.L_x_1418) ;  /* 0x0000000000288947 */ /* 0x00afea0003800000 */
        /* <DEDUP_REMOVED lines=10> */
.L_x_1418:
[----:B----4-:R-:W-:Y:S01]  /*0bc0*/  SHF.R.U64 R6, R6, R21, R7 ;  /* 0x0000001506067219 */ /* 0x010fe20000001207 */
[----:B--2---:R-:W-:Y:S01]  /*0bd0*/  VIADD R7, R26, 0xffffffff ;  /* 0xffffffff1a077836 */ /* 0x004fe20000000000 */
[----:B------:R-:W-:Y:S01]  /*0be0*/  LOP3.LUT R13, R32, R13, RZ, 0xc0, !PT ;  /* 0x0000000d200d7212 */ /* 0x000fe200078ec0ff */
[----:B------:R-:W-:Y:S02]  /*0bf0*/  IMAD.MOV R15, RZ, RZ, -R15 ;  /* 0x000000ffff0f7224 */ /* 0x000fe400078e0a0f */
[----:B------:R-:W-:Y:S02]  /*0c00*/  IMAD.MOV R8, RZ, RZ, -R6 ;  /* 0x000000ffff087224 */ /* 0x000fe400078e0a06 */
[----:B------:R-:W-:Y:S01]  /*0c10*/  IMAD R13, R12, R6, R13 ;  /* 0x000000060c0d7224 */ /* 0x000fe200078e020d */
[----:B------:R-:W-:Y:S01]  /*0c20*/  LOP3.LUT R6, R22, R7, RZ, 0xc0, !PT ;  /* 0x0000000716067212 */ /* 0x000fe200078ec0ff */
[----:B------:R-:W-:Y:S02]  /*0c30*/  @P3 IMAD R0, R20, R15, R5 ;  /* 0x0000000f14003224 */ /* 0x000fe400078e0205 */
[----:B0-----:R-:W-:-:S02]  /*0c40*/  IMAD R5, R8, R23, R24 ;  /* 0x0000001708057224 */ /* 0x001fc400078e0218 */
[----:B------:R-:W-:Y:S02]  /*0c50*/  IMAD R101, R13, R101, R0 ;  /* 0x000000650d657224 */ /* 0x000fe400078e0200 */
[----:B------:R-:W-:Y:S02]  /*0c60*/  IMAD R6, R5, R26, R6 ;  /* 0x0000001a05067224 */ /* 0x000fe400078e0206 */
[----:B------:R-:W-:-:S03]  /*0c70*/  IMAD.MOV.U32 R0, RZ, RZ, 0x1 ;  /* 0x00000001ff007424 */ /* 0x000fc600078e00ff */
[----:B------:R-:W-:Y:S02]  /*0c80*/  SEL R100, R6, R101, !P3 ;  /* 0x0000006506647207 */ /* 0x000fe40005800000 */
[----:B------:R-:W-:-:S07]  /*0c90*/  SEL R101, R101, R6, !P3 ;  /* 0x0000000665657207 */ /* 0x000fce0005800000 */
.L_x_1416:
[----:B------:R-:W-:-:S08]  /*0ca0*/  NOP ;  /* 0x0000000000007918 */ /* 0x000fd00000000000 */
[----:B------:R-:W0:Y:S02]  /*0cb0*/  USETMAXREG.TRY_ALLOC.CTAPOOL UP0, 0xe8 ;  /* 0x000000e8000079c8 */ /* 0x000e240008000600 */
[----:B0-----:R-:W-:-:S13]  /*0cc0*/  PLOP3.LUT P0, PT, PT, PT, UP0, 0x80, 0x0 ;  /* 0x000000000000781c */ /* 0x001fda0003f0f008 */
[----:B------:R-:W-:Y:S05]  /*0cd0*/  @!P0 BRA `(.L_x_1416) ;  /* 0xfffffffc00f08947 */ /* 0x000fea000383ffff */
[----:B------:R-:W-:Y:S01]  /*0ce0*/  ULDC.64 UR4, c[0x0][0x598] ;  /* 0x0001660000047ab9 */ /* 0x000fe20000000a00 */
[----:B------:R-:W-:Y:S01]  /*0cf0*/  ULDC.64 UR38, c[0x0][0x208] ;  /* 0x0000820000267ab9 */ /* 0x000fe20000000a00 */
[----:B------:R-:W-:-:S04]  /*0d00*/  ISETP.NE.U32.AND P0, PT, RZ, UR4, PT ;  /* 0x00000004ff007c0c */ /* 0x000fc8000bf05070 */
[----:B------:R-:W-:-:S13]  /*0d10*/  ISETP.NE.AND.EX P0, PT, RZ, UR5, PT, P0 ;  /* 0x00000005ff007c0c */ /* 0x000fda000bf05300 */
[----:B------:R-:W-:Y:S05]  /*0d20*/  @!P0 BRA `(.L_x_1419) ;  /* 0x00000000001c8947 */ /* 0x000fea0003800000 */
[----:B------:R-:W0:Y:S02]  /*0d30*/  LDC.64 R6, c[0x0][0x598] ;  /* 0x00016600ff067b82 */ /* 0x000e240000000a00 */
[----:B0-----:R-:W2:Y:S02]  /*0d40*/  LDG.E.64 R6, desc[UR38][R6.64] ;  /* 0x0000002606067981 */ /* 0x001ea4000c1e1b00 */
[----:B--2---:R-:W-:-:S04]  /*0d50*/  ISETP.NE.U32.AND P0, PT, R6, RZ, PT ;  /* 0x000000ff0600720c */ /* 0x004fc80003f05070 */
[----:B------:R-:W-:-:S13]  /*0d60*/  ISETP.NE.AND.EX P0, PT, R7, RZ, PT, P0 ;  /* 0x000000ff0700720c */ /* 0x000fda0003f05300 */
[----:B------:R-:W-:Y:S05]  /*0d70*/  @!P0 BRA `(.L_x_1419) ;  /* 0x0000000000088947 */ /* 0x000fea0003800000 */
[----:B------:R0:W5:Y:S01]  /*0d80*/  LD.E R19, desc[UR38][R6.64] ;  /* 0x0000002606137980 */ /* 0x000162000c101900 */
[----:B------:R-:W-:Y:S05]  /*0d90*/  BRA `(.L_x_1420) ;  /* 0x0000000000247947 */ /* 0x000fea0003800000 */
.L_x_1419:
[----:B------:R-:W-:Y:S02]  /*0da0*/  ULDC.64 UR4, c[0x0][0x588] ;  /* 0x0001620000047ab9 */ /* 0x000fe40000000a00 */
[----:B------:R-:W-:-:S04]  /*0db0*/  ISETP.NE.U32.AND P0, PT, RZ, UR4, PT ;  /* 0x00000004ff007c0c */ /* 0x000fc8000bf05070 */
[----:B------:R-:W-:-:S13]  /*0dc0*/  ISETP.NE.AND.EX P0, PT, RZ, UR5, PT, P0 ;  /* 0x00000005ff007c0c */ /* 0x000fda000bf05300 */
[----:B------:R-:W-:Y:S05]  /*0dd0*/  @!P0 BRA `(.L_x_1421) ;  /* 0x00000000000c8947 */ /* 0x000fea0003800000 */
[----:B------:R-:W0:Y:S02]  /*0de0*/  LDC.64 R6, c[0x0][0x588] ;  /* 0x00016200ff067b82 */ /* 0x000e240000000a00 */
[----:B0-----:R1:W5:Y:S01]  /*0df0*/  LDG.E R19, desc[UR38][R6.64] ;  /* 0x0000002606137981 */ /* 0x001362000c1e1900 */
[----:B------:R-:W-:Y:S05]  /*0e00*/  BRA `(.L_x_1420) ;  /* 0x0000000000087947 */ /* 0x000fea0003800000 */
.L_x_1421:
[----:B------:R-:W-:Y:S02]  /*0e10*/  ULDC UR4, c[0x0][0x580] ;  /* 0x0001600000047ab9 */ /* 0x000fe40000000800 */
[----:B------:R-:W-:-:S07]  /*0e20*/  IMAD.U32 R19, RZ, RZ, UR4 ;  /* 0x00000004ff137e24 */ /* 0x000fce000f8e00ff */
.L_x_1420:
[----:B------:R-:W-:Y:S02]  /*0e30*/  ULDC.64 UR4, c[0x0][0x5a0] ;  /* 0x0001680000047ab9 */ /* 0x000fe40000000a00 */
[----:B------:R-:W-:-:S04]  /*0e40*/  ISETP.NE.U32.AND P0, PT, RZ, UR4, PT ;  /* 0x00000004ff007c0c */ /* 0x000fc8000bf05070 */
[----:B------:R-:W-:-:S13]  /*0e50*/  ISETP.NE.AND.EX P0, PT, RZ, UR5, PT, P0 ;  /* 0x00000005ff007c0c */ /* 0x000fda000bf05300 */
[----:B------:R-:W-:Y:S05]  /*0e60*/  @!P0 BRA `(.L_x_1422) ;  /* 0x00000000001c8947 */ /* 0x000fea0003800000 */
[----:B01----:R-:W0:Y:S02]  /*0e70*/  LDC.64 R6, c[0x0][0x5a0] ;  /* 0x00016800ff067b82 */ /* 0x003e240000000a00 */
[----:B0-----:R-:W2:Y:S02]  /*0e80*/  LDG.E.64 R6, desc[UR38][R6.64] ;  /* 0x0000002606067981 */ /* 0x001ea4000c1e1b00 */
[----:B--2---:R-:W-:-:S04]  /*0e90*/  ISETP.NE.U32.AND P0, PT, R6, RZ, PT ;  /* 0x000000ff0600720c */ /* 0x004fc80003f05070 */
[----:B------:R-:W-:-:S13]  /*0ea0*/  ISETP.NE.AND.EX P0, PT, R7, RZ, PT, P0 ;  /* 0x000000ff0700720c */ /* 0x000fda0003f05300 */
[----:B------:R-:W-:Y:S05]  /*0eb0*/  @!P0 BRA `(.L_x_1422) ;  /* 0x0000000000088947 */ /* 0x000fea0003800000 */
[----:B------:R0:W5:Y:S01]  /*0ec0*/  LD.E R88, desc[UR38][R6.64] ;  /* 0x0000002606587980 */ /* 0x000162000c101900 */
[----:B------:R-:W-:Y:S05]  /*0ed0*/  BRA `(.L_x_1423) ;  /* 0x0000000000247947 */ /* 0x000fea0003800000 */
.L_x_1422:
[----:B------:R-:W-:Y:S02]  /*0ee0*/  ULDC.64 UR4, c[0x0][0x590] ;  /* 0x0001640000047ab9 */ /* 0x000fe40000000a00 */
[----:B------:R-:W-:-:S04]  /*0ef0*/  ISETP.NE.U32.AND P0, PT, RZ, UR4, PT ;  /* 0x00000004ff007c0c */ /* 0x000fc8000bf05070 */
[----:B------:R-:W-:-:S13]  /*0f00*/  ISETP.NE.AND.EX P0, PT, RZ, UR5, PT, P0 ;  /* 0x00000005ff007c0c */ /* 0x000fda000bf05300 */
[----:B------:R-:W-:Y:S05]  /*0f10*/  @!P0 BRA `(.L_x_1424) ;  /* 0x00000000000c8947 */ /* 0x000fea0003800000 */
[----:B------:R-:W2:Y:S02]  /*0f20*/  LDC.64 R88, c[0x0][0x590] ;  /* 0x00016400ff587b82 */ /* 0x000ea40000000a00 */
[----:B--2---:R2:W5:Y:S01]  /*0f30*/  LDG.E R88, desc[UR38][R88.64] ;  /* 0x0000002658587981 */ /* 0x004562000c1e1900 */
[----:B------:R-:W-:Y:S05]  /*0f40*/  BRA `(.L_x_1423) ;  /* 0x0000000000087947 */ /* 0x000fea0003800000 */
.L_x_1424:
[----:B------:R-:W-:Y:S02]  /*0f50*/  ULDC UR4, c[0x0][0x584] ;  /* 0x0001610000047ab9 */ /* 0x000fe40000000800 */
[----:B------:R-:W-:-:S07]  /*0f60*/  IMAD.U32 R88, RZ, RZ, UR4 ;  /* 0x00000004ff587e24 */ /* 0x000fce000f8e00ff */
.L_x_1423:
[----:B------:R-:W-:-:S13]  /*0f70*/  LOP3.LUT P0, RZ, R0, 0xff, RZ, 0xc0, !PT ;  /* 0x000000ff00ff7812 */ /* 0x000fda000780c0ff */
[----:B------:R-:W-:Y:S05]  /*0f80*/  @!P0 EXIT ;  /* 0x000000000000894d */ /* 0x000fea0003800000 */
[----:B------:R-:W3:Y:S01]  /*0f90*/  LDC R90, c[0x0][0x658] ;  /* 0x00019600ff5a7b82 */ /* 0x000ee20000000800 */
[----:B------:R-:W-:Y:S01]  /*0fa0*/  ULDC.64 UR6, c[0x0][0x288] ;  /* 0x0000a20000067ab9 */ /* 0x000fe20000000a00 */
[----:B------:R-:W-:Y:S01]  /*0fb0*/  LOP3.LUT R14, R14, 0x1, RZ, 0xc0, !PT ;  /* 0x000000010e0e7812 */ /* 0x000fe200078ec0ff */
[----:B------:R-:W-:Y:S01]  /*0fc0*/  UIADD3 UR4, UR7, 0x3f, URZ ;  /* 0x0000003f07047890 */ /* 0x000fe2000fffe03f */
[----:B------:R-:W-:Y:S01]  /*0fd0*/  SHF.R.U32.HI R0, RZ, 0x2, R3 ;  /* 0x00000002ff007819 */ /* 0x000fe20000011603 */
[----:B01----:R-:W-:Y:S01]  /*0fe0*/  IMAD.MOV.U32 R7, RZ, RZ, -0x1 ;  /* 0xffffffffff077424 */ /* 0x003fe200078e00ff */
[----:B------:R-:W-:Y:S01]  /*0ff0*/  SHF.R.U32.HI R4, RZ, 0x1, R4 ;  /* 0x00000001ff047819 */ /* 0x000fe20000011604 */
[----:B------:R-:W-:Y:S01]  /*1000*/  USHF.R.S32.HI UR5, URZ, 0x1f, UR4 ;  /* 0x0000001f3f057899 */ /* 0x000fe20008011404 */
[----:B------:R-:W0:Y:S01]  /*1010*/  LDC.64 R92, c[0x0][0x5c8] ;  /* 0x00017200ff5c7b82 */ /* 0x000e220000000a00 */
[----:B------:R-:W-:Y:S01]  /*1020*/  IMAD.SHL.U32 R5, R14, 0x40, RZ ;  /* 0x000000400e057824 */ /* 0x000fe200078e00ff */
[----:B------:R-:W-:Y:S01]  /*1030*/  LOP3.LUT R0, R0, 0x7, RZ, 0xc0, !PT ;  /* 0x0000000700007812 */ /* 0x000fe200078ec0ff */
[----:B------:R-:W-:Y:S01]  /*1040*/  ULEA.HI UR5, UR5, UR4, URZ, 0x6 ;  /* 0x0000000405057291 */ /* 0x000fe2000f8f303f */
[----:B------:R-:W-:Y:S01]  /*1050*/  LOP3.LUT R23, R4, 0x30, RZ, 0xc0, !PT ;  /* 0x0000003004177812 */ /* 0x000fe200078ec0ff */
[----:B------:R-:W-:Y:S01]  /*1060*/  IMAD.MOV.U32 R9, RZ, RZ, 0x1 ;  /* 0x00000001ff097424 */ /* 0x000fe200078e00ff */
[--C-:B------:R-:W-:Y:S01]  /*1070*/  LOP3.LUT R22, R5, 0x40, R0.reuse, 0xe2, !PT ;  /* 0x0000004005167812 */ /* 0x100fe200078ee200 */
[----:B------:R-:W-:Y:S01]  /*1080*/  USHF.R.S32.HI UR43, URZ, 0x6, UR5 ;  /* 0x000000063f2b7899 */ /* 0x000fe20008011405 */
[----:B------:R-:W1:Y:S01]  /*1090*/  LDC R95, c[0x0][0x600] ;  /* 0x00018000ff5f7b82 */ /* 0x000e620000000800 */
[-C--:B------:R-:W-:Y:S01]  /*10a0*/  IADD3 R5, RZ, -R23.reuse, -R0 ;  /* 0x80000017ff057210 */ /* 0x080fe20007ffe800 */
[----:B------:R-:W-:Y:S01]  /*10b0*/  IMAD.U32 R6, RZ, RZ, UR6 ;  /* 0x00000006ff067e24 */ /* 0x000fe2000f8e00ff */
[C---:B--2---:R-:W-:Y:S01]  /*10c0*/  LOP3.LUT R89, R3.reuse, 0x3, RZ, 0xc0, !PT ;  /* 0x0000000303597812 */ /* 0x044fe200078ec0ff */
[----:B------:R-:W-:Y:S01]  /*10d0*/  UISETP.LT.AND UP0, UPT, UR43, 0x1, UPT ;  /* 0x000000012b00788c */ /* 0x000fe2000bf01270 */
[----:B------:R-:W-:Y:S01]  /*10e0*/  LOP3.LUT R94, R3, 0x80, RZ, 0xc0, !PT ;  /* 0x00000080035e7812 */ /* 0x000fe200078ec0ff */
[----:B------:R-:W-:Y:S01]  /*10f0*/  IMAD R5, R14, -0x40, R5 ;  /* 0xffffffc00e057824 */ /* 0x000fe200078e0205 */
[----:B------:R-:W-:Y:S01]  /*1100*/  ULDC UR4, c[0x0][0x284] ;  /* 0x0000a10000047ab9 */ /* 0x000fe20000000800 */
[-C--:B---3--:R-:W-:Y:S01]  /*1110*/  SHF.L.U32 R7, R7, R90.reuse, RZ ;  /* 0x0000005a07077219 */ /* 0x088fe200000006ff */
[----:B------:R-:W-:Y:S01]  /*1120*/  USEL UR44, UR43, 0x1, UP0 ;  /* 0x000000012b2c7887 */ /* 0x000fe20008000000 */
[----:B------:R-:W-:Y:S01]  /*1130*/  LOP3.LUT R22, R22, R23, RZ, 0xfc, !PT ;  /* 0x0000001716167212 */ /* 0x000fe200078efcff */
[----:B------:R-:W-:Y:S01]  /*1140*/  IMAD R89, R89, -0x2, R6 ;  /* 0xfffffffe59597824 */ /* 0x000fe200078e0206 */
[----:B------:R-:W-:Y:S01]  /*1150*/  SHF.L.U32 R90, R9, R90, RZ ;  /* 0x0000005a095a7219 */ /* 0x000fe200000006ff */
[----:B------:R-:W-:Y:S01]  /*1160*/  VIADD R97, R5, UR4 ;  /* 0x0000000405617c36 */ /* 0x000fe20008000000 */
[----:B------:R-:W-:Y:S01]  /*1170*/  LOP3.LUT R98, R18, 0x1, RZ, 0xfc, !PT ;  /* 0x0000000112627812 */ /* 0x000fe200078efcff */
[----:B------:R-:W-:Y:S01]  /*1180*/  IMAD.MOV.U32 R23, RZ, RZ, RZ ;  /* 0x000000ffff177224 */ /* 0x000fe200078e00ff */
[C---:B0-----:R-:W-:Y:S01]  /*1190*/  SHF.L.U64.HI R91, R92.reuse, 0x3, R93 ;  /* 0x000000035c5b7819 */ /* 0x041fe2000001025d */
[----:B------:R-:W-:Y:S01]  /*11a0*/  IMAD.SHL.U32 R92, R92, 0x8, RZ ;  /* 0x000000085c5c7824 */ /* 0x000fe200078e00ff */
[----:B------:R-:W-:Y:S01]  /*11b0*/  SHF.R.U32.HI R94, RZ, 0x7, R94 ;  /* 0x00000007ff5e7819 */ /* 0x000fe2000001165e */
[----:B------:R-:W-:Y:S01]  /*11c0*/  IMAD.SHL.U32 R93, R3, 0x2, RZ ;  /* 0x00000002035d7824 */ /* 0x000fe200078e00ff */
[----:B------:R-:W-:Y:S01]  /*11d0*/  LOP3.LUT R96, RZ, R7, RZ, 0x33, !PT ;  /* 0x00000007ff607212 */ /* 0x000fe200078e33ff */
[----:B------:R-:W-:Y:S01]  /*11e0*/  UIADD3 UR44, UR43, -UR44, URZ ;  /* 0x8000002c2b2c7290 */ /* 0x000fe2000fffe03f */
[----:B------:R-:W-:Y:S01]  /*11f0*/  UMOV UR40, URZ ;  /* 0x0000003f00287c82 */ /* 0x000fe20008000000 */
[----:B-1----:R-:W-:Y:S01]  /*1200*/  VIADD R95, R95, 0xffffffff ;  /* 0xffffffff5f5f7836 */ /* 0x002fe20000000000 */
[----:B------:R-:W-:-:S09]  /*1210*/  UMOV UR41, URZ ;  /* 0x0000003f00297c82 */ /* 0x000fd20008000000 */
.L_x_1570:
[----:B0-----:R-:W0:Y:S01]  /*1220*/  SHFL.IDX PT, R0, R94, RZ, 0x1f ;  /* 0x00001fff5e007589 */ /* 0x001e2200000e0000 */
[----:B-1----:R-:W1:Y:S01]  /*1230*/  S2UR UR7, SR_CgaCtaId ;  /* 0x00000000000779c3 */ /* 0x002e620000008800 */
[----:B------:R-:W-:Y:S01]  /*1240*/  UMOV UR6, 0x400 ;  /* 0x0000040000067882 */ /* 0x000fe20000000000 */
[----:B0-----:R-:W-:Y:S01]  /*1250*/  R2UR UR4, R0 ;  /* 0x00000000000472ca */ /* 0x001fe200000e0000 */
[----:B-1----:R-:W-:-:S12]  /*1260*/  ULEA UR46, UR7, UR6, 0x18 ;  /* 0x00000006072e7291 */ /* 0x002fd8000f8ec03f */
[----:B------:R-:W-:-:S04]  /*1270*/  ULEA.HI UR5, UR4, UR4, URZ, 0x1 ;  /* 0x0000000404057291 */ /* 0x000fc8000f8f083f */
[----:B------:R-:W-:-:S04]  /*1280*/  ULOP3.LUT UR5, UR5, 0x7fffe, URZ, 0xc0, !UPT ;  /* 0x0007fffe05057892 */ /* 0x000fc8000f8ec03f */
[----:B------:R-:W-:-:S03]  /*1290*/  UIADD3 UR5, UR4, -UR5, URZ ;  /* 0x8000000504057290 */ /* 0x000fc6000fffe03f */
[----:B------:R-:W-:Y:S01]  /*12a0*/  ULDC UR4, c[0x0][0x28c] ;  /* 0x0000a30000047ab9 */ /* 0x000fe20000000800 */
[----:B------:R-:W-:Y:S01]  /*12b0*/  ULEA UR5, UR5, UR46, 0xd ;  /* 0x0000002e05057291 */ /* 0x000fe2000f8e683f */
[----:B------:R-:W-:-:S03]  /*12c0*/  ISETP.LT.AND P0, PT, RZ, UR4, PT ;  /* 0x00000004ff007c0c */ /* 0x000fc6000bf01270 */
[----:B------:R-:W-:-:S04]  /*12d0*/  UIADD3 UR5, UR5, 0x180, URZ ;  /* 0x0000018005057890 */ /* 0x000fc8000fffe03f */
[----:B------:R-:W-:-:S04]  /*12e0*/  USHF.R.U32.HI UR5, URZ, 0x4, UR5 ;  /* 0x000000043f057899 */ /* 0x000fc80008011605 */
[----:B------:R-:W-:-:S04]  /*12f0*/  ULOP3.LUT UR5, UR5, 0x3fff, URZ, 0xc0, !UPT ;  /* 0x00003fff05057892 */ /* 0x000fc8000f8ec03f */
[----:B------:R-:W-:Y:S01]  /*1300*/  ULOP3.LUT UR45, UR5, 0x10000, URZ, 0xfc, !UPT ;  /* 0x00010000052d7892 */ /* 0x000fe2000f8efc3f */
[----:B--2345:R-:W-:Y:S11]  /*1310*/  @P0 BRA `(.L_x_1425) ;  /* 0x0000000000400947 */ /* 0x03cff60003800000 */
[----:B------:R-:W-:Y:S01]  /*1320*/  MOV R0, 0x110 ;  /* 0x0000011000007802 */ /* 0x000fe20000000f00 */
[----:B------:R-:W-:Y:S01]  /*1330*/  ULDC.64 UR4, c[0x4][0xe0] ;  /* 0x0100380000047ab9 */ /* 0x000fe20000000a00 */
[----:B------:R-:W-:Y:S01]  /*1340*/  ULDC.64 UR6, c[0x4][0x48] ;  /* 0x0100120000067ab9 */ /* 0x000fe20000000a00 */
[----:B------:R-:W-:Y:S01]  /*1350*/  IMAD.U32 R4, RZ, RZ, UR4 ;  /* 0x00000004ff047e24 */ /* 0x000fe2000f8e00ff */
[----:B------:R0:W1:Y:S01]  /*1360*/  LDC.64 R14, c[0x4][R0] ;  /* 0x01000000000e7b82 */ /* 0x0000620000000a00 */
        /* <DEDUP_REMOVED lines=8> */
[----:B0-----:R-:W-:-:S07]  /*13f0*/  IMAD.MOV.U32 R13, RZ, RZ, RZ ;  /* 0x000000ffff0d7224 */ /* 0x001fce00078e00ff */
[----:B------:R-:W-:-:S07]  /*1400*/  LEPC R20, `(.L_x_1425) ;  /* 0x000000001014794e */ /* 0x000fce0000000000 */
[----:B-1---5:R-:W-:Y:S05]  /*1410*/  CALL.ABS.NOINC R14 ;  /* 0x000000000e007343 */ /* 0x022fea0003c00000 */
.L_x_1425:
[----:B------:R-:W-:-:S13]  /*1420*/  ISETP.NE.AND P0, PT, R98, 0x3, PT ;  /* 0x000000036200780c */ /* 0x000fda0003f05270 */
[----:B------:R-:W-:Y:S05]  /*1430*/  @!P0 BRA `(.L_x_1426) ;  /* 0x0000000000048947 */ /* 0x000fea0003800000 */
[----:B------:R-:W-:Y:S01]  /*1440*/  BPT.TRAP 0x1 ;  /* 0x000000040000795c */ /* 0x000fe20000300000 */
.L_x_1426:
[----:B------:R-:W-:Y:S02]  /*1450*/  IMAD.U32 R3, RZ, RZ, UR41 ;  /* 0x00000029ff037e24 */ /* 0x000fe4000f8e00ff */
[----:B------:R-:W-:-:S03]  /*1460*/  IMAD.U32 R0, RZ, RZ, UR40 ;  /* 0x00000028ff007e24 */ /* 0x000fc6000f8e00ff */
[----:B------:R-:W-:Y:S02]  /*1470*/  LEA R3, R3, UR46, 0x3 ;  /* 0x0000002e03037c11 */ /* 0x000fe4000f8e18ff */
[----:B------:R-:W-:-:S04]  /*1480*/  SHF.L.U32 R0, R0, 0x1f, RZ ;  /* 0x0000001f00007819 */ /* 0x000fc800000006ff */
[----:B------:R0:W1:Y:S01]  /*1490*/  SYNCS.PHASECHK.TRANS64.TRYWAIT P1, [R3+URZ], R0 ;  /* 0x00000000030075a7 */ /* 0x000062000802017f */
[----:B------:R-:W-:Y:S05]  /*14a0*/  @!P0 BRA `(.L_x_1427) ;  /* 0x0000000000048947 */ /* 0x000fea0003800000 */
[----:B------:R-:W-:Y:S01]  /*14b0*/  BPT.TRAP 0x1 ;  /* 0x000000040000795c */ /* 0x000fe20000300000 */
.L_x_1427:
[----:B------:R-:W-:-:S05]  /*14c0*/  IMAD.U32 R4, RZ, RZ, UR44 ;  /* 0x0000002cff047e24 */ /* 0x000fca000f8e00ff */
[----:B------:R-:W-:Y:S01]  /*14d0*/  ISETP.GE.AND P2, PT, R4, 0x1, PT ;  /* 0x000000010400780c */ /* 0x000fe20003f46270 */
[----:B-1----:R-:W-:-:S12]  /*14e0*/  @P1 BRA `(.L_x_1428) ;  /* 0x0000000000081947 */ /* 0x002fd80003800000 */
[----:B------:R-:W1:Y:S02]  /*14f0*/  SYNCS.PHASECHK.TRANS64.TRYWAIT P1, [R3+URZ], R0 ;  /* 0x00000000030075a7 */ /* 0x000e64000802017f */
[----:B-1----:R-:W-:Y:S05]  /*1500*/  @!P1 BRA `(.L_x_1429) ;  /* 0x00000068000c9947 */ /* 0x002fea0003800000 */
.L_x_1428:
[----:B------:R-:W-:Y:S05]  /*1510*/  WARPSYNC.ALL ;  /* 0x0000000000007948 */ /* 0x000fea0003800000 */
[----:B------:R-:W-:Y:S01]  /*1520*/  UIADD3 UR4, UR46, 0x1c180, URZ ;  /* 0x0001c1802e047890 */ /* 0x000fe2000fffe03f */
[----:B------:R-:W-:Y:S01]  /*1530*/  WARPGROUP.ARRIVE ;  /* 0x00000000000079c5 */ /* 0x000fe20000000000 */
[----:B------:R-:W-:Y:S02]  /*1540*/  ULEA UR5, UR41, UR45, 0xa ;  /* 0x0000002d29057291 */ /* 0x000fe4000f8e503f */
[----:B------:R-:W-:Y:S01]  /*1550*/  USHF.R.U32.HI UR4, URZ, 0x4, UR4 ;  /* 0x000000043f047899 */ /* 0x000fe20008011604 */
[----:B------:R-:W-:Y:S01]  /*1560*/  UMOV UR9, 0x40000040 ;  /* 0x4000004000097882 */ /* 0x000fe20000000000 */
[----:B------:R-:W-:-:S02]  /*1570*/  UMOV UR11, 0x40000040 ;  /* 0x40000040000b7882 */ /* 0x000fc40000000000 */
[----:B------:R-:W-:Y:S01]  /*1580*/  ULOP3.LUT UR4, UR4, 0x3fff, URZ, 0xc0, !UPT ;  /* 0x00003fff04047892 */ /* 0x000fe2000f8ec03f */
[----:B------:R-:W-:-:S03]  /*1590*/  UMOV UR8, UR5 ;  /* 0x0000000500087c82 */ /* 0x000fc60008000000 */
[----:B------:R-:W-:-:S04]  /*15a0*/  ULOP3.LUT UR4, UR4, 0x10000, URZ, 0xfc, !UPT ;  /* 0x0001000004047892 */ /* 0x000fc8000f8efc3f */
[----:B------:R-:W-:-:S07]  /*15b0*/  ULEA UR6, UR41, UR4, 0xa ;  /* 0x0000000429067291 */ /* 0x000fce000f8e503f */
[----:B------:R-:W-:Y:S02]  /*15c0*/  UMOV UR10, UR6 ;  /* 0x00000006000a7c82 */ /* 0x000fe40008000000 */
[----:B------:R-:W-:Y:S01]  /*15d0*/  HGMMA.64x128x16.F32.BF16 R24, gdesc[UR8], RZ, !UPT, gsb0 ;  /* 0x01e00000081879f0 */ /* 0x000fe2000c0018ff */
[----:B------:R-:W-:Y:S02]  /*15e0*/  UIADD3 UR8, UR5, 0x2, URZ ;  /* 0x0000000205087890 */ /* 0x000fe4000fffe03f */
[----:B------:R-:W-:Y:S01]  /*15f0*/  UIADD3 UR10, UR6, 0x2, URZ ;  /* 0x00000002060a7890 */ /* 0x000fe2000fffe03f */
[----:B------:R-:W-:Y:S01]  /*1600*/  UMOV UR9, 0x40000040 ;  /* 0x4000004000097882 */ /* 0x000fe20000000000 */
[----:B------:R-:W-:Y:S01]  /*1610*/  UMOV UR11, 0x40000040 ;  /* 0x40000040000b7882 */ /* 0x000fe20000000000 */
[----:B------:R-:W-:Y:S02]  /*1620*/  WARPGROUP.DEPBAR.LE gsb0, 0x0 ;  /* 0x00008000000079c5 */ /* 0x000fe40000010000 */
[----:B------:R-:W-:-:S06]  /*1630*/  WARPGROUP.ARRIVE ;  /* 0x00000000000079c5 */ /* 0x000fcc0000000000 */
[----:B------:R-:W-:Y:S01]  /*1640*/  HGMMA.64x128x16.F32.BF16 R24, gdesc[UR8], R24, gsb0 ;  /* 0x01e00000081879f0 */ /* 0x000fe20008001818 */
        /* <DEDUP_REMOVED lines=13> */
[----:B------:R-:W-:Y:S03]  /*1720*/  HGMMA.64x128x16.F32.BF16 R24, gdesc[UR8], R24, gsb0 ;  /* 0x01e00000081879f0 */ /* 0x000fe60008001818 */
[----:B------:R-:W-:Y:S02]  /*1730*/  WARPGROUP.DEPBAR.LE gsb0, 0x0 ;  /* 0x00008000000079c5 */ /* 0x000fe40000010000 */
[----:B------:R-:W-:Y:S05]  /*1740*/  @!P2 BRA `(.L_x_1430) ;  /* 0x00000004001ca947 */ /* 0x000fea0003800000 */
[----:B------:R-:W-:Y:S01]  /*1750*/  UIADD3 UR5, UR41, 0x1, URZ ;  /* 0x0000000129057890 */ /* 0x000fe2000fffe03f */
[----:B01----:R-:W-:-:S03]  /*1760*/  IMAD.U32 R0, RZ, RZ, UR44 ;  /* 0x0000002cff007e24 */ /* 0x003fc6000f8e00ff */
[----:B------:R-:W-:-:S04]  /*1770*/  UISETP.NE.AND UP0, UPT, UR5, 0x7, UPT ;  /* 0x000000070500788c */ /* 0x000fc8000bf05270 */
[----:B------:R-:W-:Y:S02]  /*1780*/  USEL UR6, URZ, 0x1, UP0 ;  /* 0x000000013f067887 */ /* 0x000fe40008000000 */
[----:B------:R-:W-:Y:S02]  /*1790*/  USEL UR5, UR5, URZ, UP0 ;  /* 0x0000003f05057287 */ /* 0x000fe40008000000 */
[----:B------:R-:W-:-:S06]  /*17a0*/  ULOP3.LUT UR6, UR40, UR6, URZ, 0x3c, !UPT ;  /* 0x0000000628067292 */ /* 0x000fcc000f8e3c3f */
[----:B------:R-:W-:Y:S01]  /*17b0*/  IMAD.U32 R5, RZ, RZ, UR6 ;  /* 0x00000006ff057e24 */ /* 0x000fe2000f8e00ff */
[----:B------:R-:W-:-:S06]  /*17c0*/  UMOV UR6, UR41 ;  /* 0x0000002900067c82 */ /* 0x000fcc0008000000 */
.L_x_1437:
[----:B01----:R-:W-:Y:S05]  /*17d0*/  @!P0 BRA `(.L_x_1431) ;  /* 0x0000000000048947 */ /* 0x003fea0003800000 */
[----:B------:R-:W-:Y:S01]  /*17e0*/  BPT.TRAP 0x1 ;  /* 0x000000040000795c */ /* 0x000fe20000300000 */
.L_x_1431:
[----:B------:R-:W0:Y:S01]  /*17f0*/  S2UR UR8, SR_CgaCtaId ;  /* 0x00000000000879c3 */ /* 0x000e220000008800 */
[----:B------:R-:W-:Y:S01]  /*1800*/  UMOV UR7, 0x400 ;  /* 0x0000040000077882 */ /* 0x000fe20000000000 */
[----:B------:R-:W-:Y:S01]  /*1810*/  SHF.L.U32 R3, R5, 0x1f, RZ ;  /* 0x0000001f05037819 */ /* 0x000fe200000006ff */
[----:B0-----:R-:W-:-:S04]  /*1820*/  ULEA UR13, UR8, UR7, 0x18 ;  /* 0x00000007080d7291 */ /* 0x001fc8000f8ec03f */
[----:B------:R-:W-:-:S09]  /*1830*/  ULEA UR7, UR5, UR13, 0x3 ;  /* 0x0000000d05077291 */ /* 0x000fd2000f8e183f */
[----:B------:R0:W1:Y:S01]  /*1840*/  SYNCS.PHASECHK.TRANS64.TRYWAIT P1, [UR7], R3 ;  /* 0x00000003ff0075a7 */ /* 0x0000620008020147 */
[----:B------:R-:W-:Y:S05]  /*1850*/  @!P0 BRA `(.L_x_1432) ;  /* 0x0000000000048947 */ /* 0x000fea0003800000 */
[----:B------:R-:W-:Y:S01]  /*1860*/  BPT.TRAP 0x1 ;  /* 0x000000040000795c */ /* 0x000fe20000300000 */
.L_x_1432:
[----:B-1----:R-:W-:Y:S05]  /*1870*/  @P1 BRA `(.L_x_1433) ;  /* 0x0000000000081947 */ /* 0x002fea0003800000 */
[----:B------:R-:W1:Y:S02]  /*1880*/  SYNCS.PHASECHK.TRANS64.TRYWAIT P1, [UR7], R3 ;  /* 0x00000003ff0075a7 */ /* 0x000e640008020147 */
[----:B-1----:R-:W-:Y:S05]  /*1890*/  @!P1 BRA `(.L_x_1434) ;  /* 0x00000064003c9947 */ /* 0x002fea0003800000 */
.L_x_1433:
[----:B------:R-:W-:Y:S01]  /*18a0*/  ULEA UR7, UR5, UR45, 0xa ;  /* 0x0000002d05077291 */ /* 0x000fe2000f8e503f */
[----:B------:R-:W-:Y:S01]  /*18b0*/  WARPGROUP.ARRIVE ;  /* 0x00000000000079c5 */ /* 0x000fe20000000000 */
[----:B------:R-:W-:Y:S01]  /*18c0*/  ULEA UR12, UR5, UR4, 0xa ;  /* 0x00000004050c7291 */ /* 0x000fe2000f8e503f */
[----:B------:R-:W-:Y:S01]  /*18d0*/  UMOV UR9, 0x40000040 ;  /* 0x4000004000097882 */ /* 0x000fe20000000000 */
[----:B------:R-:W-:-:S03]  /*18e0*/  UMOV UR11, 0x40000040 ;  /* 0x40000040000b7882 */ /* 0x000fc60000000000 */
[----:B------:R-:W-:Y:S02]  /*18f0*/  UMOV UR8, UR7 ;  /* 0x0000000700087c82 */ /* 0x000fe40008000000 */
[----:B------:R-:W-:Y:S02]  /*1900*/  UMOV UR10, UR12 ;  /* 0x0000000c000a7c82 */ /* 0x000fe40008000000 */
[----:B------:R-:W-:Y:S01]  /*1910*/  HGMMA.64x128x16.F32.BF16 R24, gdesc[UR8], R24, gsb0 ;  /* 0x01e00000081879f0 */ /* 0x000fe20008001818 */
[----:B------:R-:W-:Y:S02]  /*1920*/  UIADD3 UR8, UR7, 0x2, URZ ;  /* 0x0000000207087890 */ /* 0x000fe4000fffe03f */
[----:B------:R-:W-:Y:S01]  /*1930*/  UIADD3 UR10, UR12, 0x2, URZ ;  /* 0x000000020c0a7890 */ /* 0x000fe2000fffe03f */
[----:B------:R-:W-:Y:S01]  /*1940*/  UMOV UR9, 0x40000040 ;  /* 0x4000004000097882 */ /* 0x000fe20000000000 */
[----:B------:R-:W-:Y:S01]  /*1950*/  UMOV UR11, 0x40000040 ;  /* 0x40000040000b7882 */ /* 0x000fe20000000000 */
[----:B------:R-:W-:-:S02]  /*1960*/  WARPGROUP.DEPBAR.LE gsb0, 0x0 ;  /* 0x00008000000079c5 */ /* 0x000fc40000010000 */
        /* <DEDUP_REMOVED lines=18> */
[----:B------:R-:W-:Y:S01]  /*1a90*/  BPT.TRAP 0x1 ;  /* 0x000000040000795c */ /* 0x000fe20000300000 */
.L_x_1435:
[----:B------:R-:W-:Y:S01]  /*1aa0*/  ULEA UR7, UR6, UR13, 0x3 ;  /* 0x0000000d06077291 */ /* 0x000fe2000f8e183f */
[----:B------:R-:W-:-:S03]  /*1ab0*/  ISETP.GT.U32.AND P1, PT, R18, 0x1, PT ;  /* 0x000000011200780c */ /* 0x000fc60003f24070 */
[----:B------:R-:W-:-:S04]  /*1ac0*/  UIADD3 UR7, UR7, 0x38, URZ ;  /* 0x0000003807077890 */ /* 0x000fc8000fffe03f */
[----:B------:R-:W-:-:S09]  /*1ad0*/  UPRMT UR7, URZ, 0x654, UR7 ;  /* 0x000006543f077896 */ /* 0x000fd20008000007 */
[----:B------:R-:W-:Y:S01]  /*1ae0*/  SYNCS.ARRIVE.TRANS64.RED.A1T0 RZ, [UR7], RZ ;  /* 0x000000ffffff79a7 */ /* 0x000fe20008100407 */
[----:B------:R-:W-:Y:S05]  /*1af0*/  @P1 BRA `(.L_x_1436) ;  /* 0x0000000000041947 */ /* 0x000fea0003800000 */
[----:B------:R-:W-:Y:S01]  /*1b00*/  BPT.TRAP 0x1 ;  /* 0x000000040000795c */ /* 0x000fe20000300000 */
.L_x_1436:
[----:B------:R-:W-:Y:S01]  /*1b10*/  UIADD3 UR5, UR5, 0x1, URZ ;  /* 0x0000000105057890 */ /* 0x000fe2000fffe03f */
[C---:B------:R-:W-:Y:S01]  /*1b20*/  ISETP.GT.AND P1, PT, R0.reuse, 0x1, PT ;  /* 0x000000010000780c */ /* 0x040fe20003f24270 */
[----:B------:R-:W-:Y:S01]  /*1b30*/  UIADD3 UR6, UR6, 0x1, URZ ;  /* 0x0000000106067890 */ /* 0x000fe2000fffe03f */
[----:B------:R-:W-:Y:S01]  /*1b40*/  VIADD R0, R0, 0xffffffff ;  /* 0xffffffff00007836 */ /* 0x000fe20000000000 */
[----:B------:R-:W-:Y:S02]  /*1b50*/  UISETP.NE.AND UP0, UPT, UR5, 0x7, UPT ;  /* 0x000000070500788c */ /* 0x000fe4000bf05270 */
[----:B------:R-:W-:Y:S02]  /*1b60*/  UISETP.NE.AND UP1, UPT, UR6, 0x7, UPT ;  /* 0x000000070600788c */ /* 0x000fe4000bf25270 */
[----:B------:R-:W-:Y:S02]  /*1b70*/  USEL UR7, URZ, 0x1, UP0 ;  /* 0x000000013f077887 */ /* 0x000fe40008000000 */
[----:B------:R-:W-:-:S02]  /*1b80*/  USEL UR5, UR5, URZ, UP0 ;  /* 0x0000003f05057287 */ /* 0x000fc40008000000 */
[----:B------:R-:W-:Y:S02]  /*1b90*/  USEL UR6, UR6, URZ, UP1 ;  /* 0x0000003f06067287 */ /* 0x000fe40008800000 */
[----:B------:R-:W-:Y:S01]  /*1ba0*/  LOP3.LUT R5, R5, UR7, RZ, 0x3c, !PT ;  /* 0x0000000705057c12 */ /* 0x000fe2000f8e3cff */
[----:B------:R-:W-:Y:S09]  /*1bb0*/  @P1 BRA `(.L_x_1437) ;  /* 0xfffffffc00041947 */ /* 0x000ff2000383ffff */
.L_x_1430:
[----:B01----:R-:W0:Y:S02]  /*1bc0*/  LDC R0, c[0x0][0x28c] ;  /* 0x0000a300ff007b82 */ /* 0x003e240000000800 */
[----:B0-----:R-:W-:-:S13]  /*1bd0*/  ISETP.GE.AND P1, PT, R0, 0x1, PT ;  /* 0x000000010000780c */ /* 0x001fda0003f26270 */
[----:B------:R-:W-:Y:S05]  /*1be0*/  @!P1 BRA `(.L_x_1438) ;  /* 0x0000000000489947 */ /* 0x000fea0003800000 */
[----:B------:R-:W-:Y:S05]  /*1bf0*/  @!P0 BRA `(.L_x_1439) ;  /* 0x0000000000048947 */ /* 0x000fea0003800000 */
[----:B------:R-:W-:Y:S01]  /*1c00*/  BPT.TRAP 0x1 ;  /* 0x000000040000795c */ /* 0x000fe20000300000 */
.L_x_1439:
[----:B------:R-:W0:Y:S01]  /*1c10*/  S2UR UR7, SR_CgaCtaId ;  /* 0x00000000000779c3 */ /* 0x000e220000008800 */
[----:B------:R-:W-:Y:S01]  /*1c20*/  UIADD3 UR6, UR44, UR41, URZ ;  /* 0x000000292c067290 */ /* 0x000fe2000fffe03f */
[----:B------:R-:W-:-:S03]  /*1c30*/  ISETP.GT.U32.AND P0, PT, R18, 0x1, PT ;  /* 0x000000011200780c */ /* 0x000fc60003f04070 */
[----:B------:R-:W-:-:S04]  /*1c40*/  UIMAD.WIDE.U32 UR4, UR6, 0x24924925, URZ ;  /* 0x24924925060478a5 */ /* 0x000fc8000f8e003f */
[----:B------:R-:W-:-:S04]  /*1c50*/  UIADD3 UR4, UR6, -UR5, URZ ;  /* 0x8000000506047290 */ /* 0x000fc8000fffe03f */
[----:B------:R-:W-:-:S03]  /*1c60*/  ULEA.HI UR4, UR4, UR5, URZ, 0x1f ;  /* 0x0000000504047291 */ /* 0x000fc6000f8ff83f */
[----:B------:R-:W-:Y:S01]  /*1c70*/  UMOV UR5, 0x400 ;  /* 0x0000040000057882 */ /* 0x000fe20000000000 */
[----:B------:R-:W-:-:S04]  /*1c80*/  USHF.R.U32.HI UR4, URZ, 0x2, UR4 ;  /* 0x000000023f047899 */ /* 0x000fc80008011604 */
[----:B------:R-:W-:Y:S02]  /*1c90*/  UIMAD UR4, UR4, -0x7, UR6 ;  /* 0xfffffff9040478a4 */ /* 0x000fe4000f8e0206 */
[----:B0-----:R-:W-:-:S04]  /*1ca0*/  ULEA UR5, UR7, UR5, 0x18 ;  /* 0x0000000507057291 */ /* 0x001fc8000f8ec03f */
[----:B------:R-:W-:-:S04]  /*1cb0*/  ULEA UR4, UR4, UR5, 0x3 ;  /* 0x0000000504047291 */ /* 0x000fc8000f8e183f */
[----:B------:R-:W-:-:S04]  /*1cc0*/  UIADD3 UR4, UR4, 0x38, URZ ;  /* 0x0000003804047890 */ /* 0x000fc8000fffe03f */
[----:B------:R-:W-:-:S09]  /*1cd0*/  UPRMT UR4, URZ, 0x654, UR4 ;  /* 0x000006543f047896 */ /* 0x000fd20008000004 */
[----:B------:R-:W-:Y:S01]  /*1ce0*/  SYNCS.ARRIVE.TRANS64.RED.A1T0 RZ, [UR4], RZ ;  /* 0x000000ffffff79a7 */ /* 0x000fe20008100404 */
[----:B------:R-:W-:Y:S05]  /*1cf0*/  @P0 BRA `(.L_x_1438) ;  /* 0x0000000000040947 */ /* 0x000fea0003800000 */
[----:B------:R-:W-:Y:S01]  /*1d00*/  BPT.TRAP 0x1 ;  /* 0x000000040000795c */ /* 0x000fe20000300000 */
.L_x_1438:
[----:B------:R-:W-:Y:S01]  /*1d10*/  UISETP.GE.U32.AND UP1, UPT, UR43, 0x7, UPT ;  /* 0x000000072b00788c */ /* 0x000fe2000bf26070 */
[----:B------:R-:W-:Y:S01]  /*1d20*/  IMAD.SHL.U32 R6, R100, 0x80, RZ ;  /* 0x0000008064067824 */ /* 0x000fe200078e00ff */
[----:B------:R-:W-:Y:S01]  /*1d30*/  UIADD3 UR41, UR43, UR41, URZ ;  /* 0x000000292b297290 */ /* 0x000fe2000fffe03f */
[----:B------:R-:W-:Y:S01]  /*1d40*/  SHF.R.S32.HI R11, RZ, 0x1f, R99 ;  /* 0x0000001fff0b7819 */ /* 0x000fe20000011463 */
[----:B------:R-:W-:Y:S01]  /*1d50*/  ULDC UR10, c[0x0][0x288] ;  /* 0x0000a200000a7ab9 */ /* 0x000fe20000000800 */
[----:B------:R-:W-:Y:S01]  /*1d60*/  IMAD.SHL.U32 R10, R101, 0x80, RZ ;  /* 0x00000080650a7824 */ /* 0x000fe200078e00ff */
[C---:B------:R-:W-:Y:S01]  /*1d70*/  LOP3.LUT R8, R6.reuse, 0x6, R93, 0xf8, !PT ;  /* 0x0000000606087812 */ /* 0x040fe200078ef85d */
[----:B------:R-:W-:Y:S01]  /*1d80*/  UISETP.GT.U32.AND UP0, UPT, UR41, 0x6, UPT ;  /* 0x000000062900788c */ /* 0x000fe2000bf04070 */
[----:B------:R-:W-:Y:S01]  /*1d90*/  ISETP.GE.AND P0, PT, R6, UR10, PT ;  /* 0x0000000a06007c0c */ /* 0x000fe2000bf06270 */
[----:B------:R-:W-:Y:S01]  /*1da0*/  ULDC.64 UR6, c[0x0][0x5d0] ;  /* 0x0001740000067ab9 */ /* 0x000fe20000000a00 */
[----:B------:R-:W-:Y:S01]  /*1db0*/  ULDC UR11, c[0x0][0x284] ;  /* 0x0000a100000b7ab9 */ /* 0x000fe20000000800 */
[----:B------:R-:W-:Y:S01]  /*1dc0*/  @UP1 UIMAD.WIDE.U32 UR4, UR41, 0x24924925, URZ ;  /* 0x24924925290418a5 */ /* 0x000fe2000f8e003f */
[----:B------:R-:W-:Y:S01]  /*1dd0*/  SHF.R.S32.HI R9, RZ, 0x1f, R8 ;  /* 0x0000001fff097819 */ /* 0x000fe20000011408 */
[----:B------:R-:W-:Y:S01]  /*1de0*/  IMAD R0, R11, UR6, RZ ;  /* 0x000000060b007c24 */ /* 0x000fe2000f8e02ff */
[----:B------:R-:W-:Y:S01]  /*1df0*/  UISETP.LT.U32.AND UP0, UPT, UR43, 0x7, UP0 ;  /* 0x000000072b00788c */ /* 0x000fe20008701070 */
[----:B------:R-:W-:Y:S01]  /*1e00*/  ISETP.GE.OR P0, PT, R10, UR11, P0 ;  /* 0x0000000b0a007c0c */ /* 0x000fe20008706670 */
[----:B------:R-:W-:Y:S01]  /*1e10*/  @UP1 UIADD3 UR4, UR41, -UR5, URZ ;  /* 0x8000000529041290 */ /* 0x000fe2000fffe03f */
[C---:B------:R-:W-:Y:S01]  /*1e20*/  IMAD R3, R99.reuse, UR7, R0 ;  /* 0x0000000763037c24 */ /* 0x040fe2000f8e0200 */
[----:B------:R-:W-:Y:S01]  /*1e30*/  ULDC.64 UR8, c[0x0][0x5c8] ;  /* 0x0001720000087ab9 */ /* 0x000fe20000000a00 */
[----:B------:R-:W-:Y:S01]  /*1e40*/  IMAD.WIDE.U32 R4, R99, UR6, R8 ;  /* 0x0000000663047c25 */ /* 0x000fe2000f8e0008 */
[----:B------:R-:W-:-:S02]  /*1e50*/  USEL UR6, URZ, 0x1, !UP0 ;  /* 0x000000013f067887 */ /* 0x000fc4000c000000 */
[----:B------:R-:W-:Y:S01]  /*1e60*/  @UP1 ULEA.HI UR4, UR4, UR5, URZ, 0x1f ;  /* 0x0000000504041291 */ /* 0x000fe2000f8ff83f */
[----:B------:R-:W-:Y:S01]  /*1e70*/  IMAD.WIDE R100, R101, 0x80, R22 ;  /* 0x0000008065647825 */ /* 0x000fe200078e0216 */
[----:B------:R-:W-:Y:S02]  /*1e80*/  ULOP3.LUT UR40, UR40, UR6, URZ, 0x3c, !UPT ;  /* 0x0000000628287292 */ /* 0x000fe4000f8e3c3f */
[----:B------:R-:W-:Y:S01]  /*1e90*/  @UP1 USHF.R.U32.HI UR4, URZ, 0x2, UR4 ;  /* 0x000000023f041899 */ /* 0x000fe20008011604 */
[----:B------:R-:W-:Y:S02]  /*1ea0*/  IMAD.IADD R5, R5, 0x1, R3 ;  /* 0x0000000105057824 */ /* 0x000fe400078e0203 */
[----:B------:R-:W-:Y:S01]  /*1eb0*/  IMAD R3, R101, UR8, RZ ;  /* 0x0000000865037c24 */ /* 0x000fe2000f8e02ff */
[----:B------:R-:W-:Y:S01]  /*1ec0*/  @UP1 ULOP3.LUT UR40, UR40, 0x1, UR4, 0x78, !UPT ;  /* 0x0000000128281892 */ /* 0x000fe2000f8e7804 */
[----:B------:R-:W-:-:S04]  /*1ed0*/  IMAD.WIDE.U32 R102, R100, UR8, R4 ;  /* 0x0000000864667c25 */ /* 0x000fc8000f8e0004 */
[----:B------:R-:W-:Y:S02]  /*1ee0*/  IMAD R7, R100, UR9, R3 ;  /* 0x0000000964077c24 */ /* 0x000fe4000f8e0203 */
[----:B------:R-:W-:Y:S01]  /*1ef0*/  IMAD.MOV.U32 R0, RZ, RZ, -0x1 ;  /* 0xffffffffff007424 */ /* 0x000fe200078e00ff */
[----:B------:R-:W-:Y:S06]  /*1f00*/  @P0 BRA `(.L_x_1440) ;  /* 0x00000040001c0947 */ /* 0x000fec0003800000 */
[----:B-----5:R-:W-:Y:S01]  /*1f10*/  FSETP.NEU.AND P0, PT, R88, RZ, PT ;  /* 0x000000ff5800720b */ /* 0x020fe20003f0d000 */
[----:B------:R-:W-:Y:S01]  /*1f20*/  IMAD.IADD R4, R89, 0x1, -R6 ;  /* 0x0000000159047824 */ /* 0x000fe200078e0a06 */
[----:B------:R-:W-:Y:S01]  /*1f30*/  BSSY B0, `(.L_x_1440) ;  /* 0x0000404000007945 */ /* 0x000fe20003800000 */
[----:B------:R-:W-:Y:S02]  /*1f40*/  IMAD.IADD R3, R97, 0x1, -R10 ;  /* 0x0000000161037824 */ /* 0x000fe400078e0a0a */
[----:B------:R-:W-:Y:S01]  /*1f50*/  IMAD.IADD R113, R103, 0x1, R7 ;  /* 0x0000000167717824 */ /* 0x000fe200078e0207 */
[----:B------:R-:W-:-:S04]  /*1f60*/  ISETP.GT.AND P2, PT, R4, RZ, PT ;  /* 0x000000ff0400720c */ /* 0x000fc80003f44270 */
[----:B------:R-:W-:-:S03]  /*1f70*/  ISETP.GT.AND P1, PT, R3, RZ, P2 ;  /* 0x000000ff0300720c */ /* 0x000fc60001724270 */
[----:B------:R-:W-:Y:S10]  /*1f80*/  @!P0 BRA `(.L_x_1441) ;  /* 0x0000002c00288947 */ /* 0x000ff40003800000 */
[----:B------:R-:W0:Y:S01]  /*1f90*/  LDC.64 R106, c[0x0][0x5b8] ;  /* 0x00016e00ff6a7b82 */ /* 0x000e220000000a00 */
[----:B------:R-:W-:-:S07]  /*1fa0*/  ULDC.64 UR4, c[0x0][0x5c0] ;  /* 0x0001700000047ab9 */ /* 0x000fce0000000a00 */
[----:B------:R-:W1:Y:S08]  /*1fb0*/  LDC.64 R108, c[0x0][0x5b0] ;  /* 0x00016c00ff6c7b82 */ /* 0x000e700000000a00 */
[----:B------:R-:W2:Y:S01]  /*1fc0*/  LDC.64 R110, c[0x0][0x5a8] ;  /* 0x00016a00ff6e7b82 */ /* 0x000ea20000000a00 */
[-C--:B0-----:R-:W-:Y:S02]  /*1fd0*/  IMAD R6, R11, R106.reuse, RZ ;  /* 0x0000006a0b067224 */ /* 0x081fe400078e02ff */
[----:B------:R-:W-:-:S04]  /*1fe0*/  IMAD.WIDE.U32 R104, R99, R106, R8 ;  /* 0x0000006a63687225 */ /* 0x000fc800078e0008 */
[----:B------:R-:W-:Y:S02]  /*1ff0*/  IMAD R103, R99, R107, R6 ;  /* 0x0000006b63677224 */ /* 0x000fe400078e0206 */
[-C--:B-1----:R-:W-:Y:S02]  /*2000*/  IMAD R5, R101, R108.reuse, RZ ;  /* 0x0000006c65057224 */ /* 0x082fe400078e02ff */
[----:B------:R-:W-:Y:S02]  /*2010*/  IMAD.IADD R13, R105, 0x1, R103 ;  /* 0x00000001690d7824 */ /* 0x000fe400078e0267 */
[----:B------:R-:W-:Y:S02]  /*2020*/  IMAD.MOV.U32 R12, RZ, RZ, R104 ;  /* 0x000000ffff0c7224 */ /* 0x000fe400078e0068 */
[C---:B------:R-:W-:Y:S02]  /*2030*/  IMAD R107, R100.reuse, R109, R5 ;  /* 0x0000006d646b7224 */ /* 0x040fe400078e0205 */
[----:B------:R-:W-:-:S04]  /*2040*/  IMAD.WIDE.U32 R6, R100, R108, R12 ;  /* 0x0000006c64067225 */ /* 0x000fc800078e000c */
[----:B------:R-:W-:Y:S01]  /*2050*/  IMAD.IADD R5, R7, 0x1, R107 ;  /* 0x0000000107057824 */ /* 0x000fe200078e026b */
[----:B--2---:R-:W-:-:S04]  /*2060*/  LEA R14, P0, R6, R110, 0x1 ;  /* 0x0000006e060e7211 */ /* 0x004fc800078008ff */
[----:B------:R-:W-:-:S05]  /*2070*/  LEA.HI.X R15, R6, R111, R5, 0x1, P0 ;  /* 0x0000006f060f7211 */ /* 0x000fca00000f0c05 */
[----:B------:R0:W2:Y:S01]  /*2080*/  @P1 LDG.E.LTC128B.U16 R5, desc[UR38][R14.64] ;  /* 0x000000260e051981 */ /* 0x0000a2000c1e1520 */
[----:B------:R-:W-:Y:S01]  /*2090*/  LEA R10, P0, R102, UR4, 0x1 ;  /* 0x00000004660a7c11 */ /* 0x000fe2000f8008ff */
[----:B------:R-:W-:Y:S01]  /*20a0*/  IMAD.WIDE.U32 R6, R100, R108, R8 ;  /* 0x0000006c64067225 */ /* 0x000fe200078e0008 */
[----:B------:R-:W-:Y:S03]  /*20b0*/  BSSY B1, `(.L_x_1442) ;  /* 0x0000012000017945 */ /* 0x000fe60003800000 */
[----:B------:R-:W-:Y:S02]  /*20c0*/  IMAD.IADD R7, R107, 0x1, R7 ;  /* 0x000000016b077824 */ /* 0x000fe400078e0207 */
[----:B------:R-:W-:Y:S01]  /*20d0*/  IMAD.WIDE.U32 R20, R99, R106, R6 ;  /* 0x0000006a63147225 */ /* 0x000fe200078e0006 */
[----:B0-----:R-:W-:-:S03]  /*20e0*/  SHF.L.U64.HI R15, R108, 0x3, R109 ;  /* 0x000000036c0f7819 */ /* 0x001fc6000001026d */
[----:B------:R-:W-:Y:S01]  /*20f0*/  IMAD.IADD R7, R103, 0x1, R21 ;  /* 0x0000000167077824 */ /* 0x000fe200078e0215 */
[----:B------:R-:W-:Y:S01]  /*2100*/  LEA R6, P4, R20, R110, 0x1 ;  /* 0x0000006e14067211 */ /* 0x000fe200078808ff */
[----:B------:R-:W-:-:S03]  /*2110*/  IMAD.SHL.U32 R14, R108, 0x8, RZ ;  /* 0x000000086c0e7824 */ /* 0x000fc600078e00ff */
[----:B------:R-:W-:Y:S01]  /*2120*/  LEA.HI.X R7, R20, R111, R7, 0x1, P4 ;  /* 0x0000006f14077211 */ /* 0x000fe200020f0c07 */
[----:B--2---:R-:W-:-:S05]  /*2130*/  HADD2.F32 R11, -RZ, R5.H0_H0 ;  /* 0x20000005ff0b7230 */ /* 0x004fca0000004100 */
[----:B------:R-:W-:-:S04]  /*2140*/  FMUL R11, R11, R88 ;  /* 0x000000580b0b7220 */ /* 0x000fc80000400000 */
[----:B------:R-:W-:Y:S01]  /*2150*/  FFMA R24, R24, R19, R11 ;  /* 0x0000001318187223 */ /* 0x000fe2000000000b */
[----:B------:R-:W-:Y:S02]  /*2160*/  LEA.HI.X R11, R102, UR5, R113, 0x1, P0 ;  /* 0x00000005660b7c11 */ /* 0x000fe400080f0c71 */
[----:B------:R-:W-:Y:S02]  /*2170*/  ISETP.GT.AND P0, PT, R4, 0x1, PT ;  /* 0x000000010400780c */ /* 0x000fe40003f04270 */
[----:B------:R-:W-:Y:S02]  /*2180*/  F2FP.F16.F32.PACK_AB R24, RZ, R24 ;  /* 0x00000018ff18723e */ /* 0x000fe400000000ff */
[----:B------:R-:W-:-:S03]  /*2190*/  ISETP.GT.AND P3, PT, R3, RZ, P0 ;  /* 0x000000ff0300720c */ /* 0x000fc60000764270 */
[----:B------:R0:W-:Y:S10]  /*21a0*/  @P1 STG.E.U16 desc[UR38][R10.64], R24 ;  /* 0x000000180a001986 */ /* 0x0001f4000c101526 */
[----:B------:R-:W-:Y:S05]  /*21b0*/  @!P3 BRA `(.L_x_1443) ;  /* 0x000000000004b947 */ /* 0x000fea0003800000 */
[----:B------:R1:W5:Y:S02]  /*21c0*/  LDG.E.LTC128B.U16 R5, desc[UR38][R6.64+0x2] ;  /* 0x0000022606057981 */ /* 0x000364000c1e1520 */
.L_x_1443:
[----:B------:R-:W-:Y:S05]  /*21d0*/  BSYNC B1 ;  /* 0x0000000000017941 */ /* 0x000fea0003800000 */
.L_x_1442:
[----:B-----5:R-:W-:Y:S01]  /*21e0*/  HADD2.F32 R101, -RZ, R5.H0_H0 ;  /* 0x20000005ff657230 */ /* 0x020fe20000004100 */
[----:B------:R-:W-:Y:S01]  /*21f0*/  ISETP.GT.AND P2, PT, R3, 0x8, P2 ;  /* 0x000000080300780c */ /* 0x000fe20001744270 */
[----:B------:R-:W-:Y:S01]  /*2200*/  IMAD.WIDE.U32 R20, R100, R108, R14 ;  /* 0x0000006c64147225 */ /* 0x000fe200078e000e */
[----:B0-----:R-:W-:-:S03]  /*2210*/  PRMT R24, R5, 0x7610, R24 ;  /* 0x0000761005187816 */ /* 0x001fc60000000018 */
[----:B------:R-:W-:Y:S01]  /*2220*/  FMUL R12, R101, R88 ;  /* 0x00000058650c7220 */ /* 0x000fe20000400000 */
[----:B------:R-:W-:Y:S01]  /*2230*/  IMAD.IADD R107, R107, 0x1, R21 ;  /* 0x000000016b6b7824 */ /* 0x000fe200078e0215 */
[----:B------:R-:W-:Y:S02]  /*2240*/  IADD3 R104, P1, R104, R20, RZ ;  /* 0x0000001468687210 */ /* 0x000fe40007f3e0ff */
[----:B------:R-:W-:-:S03]  /*2250*/  FFMA R12, R25, R19, R12 ;  /* 0x00000013190c7223 */ /* 0x000fc6000000000c */
[----:B------:R-:W-:Y:S01]  /*2260*/  IMAD.X R13, R107, 0x1, R13, P1 ;  /* 0x000000016b0d7824 */ /* 0x000fe200008e060d */
[C---:B------:R-:W-:Y:S02]  /*2270*/  LEA R14, P1, R104.reuse, R110, 0x1 ;  /* 0x0000006e680e7211 */ /* 0x040fe400078208ff */
[----:B------:R-:W-:Y:S02]  /*2280*/  F2FP.F16.F32.PACK_AB R12, RZ, R12 ;  /* 0x0000000cff0c723e */ /* 0x000fe400000000ff */
[----:B------:R-:W-:Y:S02]  /*2290*/  LEA.HI.X R15, R104, R111, R13, 0x1, P1 ;  /* 0x0000006f680f7211 */ /* 0x000fe400008f0c0d */
[----:B------:R-:W-:-:S05]  /*22a0*/  PRMT R21, R12, 0x7610, R21 ;  /* 0x000076100c157816 */ /* 0x000fca0000000015 */
[----:B------:R0:W-:Y:S04]  /*22b0*/  @P3 STG.E.U16 desc[UR38][R10.64+0x2], R21 ;  /* 0x000002150a003986 */ /* 0x0001e8000c101526 */
[----:B------:R-:W2:Y:S01]  /*22c0*/  @P2 LDG.E.LTC128B.U16 R24, desc[UR38][R14.64] ;  /* 0x000000260e182981 */ /* 0x000ea2000c1e1520 */
[----:B------:R-:W-:Y:S01]  /*22d0*/  IADD3 R20, P1, R8, R20, RZ ;  /* 0x0000001408147210 */ /* 0x000fe20007f3e0ff */
[----:B------:R-:W-:Y:S01]  /*22e0*/  BSSY B1, `(.L_x_1444) ;  /* 0x0000011000017945 */ /* 0x000fe20003800000 */
[C---:B------:R-:W-:Y:S02]  /*22f0*/  SHF.L.U64.HI R13, R92.reuse, 0x1, R91 ;  /* 0x000000015c0d7819 */ /* 0x040fe4000001025b */
[----:B------:R-:W-:Y:S01]  /*2300*/  ISETP.GT.AND P0, PT, R3, 0x8, P0 ;  /* 0x000000080300780c */ /* 0x000fe20000704270 */
[----:B0-----:R-:W-:Y:S01]  /*2310*/  IMAD.X R21, R9, 0x1, R107, P1 ;  /* 0x0000000109157824 */ /* 0x001fe200008e066b */
[----:B------:R-:W-:Y:S01]  /*2320*/  LEA R12, P1, R92, R10, 0x1 ;  /* 0x0000000a5c0c7211 */ /* 0x000fe200078208ff */
[----:B------:R-:W-:-:S04]  /*2330*/  IMAD.WIDE.U32 R20, R99, R106, R20 ;  /* 0x0000006a63147225 */ /* 0x000fc800078e0014 */
[----:B------:R-:W-:Y:S01]  /*2340*/  IMAD.X R13, R13, 0x1, R11, P1 ;  /* 0x000000010d0d7824 */ /* 0x000fe200008e060b */
[----:B------:R-:W-:Y:S01]  /*2350*/  LEA R8, P3, R20, R110, 0x1 ;  /* 0x0000006e14087211 */ /* 0x000fe200078608ff */
[----:B------:R-:W-:-:S05]  /*2360*/  IMAD.IADD R9, R103, 0x1, R21 ;  /* 0x0000000167097824 */ /* 0x000fca00078e0215 */
[----:B------:R-:W-:Y:S01]  /*2370*/  LEA.HI.X R9, R20, R111, R9, 0x1, P3 ;  /* 0x0000006f14097211 */ /* 0x000fe200018f0c09 */
[----:B--2---:R-:W-:-:S05]  /*2380*/  HADD2.F32 R5, -RZ, R24.H0_H0 ;  /* 0x20000018ff057230 */ /* 0x004fca0000004100 */
[----:B------:R-:W-:-:S04]  /*2390*/  FMUL R5, R5, R88 ;  /* 0x0000005805057220 */ /* 0x000fc80000400000 */
[----:B------:R-:W-:-:S05]  /*23a0*/  FFMA R5, R26, R19, R5 ;  /* 0x000000131a057223 */ /* 0x000fca0000000005 */
[----:B------:R-:W-:-:S05]  /*23b0*/  F2FP.F16.F32.PACK_AB R5, RZ, R5 ;  /* 0x00000005ff05723e */ /* 0x000fca00000000ff */
[----:B------:R0:W-:Y:S01]  /*23c0*/  @P2 STG.E.U16 desc[UR38][R12.64], R5 ;  /* 0x000000050c002986 */ /* 0x0001e2000c101526 */
[----:B------:R-:W-:Y:S05]  /*23d0*/  @!P0 BRA `(.L_x_1445) ;  /* 0x0000000000048947 */ /* 0x000fea0003800000 */
[----:B------:R2:W5:Y:S02]  /*23e0*/  LDG.E.LTC128B.U16 R24, desc[UR38][R8.64+0x2] ;  /* 0x0000022608187981 */ /* 0x000564000c1e1520 */
.L_x_1445:
[----:B------:R-:W-:Y:S05]  /*23f0*/  BSYNC B1 ;  /* 0x0000000000017941 */ /* 0x000fea0003800000 */
.L_x_1444:
[----:B0----5:R-:W-:Y:S01]  /*2400*/  HADD2.F32 R5, -RZ, R24.H0_H0 ;  /* 0x20000018ff057230 */ /* 0x021fe20000004100 */
[----:B------:R-:W-:Y:S01]  /*2410*/  ISETP.GT.AND P1, PT, R4, 0x8, PT ;  /* 0x000000080400780c */ /* 0x000fe20003f24270 */
[----:B------:R-:W-:Y:S03]  /*2420*/  BSSY B1, `(.L_x_1446) ;  /* 0x0000008000017945 */ /* 0x000fe60003800000 */
[----:B------:R-:W-:Y:S01]  /*2430*/  FMUL R14, R5, R88 ;  /* 0x00000058050e7220 */ /* 0x000fe20000400000 */
[----:B------:R-:W-:-:S03]  /*2440*/  ISETP.GT.AND P2, PT, R3, RZ, P1 ;  /* 0x000000ff0300720c */ /* 0x000fc60000f44270 */
[----:B------:R-:W-:-:S05]  /*2450*/  FFMA R14, R27, R19, R14 ;  /* 0x000000131b0e7223 */ /* 0x000fca000000000e */
[----:B------:R-:W-:-:S05]  /*2460*/  F2FP.F16.F32.PACK_AB R14, RZ, R14 ;  /* 0x0000000eff0e723e */ /* 0x000fca00000000ff */
[----:B------:R0:W-:Y:S01]  /*2470*/  @P0 STG.E.U16 desc[UR38][R12.64+0x2], R14 ;  /* 0x0000020e0c000986 */ /* 0x0001e2000c101526 */
[----:B------:R-:W-:Y:S05]  /*2480*/  @!P2 BRA `(.L_x_1447) ;  /* 0x000000000004a947 */ /* 0x000fea0003800000 */
[----:B------:R3:W5:Y:S02]  /*2490*/  LDG.E.LTC128B.U16 R24, desc[UR38][R6.64+0x10] ;  /* 0x0000102606187981 */ /* 0x000764000c1e1520 */
.L_x_1447:
[----:B------:R-:W-:Y:S05]  /*24a0*/  BSYNC B1 ;  /* 0x0000000000017941 */ /* 0x000fea0003800000 */
.L_x_1446:
[----:B-----5:R-:W-:Y:S01]  /*24b0*/  HADD2.F32 R5, -RZ, R24.H0_H0 ;  /* 0x20000018ff057230 */ /* 0x020fe20000004100 */
        /* <DEDUP_REMOVED lines=9> */
.L_x_1449:
[----:B------:R-:W-:Y:S05]  /*2550*/  BSYNC B1 ;  /* 0x0000000000017941 */ /* 0x000fea0003800000 */
.L_x_1448:
[----:B----45:R-:W-:Y:S01]  /*2560*/  HADD2.F32 R5, -RZ, R24.H0_H0 ;  /* 0x20000018ff057230 */ /* 0x030fe20000004100 */
[----:B------:R-:W-:Y:S01]  /*2570*/  ISETP.GT.AND P1, PT, R3, 0x8, P1 ;  /* 0x000000080300780c */ /* 0x000fe20000f24270 */
[----:B------:R-:W-:Y:S03]  /*2580*/  BSSY B1, `(.L_x_1450) ;  /* 0x0000007000017945 */ /* 0x000fe60003800000 */
[----:B0-----:R-:W-:-:S04]  /*2590*/  FMUL R14, R5, R88 ;  /* 0x00000058050e7220 */ /* 0x001fc80000400000 */
[----:B------:R-:W-:-:S05]  /*25a0*/  FFMA R14, R29, R19, R14 ;  /* 0x000000131d0e7223 */ /* 0x000fca000000000e */
[----:B------:R-:W-:-:S05]  /*25b0*/  F2FP.F16.F32.PACK_AB R14, RZ, R14 ;  /* 0x0000000eff0e723e */ /* 0x000fca00000000ff */
[----:B------:R0:W-:Y:S01]  /*25c0*/  @P3 STG.E.U16 desc[UR38][R10.64+0x12], R14 ;  /* 0x0000120e0a003986 */ /* 0x0001e2000c101526 */
[----:B------:R-:W-:Y:S05]  /*25d0*/  @!P1 BRA `(.L_x_1451) ;  /* 0x0000000000049947 */ /* 0x000fea0003800000 */
[----:B------:R4:W5:Y:S02]  /*25e0*/  LDG.E.LTC128B.U16 R24, desc[UR38][R8.64+0x10] ;  /* 0x0000102608187981 */ /* 0x000964000c1e1520 */
.L_x_1451:
[----:B------:R-:W-:Y:S05]  /*25f0*/  BSYNC B1 ;  /* 0x0000000000017941 */ /* 0x000fea0003800000 */
.L_x_1450:
[----:B-----5:R-:W-:Y:S01]  /*2600*/  HADD2.F32 R5, -RZ, R24.H0_H0 ;  /* 0x20000018ff057230 */ /* 0x020fe20000004100 */
[----:B------:R-:W-:Y:S01]  /*2610*/  ISETP.GT.AND P0, PT, R3, 0x8, P0 ;  /* 0x000000080300780c */ /* 0x000fe20000704270 */
[----:B------:R-:W-:Y:S03]  /*2620*/  BSSY B1, `(.L_x_1452) ;  /* 0x0000007000017945 */ /* 0x000fe60003800000 */
[----:B------:R-:W-:-:S04]  /*2630*/  FMUL R5, R5, R88 ;  /* 0x0000005805057220 */ /* 0x000fc80000400000 */
[----:B------:R-:W-:-:S05]  /*2640*/  FFMA R5, R30, R19, R5 ;  /* 0x000000131e057223 */ /* 0x000fca0000000005 */
[----:B------:R-:W-:-:S05]  /*2650*/  F2FP.F16.F32.PACK_AB R5, RZ, R5 ;  /* 0x00000005ff05723e */ /* 0x000fca00000000ff */
[----:B------:R0:W-:Y:S01]  /*2660*/  @P1 STG.E.U16 desc[UR38][R12.64+0x10], R5 ;  /* 0x000010050c001986 */ /* 0x0001e2000c101526 */
[----:B------:R-:W-:Y:S05]  /*2670*/  @!P0 BRA `(.L_x_1453) ;  /* 0x0000000000048947 */ /* 0x000fea0003800000 */
[----:B------:R0:W5:Y:S02]  /*2680*/  LDG.E.LTC128B.U16 R24, desc[UR38][R8.64+0x12] ;  /* 0x0000122608187981 */ /* 0x000164000c1e1520 */
.L_x_1453:
[----:B------:R-:W-:Y:S05]  /*2690*/  BSYNC B1 ;  /* 0x0000000000017941 */ /* 0x000fea0003800000 */
.L_x_1452:
        /* <DEDUP_REMOVED lines=10> */
.L_x_1455:
[----:B------:R-:W-:Y:S05]  /*2740*/  BSYNC B1 ;  /* 0x0000000000017941 */ /* 0x000fea0003800000 */
.L_x_1454:
        /* <DEDUP_REMOVED lines=10> */
.L_x_1457:
[----:B------:R-:W-:Y:S05]  /*27f0*/  BSYNC B1 ;  /* 0x0000000000017941 */ /* 0x000fea0003800000 */
.L_x_1456:
[----:B0----5:R-:W-:Y:S01]  /*2800*/  HADD2.F32 R5, -RZ, R24.H0_H0 ;  /* 0x20000018ff057230 */ /* 0x021fe20000004100 */
        /* <DEDUP_REMOVED lines=8> */
.L_x_1459:
[----:B------:R-:W-:Y:S05]  /*2890*/  BSYNC B1 ;  /* 0x0000000000017941 */ /* 0x000fea0003800000 */
.L_x_1458:
        /* <DEDUP_REMOVED lines=9> */
.L_x_1461:
[----:B------:R-:W-:Y:S05]  /*2930*/  BSYNC B1 ;  /* 0x0000000000017941 */ /* 0x000fea0003800000 */
.L_x_1460:
        /* <DEDUP_REMOVED lines=10> */
.L_x_1463:
[----:B------:R-:W-:Y:S05]  /*29e0*/  BSYNC B1 ;  /* 0x0000000000017941 */ /* 0x000fea0003800000 */
.L_x_1462:
        /* <DEDUP_REMOVED lines=10> */
.L_x_1465:
[----:B------:R-:W-:Y:S05]  /*2a90*/  BSYNC B1 ;  /* 0x0000000000017941 */ /* 0x000fea0003800000 */
.L_x_1464:
        /* <DEDUP_REMOVED lines=9> */
.L_x_1467:
[----:B------:R-:W-:Y:S05]  /*2b30*/  BSYNC B1 ;  /* 0x0000000000017941 */ /* 0x000fea0003800000 */
.L_x_1466:
        /* <DEDUP_REMOVED lines=9> */
.L_x_1469:
[----:B------:R-:W-:Y:S05]  /*2bd0*/  BSYNC B1 ;  /* 0x0000000000017941 */ /* 0x000fea0003800000 */
.L_x_1468:
        /* <DEDUP_REMOVED lines=10> */
.L_x_1471:
[----:B------:R-:W-:Y:S05]  /*2c80*/  BSYNC B1 ;  /* 0x0000000000017941 */ /* 0x000fea0003800000 */
.L_x_1470:
        /* <DEDUP_REMOVED lines=10> */
.L_x_1473:
[----:B------:R-:W-:Y:S05]  /*2d30*/  BSYNC B1 ;  /* 0x0000000000017941 */ /* 0x000fea0003800000 */
.L_x_1472:
        /* <DEDUP_REMOVED lines=9> */
.L_x_1475:
[----:B------:R-:W-:Y:S05]  /*2dd0*/  BSYNC B1 ;  /* 0x0000000000017941 */ /* 0x000fea0003800000 */
.L_x_1474:
        /* <DEDUP_REMOVED lines=9> */
.L_x_1477:
[----:B------:R-:W-:Y:S05]  /*2e70*/  BSYNC B1 ;  /* 0x0000000000017941 */ /* 0x000fea0003800000 */
.L_x_1476:
        /* <DEDUP_REMOVED lines=10> */
.L_x_1479:
[----:B------:R-:W-:Y:S05]  /*2f20*/  BSYNC B1 ;  /* 0x0000000000017941 */ /* 0x000fea0003800000 */
.L_x_1478:
        /* <DEDUP_REMOVED lines=10> */
.L_x_1481:
[----:B------:R-:W-:Y:S05]  /*2fd0*/  BSYNC B1 ;  /* 0x0000000000017941 */ /* 0x000fea0003800000 */
.L_x_1480:
        /* <DEDUP_REMOVED lines=9> */
.L_x_1483:
[----:B------:R-:W-:Y:S05]  /*3070*/  BSYNC B1 ;  /* 0x0000000000017941 */ /* 0x000fea0003800000 */
.L_x_1482:
        /* <DEDUP_REMOVED lines=9> */
.L_x_1485:
[----:B------:R-:W-:Y:S05]  /*3110*/  BSYNC B1 ;  /* 0x0000000000017941 */ /* 0x000fea0003800000 */
.L_x_1484:
        /* <DEDUP_REMOVED lines=10> */
.L_x_1487:
[----:B------:R-:W-:Y:S05]  /*31c0*/  BSYNC B1 ;  /* 0x0000000000017941 */ /* 0x000fea0003800000 */
.L_x_1486:
        /* <DEDUP_REMOVED lines=10> */
.L_x_1489:
[----:B------:R-:W-:Y:S05]  /*3270*/  BSYNC B1 ;  /* 0x0000000000017941 */ /* 0x000fea0003800000 */
.L_x_1488:
        /* <DEDUP_REMOVED lines=9> */
.L_x_1491:
[----:B------:R-:W-:Y:S05]  /*3310*/  BSYNC B1 ;  /* 0x0000000000017941 */ /* 0x000fea0003800000 */
.L_x_1490:
        /* <DEDUP_REMOVED lines=9> */
.L_x_1493:
[----:B------:R-:W-:Y:S05]  /*33b0*/  BSYNC B1 ;  /* 0x0000000000017941 */ /* 0x000fea0003800000 */
.L_x_1492:
        /* <DEDUP_REMOVED lines=10> */
.L_x_1495:
[----:B------:R-:W-:Y:S05]  /*3460*/  BSYNC B1 ;  /* 0x0000000000017941 */ /* 0x000fea0003800000 */
.L_x_1494:
        /* <DEDUP_REMOVED lines=10> */
.L_x_1497:
[----:B------:R-:W-:Y:S05]  /*3510*/  BSYNC B1 ;  /* 0x0000000000017941 */ /* 0x000fea0003800000 */
.L_x_1496:
        /* <DEDUP_REMOVED lines=9> */
.L_x_1499:
[----:B------:R-:W-:Y:S05]  /*35b0*/  BSYNC B1 ;  /* 0x0000000000017941 */ /* 0x000fea0003800000 */
.L_x_1498:
        /* <DEDUP_REMOVED lines=9> */
.L_x_1501:
[----:B------:R-:W-:Y:S05]  /*3650*/  BSYNC B1 ;  /* 0x0000000000017941 */ /* 0x000fea0003800000 */
.L_x_1500:
        /* <DEDUP_REMOVED lines=10> */
.L_x_1503:
[----:B------:R-:W-:Y:S05]  /*3700*/  BSYNC B1 ;  /* 0x0000000000017941 */ /* 0x000fea0003800000 */
.L_x_1502:
        /* <DEDUP_REMOVED lines=10> */
.L_x_1505:
[----:B------:R-:W-:Y:S05]  /*37b0*/  BSYNC B1 ;  /* 0x0000000000017941 */ /* 0x000fea0003800000 */
.L_x_1504:
        /* <DEDUP_REMOVED lines=9> */
.L_x_1507:
[----:B------:R-:W-:Y:S05]  /*3850*/  BSYNC B1 ;  /* 0x0000000000017941 */ /* 0x000fea0003800000 */
.L_x_1506:
        /* <DEDUP_REMOVED lines=9> */
.L_x_1509:
[----:B------:R-:W-:Y:S05]  /*38f0*/  BSYNC B1 ;  /* 0x0000000000017941 */ /* 0x000fea0003800000 */
.L_x_1508:
        /* <DEDUP_REMOVED lines=10> */
.L_x_1511:
[----:B------:R-:W-:Y:S05]  /*39a0*/  BSYNC B1 ;  /* 0x0000000000017941 */ /* 0x000fea0003800000 */
.L_x_1510:
        /* <DEDUP_REMOVED lines=10> */
.L_x_1513:
[----:B------:R-:W-:Y:S05]  /*3a50*/  BSYNC B1 ;  /* 0x0000000000017941 */ /* 0x000fea0003800000 */
.L_x_1512:
        /* <DEDUP_REMOVED lines=9> */
.L_x_1515:
[----:B------:R-:W-:Y:S05]  /*3af0*/  BSYNC B1 ;  /* 0x0000000000017941 */ /* 0x000fea0003800000 */
.L_x_1514:
        /* <DEDUP_REMOVED lines=9> */
.L_x_1517:
[----:B------:R-:W-:Y:S05]  /*3b90*/  BSYNC B1 ;  /* 0x0000000000017941 */ /* 0x000fea0003800000 */
.L_x_1516:
        /* <DEDUP_REMOVED lines=10> */
.L_x_1519:
[----:B------:R-:W-:Y:S05]  /*3c40*/  BSYNC B1 ;  /* 0x0000000000017941 */ /* 0x000fea0003800000 */
.L_x_1518:
        /* <DEDUP_REMOVED lines=10> */
.L_x_1521:
[----:B------:R-:W-:Y:S05]  /*3cf0*/  BSYNC B1 ;  /* 0x0000000000017941 */ /* 0x000fea0003800000 */
.L_x_1520:
        /* <DEDUP_REMOVED lines=9> */
.L_x_1523:
[----:B------:R-:W-:Y:S05]  /*3d90*/  BSYNC B1 ;  /* 0x0000000000017941 */ /* 0x000fea0003800000 */
.L_x_1522:
        /* <DEDUP_REMOVED lines=9> */
.L_x_1525:
[----:B------:R-:W-:Y:S05]  /*3e30*/  BSYNC B1 ;  /* 0x0000000000017941 */ /* 0x000fea0003800000 */
.L_x_1524:
        /* <DEDUP_REMOVED lines=10> */
.L_x_1527:
[----:B------:R-:W-:Y:S05]  /*3ee0*/  BSYNC B1 ;  /* 0x0000000000017941 */ /* 0x000fea0003800000 */
.L_x_1526:
        /* <DEDUP_REMOVED lines=10> */
.L_x_1529:
[----:B------:R-:W-:Y:S05]  /*3f90*/  BSYNC B1 ;  /* 0x0000000000017941 */ /* 0x000fea0003800000 */
.L_x_1528:
        /* <DEDUP_REMOVED lines=9> */
.L_x_1531:
[----:B------:R-:W-:Y:S05]  /*4030*/  BSYNC B1 ;  /* 0x0000000000017941 */ /* 0x000fea0003800000 */
.L_x_1530:
        /* <DEDUP_REMOVED lines=9> */
.L_x_1533:
[----:B------:R-:W-:Y:S05]  /*40d0*/  BSYNC B1 ;  /* 0x0000000000017941 */ /* 0x000fea0003800000 */
.L_x_1532:
        /* <DEDUP_REMOVED lines=10> */
.L_x_1535:
[----:B------:R-:W-:Y:S05]  /*4180*/  BSYNC B1 ;  /* 0x0000000000017941 */ /* 0x000fea0003800000 */
.L_x_1534:
        /* <DEDUP_REMOVED lines=10> */
.L_x_1537:
[----:B------:R-:W-:Y:S05]  /*4230*/  BSYNC B1 ;  /* 0x0000000000017941 */ /* 0x000fea0003800000 */
.L_x_1536:
        /* <DEDUP_REMOVED lines=9> */
.L_x_1539:
[----:B------:R-:W-:Y:S05]  /*42d0*/  BSYNC B1 ;  /* 0x0000000000017941 */ /* 0x000fea0003800000 */
.L_x_1538:
        /* <DEDUP_REMOVED lines=9> */
.L_x_1541:
[----:B------:R-:W-:Y:S05]  /*4370*/  BSYNC B1 ;  /* 0x0000000000017941 */ /* 0x000fea0003800000 */
.L_x_1540:
        /* <DEDUP_REMOVED lines=10> */
.L_x_1543:
[----:B------:R-:W-:Y:S05]  /*4420*/  BSYNC B1 ;  /* 0x0000000000017941 */ /* 0x000fea0003800000 */
.L_x_1542:
        /* <DEDUP_REMOVED lines=10> */
.L_x_1545:
[----:B------:R-:W-:Y:S05]  /*44d0*/  BSYNC B1 ;  /* 0x0000000000017941 */ /* 0x000fea0003800000 */
.L_x_1544:
        /* <DEDUP_REMOVED lines=9> */
.L_x_1547:
[----:B------:R-:W-:Y:S05]  /*4570*/  BSYNC B1 ;  /* 0x0000000000017941 */ /* 0x000fea0003800000 */
.L_x_1546:
        /* <DEDUP_REMOVED lines=9> */
.L_x_1549:
[----:B------:R-:W-:Y:S05]  /*4610*/  BSYNC B1 ;  /* 0x0000000000017941 */ /* 0x000fea0003800000 */
.L_x_1548:
        /* <DEDUP_REMOVED lines=10> */
.L_x_1551:
[----:B------:R-:W-:Y:S05]  /*46c0*/  BSYNC B1 ;  /* 0x0000000000017941 */ /* 0x000fea0003800000 */
.L_x_1550:
        /* <DEDUP_REMOVED lines=10> */
.L_x_1553:
[----:B------:R-:W-:Y:S05]  /*4770*/  BSYNC B1 ;  /* 0x0000000000017941 */ /* 0x000fea0003800000 */
.L_x_1552:
        /* <DEDUP_REMOVED lines=9> */
.L_x_1555:
[----:B------:R-:W-:Y:S05]  /*4810*/  BSYNC B1 ;  /* 0x0000000000017941 */ /* 0x000fea0003800000 */
.L_x_1554:
        /* <DEDUP_REMOVED lines=9> */
.L_x_1557:
[----:B------:R-:W-:Y:S05]  /*48b0*/  BSYNC B1 ;  /* 0x0000000000017941 */ /* 0x000fea0003800000 */
.L_x_1556:
        /* <DEDUP_REMOVED lines=10> */
.L_x_1559:
[----:B------:R-:W-:Y:S05]  /*4960*/  BSYNC B1 ;  /* 0x0000000000017941 */ /* 0x000fea0003800000 */
.L_x_1558:
[----:B-----5:R-:W-:Y:S01]  /*4970*/  HADD2.F32 R5, -RZ, R24.H0_H0 ;  /* 0x20000018ff057230 */ /* 0x020fe20000004100 */
[----:B------:R-:W-:Y:S01]  /*4980*/  ISETP.GT.AND P0, PT, R4, 0x79, PT ;  /* 0x000000790400780c */ /* 0x000fe20003f04270 */
[----:B------:R-:W-:Y:S01]  /*4990*/  @P2 IMAD.MOV.U32 R4, RZ, RZ, R10 ;  /* 0x000000ffff042224 */ /* 0x000fe200078e000a */
[----:B------:R-:W-:Y:S02]  /*49a0*/  BSSY B1, `(.L_x_1560) ;  /* 0x000000a000017945 */ /* 0x000fe40003800000 */
[----:B------:R-:W-:Y:S01]  /*49b0*/  FMUL R5, R5, R88 ;  /* 0x0000005805057220 */ /* 0x000fe20000400000 */
[----:B------:R-:W-:-:S03]  /*49c0*/  ISETP.GT.AND P3, PT, R3, RZ, P0 ;  /* 0x000000ff0300720c */ /* 0x000fc60000764270 */
[----:B------:R-:W-:-:S05]  /*49d0*/  FFMA R5, R84, R19, R5 ;  /* 0x0000001354057223 */ /* 0x000fca0000000005 */
[----:B------:R-:W-:-:S04]  /*49e0*/  F2FP.F16.F32.PACK_AB R5, RZ, R5 ;  /* 0x00000005ff05723e */ /* 0x000fc800000000ff */
[----:B0-----:R-:W-:Y:S01]  /*49f0*/  PRMT R14, R5, 0x7610, R14 ;  /* 0x00007610050e7816 */ /* 0x001fe2000000000e */
[----:B------:R-:W-:-:S05]  /*4a00*/  @P2 IMAD.MOV.U32 R5, RZ, RZ, R11 ;  /* 0x000000ffff052224 */ /* 0x000fca00078e000b */
[----:B------:R0:W-:Y:S01]  /*4a10*/  @P2 STG.E.U16 desc[UR38][R4.64+0xf0], R14 ;  /* 0x0000f00e04002986 */ /* 0x0001e2000c101526 */
[----:B------:R-:W-:Y:S05]  /*4a20*/  @!P3 BRA `(.L_x_1561) ;  /* 0x000000000004b947 */ /* 0x000fea0003800000 */
[----:B------:R0:W5:Y:S02]  /*4a30*/  LDG.E.LTC128B.U16 R24, desc[UR38][R6.64+0xf2] ;  /* 0x0000f22606187981 */ /* 0x000164000c1e1520 */
.L_x_1561:
[----:B------:R-:W-:Y:S05]  /*4a40*/  BSYNC B1 ;  /* 0x0000000000017941 */ /* 0x000fea0003800000 */
.L_x_1560:
        /* <DEDUP_REMOVED lines=9> */
.L_x_1563:
[----:B------:R-:W-:Y:S05]  /*4ae0*/  BSYNC B1 ;  /* 0x0000000000017941 */ /* 0x000fea0003800000 */
.L_x_1562:
[----:B-----5:R-:W-:Y:S01]  /*4af0*/  HADD2.F32 R5, -RZ, R24.H0_H0 ;  /* 0x20000018ff057230 */ /* 0x020fe20000004100 */
[----:B------:R-:W-:Y:S01]  /*4b00*/  ISETP.GT.AND P0, PT, R3, 0x8, P0 ;  /* 0x000000080300780c */ /* 0x000fe20000704270 */
[----:B0-----:R-:W-:Y:S01]  /*4b10*/  @P1 IMAD.MOV.U32 R4, RZ, RZ, R12 ;  /* 0x000000ffff041224 */ /* 0x001fe200078e000c */
[----:B------:R-:W-:Y:S02]  /*4b20*/  BSSY B1, `(.L_x_1564) ;  /* 0x0000009000017945 */ /* 0x000fe40003800000 */
[----:B------:R-:W-:-:S04]  /*4b30*/  FMUL R5, R5, R88 ;  /* 0x0000005805057220 */ /* 0x000fc80000400000 */
[----:B------:R-:W-:-:S05]  /*4b40*/  FFMA R5, R86, R19, R5 ;  /* 0x0000001356057223 */ /* 0x000fca0000000005 */
[----:B------:R-:W-:-:S04]  /*4b50*/  F2FP.F16.F32.PACK_AB R5, RZ, R5 ;  /* 0x00000005ff05723e */ /* 0x000fc800000000ff */
[----:B-1-3--:R-:W-:Y:S01]  /*4b60*/  PRMT R6, R5, 0x7610, R6 ;  /* 0x0000761005067816 */ /* 0x00afe20000000006 */
[----:B------:R-:W-:-:S05]  /*4b70*/  @P1 IMAD.MOV.U32 R5, RZ, RZ, R13 ;  /* 0x000000ffff051224 */ /* 0x000fca00078e000d */
[----:B------:R0:W-:Y:S01]  /*4b80*/  @P1 STG.E.U16 desc[UR38][R4.64+0xf0], R6 ;  /* 0x0000f00604001986 */ /* 0x0001e2000c101526 */
[----:B------:R-:W-:Y:S05]  /*4b90*/  @!P0 BRA `(.L_x_1565) ;  /* 0x0000000000048947 */ /* 0x000fea0003800000 */
[----:B------:R1:W5:Y:S02]  /*4ba0*/  LDG.E.LTC128B.U16 R24, desc[UR38][R8.64+0xf2] ;  /* 0x0000f22608187981 */ /* 0x000364000c1e1520 */
.L_x_1565:
[----:B------:R-:W-:Y:S05]  /*4bb0*/  BSYNC B1 ;  /* 0x0000000000017941 */ /* 0x000fea0003800000 */
.L_x_1564:
[----:B------:R-:W-:Y:S05]  /*4bc0*/  @!P0 BRA `(.L_x_1566) ;  /* 0x0000001000e88947 */ /* 0x000fea0003800000 */
[----:B-----5:R-:W-:-:S05]  /*4bd0*/  HADD2.F32 R3, -RZ, R24.H0_H0 ;  /* 0x20000018ff037230 */ /* 0x020fca0000004100 */
[----:B0-----:R-:W-:-:S04]  /*4be0*/  FMUL R4, R3, R88 ;  /* 0x0000005803047220 */ /* 0x001fc80000400000 */
[----:B------:R-:W-:-:S05]  /*4bf0*/  FFMA R4, R87, R19, R4 ;  /* 0x0000001357047223 */ /* 0x000fca0000000004 */
[----:B------:R-:W-:-:S05]  /*4c00*/  F2FP.F16.F32.PACK_AB R4, RZ, R4 ;  /* 0x00000004ff04723e */ /* 0x000fca00000000ff */
[----:B------:R3:W-:Y:S01]  /*4c10*/  STG.E.U16 desc[UR38][R12.64+0xf2], R4 ;  /* 0x0000f2040c007986 */ /* 0x0007e2000c101526 */
[----:B------:R-:W-:Y:S05]  /*4c20*/  BRA `(.L_x_1566) ;  /* 0x0000001000d07947 */ /* 0x000fea0003800000 */
.L_x_1441:
[----:B------:R-:W-:Y:S01]  /*4c30*/  ISETP.GT.AND P3, PT, R4, 0x1, PT ;  /* 0x000000010400780c */ /* 0x000fe20003f64270 */
[----:B------:R-:W-:Y:S01]  /*4c40*/  ULDC.64 UR4, c[0x0][0x5c0] ;  /* 0x0001700000047ab9 */ /* 0x000fe20000000a00 */
[-C--:B------:R-:W-:Y:S01]  /*4c50*/  FMUL R24, R24, R19.reuse ;  /* 0x0000001318187220 */ /* 0x080fe20000400000 */
[----:B------:R-:W-:Y:S01]  /*4c60*/  LEA R6, P4, R102, UR4, 0x1 ;  /* 0x0000000466067c11 */ /* 0x000fe2000f8808ff */
[-C--:B------:R-:W-:Y:S01]  /*4c70*/  FMUL R25, R25, R19.reuse ;  /* 0x0000001319197220 */ /* 0x080fe20000400000 */
[----:B------:R-:W-:Y:S01]  /*4c80*/  ISETP.GT.AND P0, PT, R3, RZ, P3 ;  /* 0x000000ff0300720c */ /* 0x000fe20001f04270 */
[-C--:B------:R-:W-:Y:S01]  /*4c90*/  FMUL R26, R26, R19.reuse ;  /* 0x000000131a1a7220 */ /* 0x080fe20000400000 */
[----:B------:R-:W-:Y:S01]  /*4ca0*/  F2FP.F16.F32.PACK_AB R24, RZ, R24 ;  /* 0x00000018ff18723e */ /* 0x000fe200000000ff */
[-C--:B------:R-:W-:Y:S01]  /*4cb0*/  FMUL R27, R27, R19.reuse ;  /* 0x000000131b1b7220 */ /* 0x080fe20000400000 */
[----:B------:R-:W-:Y:S01]  /*4cc0*/  LEA.HI.X R7, R102, UR5, R113, 0x1, P4 ;  /* 0x0000000566077c11 */ /* 0x000fe2000a0f0c71 */
[----:B------:R-:W-:Y:S01]  /*4cd0*/  FMUL R28, R28, R19 ;  /* 0x000000131c1c7220 */ /* 0x000fe20000400000 */
[----:B------:R-:W-:Y:S01]  /*4ce0*/  F2FP.F16.F32.PACK_AB R25, RZ, R25 ;  /* 0x00000019ff19723e */ /* 0x000fe200000000ff */
[-C--:B------:R-:W-:Y:S01]  /*4cf0*/  FMUL R29, R29, R19.reuse ;  /* 0x000000131d1d7220 */ /* 0x080fe20000400000 */
[----:B------:R-:W-:Y:S01]  /*4d00*/  ISETP.GT.AND P2, PT, R3, 0x8, P2 ;  /* 0x000000080300780c */ /* 0x000fe20001744270 */
[----:B------:R-:W-:Y:S01]  /*4d10*/  @P1 STG.E.U16 desc[UR38][R6.64], R24 ;  /* 0x0000001806001986 */ /* 0x000fe2000c101526 */
[----:B------:R-:W-:Y:S01]  /*4d20*/  ISETP.GT.AND P1, PT, R4, 0x8, PT ;  /* 0x000000080400780c */ /* 0x000fe20003f24270 */
[-C--:B------:R-:W-:Y:S01]  /*4d30*/  FMUL R30, R30, R19.reuse ;  /* 0x000000131e1e7220 */ /* 0x080fe20000400000 */
[C---:B------:R-:W-:Y:S01]  /*4d40*/  SHF.L.U64.HI R5, R92.reuse, 0x1, R91 ;  /* 0x000000015c057819 */ /* 0x040fe2000001025b */
[----:B------:R-:W-:Y:S01]  /*4d50*/  @P0 STG.E.U16 desc[UR38][R6.64+0x2], R25 ;  /* 0x0000021906000986 */ /* 0x000fe2000c101526 */
[----:B------:R-:W-:Y:S01]  /*4d60*/  LEA R8, P5, R92, R6, 0x1 ;  /* 0x000000065c087211 */ /* 0x000fe200078a08ff */
[-C--:B------:R-:W-:Y:S01]  /*4d70*/  FMUL R31, R31, R19.reuse ;  /* 0x000000131f1f7220 */ /* 0x080fe20000400000 */
[----:B------:R-:W-:Y:S01]  /*4d80*/  ISETP.GT.AND P3, PT, R3, 0x8, P3 ;  /* 0x000000080300780c */ /* 0x000fe20001f64270 */
[-C--:B------:R-:W-:Y:S01]  /*4d90*/  FMUL R32, R32, R19.reuse ;  /* 0x0000001320207220 */ /* 0x080fe20000400000 */
[----:B------:R-:W-:Y:S01]  /*4da0*/  ISETP.GT.AND P0, PT, R4, 0x9, PT ;  /* 0x000000090400780c */ /* 0x000fe20003f04270 */
[----:B------:R-:W-:Y:S01]  /*4db0*/  IMAD.X R9, R5, 0x1, R7, P5 ;  /* 0x0000000105097824 */ /* 0x000fe200028e0607 */
[----:B------:R-:W-:Y:S01]  /*4dc0*/  ISETP.GT.AND P4, PT, R3, RZ, P1 ;  /* 0x000000ff0300720c */ /* 0x000fe20000f84270 */
[-C--:B------:R-:W-:Y:S01]  /*4dd0*/  FMUL R33, R33, R19.reuse ;  /* 0x0000001321217220 */ /* 0x080fe20000400000 */
[----:B------:R-:W-:Y:S01]  /*4de0*/  F2FP.F16.F32.PACK_AB R26, RZ, R26 ;  /* 0x0000001aff1a723e */ /* 0x000fe200000000ff */
[-C--:B------:R-:W-:Y:S01]  /*4df0*/  FMUL R34, R34, R19.reuse ;  /* 0x0000001322227220 */ /* 0x080fe20000400000 */
[----:B------:R-:W-:Y:S01]  /*4e00*/  ISETP.GT.AND P5, PT, R3, RZ, P0 ;  /* 0x000000ff0300720c */ /* 0x000fe200007a4270 */
[----:B------:R-:W-:Y:S01]  /*4e10*/  FMUL R35, R35, R19 ;  /* 0x0000001323237220 */ /* 0x000fe20000400000 */
[----:B------:R-:W-:Y:S01]  /*4e20*/  F2FP.F16.F32.PACK_AB R27, RZ, R27 ;  /* 0x0000001bff1b723e */ /* 0x000fe200000000ff */
[----:B------:R-:W-:Y:S01]  /*4e30*/  @P2 STG.E.U16 desc[UR38][R8.64], R26 ;  /* 0x0000001a08002986 */ /* 0x000fe2000c101526 */
[----:B------:R-:W-:Y:S01]  /*4e40*/  F2FP.F16.F32.PACK_AB R28, RZ, R28 ;  /* 0x0000001cff1c723e */ /* 0x000fe200000000ff */
[-C--:B------:R-:W-:Y:S01]  /*4e50*/  FMUL R36, R36, R19.reuse ;  /* 0x0000001324247220 */ /* 0x080fe20000400000 */
[----:B------:R-:W-:Y:S01]  /*4e60*/  ISETP.GT.AND P2, PT, R3, 0x8, P1 ;  /* 0x000000080300780c */ /* 0x000fe20000f44270 */
[----:B------:R-:W-:Y:S01]  /*4e70*/  @P3 STG.E.U16 desc[UR38][R8.64+0x2], R27 ;  /* 0x0000021b08003986 */ /* 0x000fe2000c101526 */
[----:B------:R-:W-:Y:S01]  /*4e80*/  ISETP.GT.AND P1, PT, R4, 0x10, PT ;  /* 0x000000100400780c */ /* 0x000fe20003f24270 */
[----:B------:R-:W-:Y:S01]  /*4e90*/  FMUL R37, R37, R19 ;  /* 0x0000001325257220 */ /* 0x000fe20000400000 */
[----:B------:R-:W-:Y:S01]  /*4ea0*/  F2FP.F16.F32.PACK_AB R29, RZ, R29 ;  /* 0x0000001dff1d723e */ /* 0x000fe200000000ff */
[----:B------:R-:W-:Y:S01]  /*4eb0*/  @P4 STG.E.U16 desc[UR38][R6.64+0x10], R28 ;  /* 0x0000101c06004986 */ /* 0x000fe2000c101526 */
[C---:B------:R-:W-:Y:S01]  /*4ec0*/  ISETP.GT.AND P3, PT, R3.reuse, 0x8, P0 ;  /* 0x000000080300780c */ /* 0x040fe20000764270 */
[-C--:B------:R-:W-:Y:S01]  /*4ed0*/  FMUL R38, R38, R19.reuse ;  /* 0x0000001326267220 */ /* 0x080fe20000400000 */
[----:B------:R-:W-:Y:S01]  /*4ee0*/  ISETP.GT.AND P0, PT, R4, 0x11, PT ;  /* 0x000000110400780c */ /* 0x000fe20003f04270 */
[----:B------:R-:W-:Y:S01]  /*4ef0*/  @P5 STG.E.U16 desc[UR38][R6.64+0x12], R29 ;  /* 0x0000121d06005986 */ /* 0x000fe2000c101526 */
        /* <DEDUP_REMOVED lines=161> */
[----:B------:R-:W-:Y:S01]  /*5910*/  FMUL R87, R87, R19 ;  /* 0x0000001357577220 */ /* 0x000fe20000400000 */
[----:B------:R-:W-:-:S02]  /*5920*/  F2FP.F16.F32.PACK_AB R62, RZ, R62 ;  /* 0x0000003eff3e723e */ /* 0x000fc400000000ff */
[C---:B------:R-:W-:Y:S02]  /*5930*/  ISETP.GT.AND P5, PT, R3.reuse, RZ, P0 ;  /* 0x000000ff0300720c */ /* 0x040fe400007a4270 */
[----:B------:R-:W-:Y:S01]  /*5940*/  F2FP.F16.F32.PACK_AB R63, RZ, R63 ;  /* 0x0000003fff3f723e */ /* 0x000fe200000000ff */
[----:B------:R-:W-:Y:S01]  /*5950*/  @P2 STG.E.U16 desc[UR38][R8.64+0x90], R62 ;  /* 0x0000903e08002986 */ /* 0x000fe2000c101526 */
[----:B------:R-:W-:Y:S02]  /*5960*/  F2FP.F16.F32.PACK_AB R64, RZ, R64 ;  /* 0x00000040ff40723e */ /* 0x000fe400000000ff */
[C---:B------:R-:W-:Y:S01]  /*5970*/  ISETP.GT.AND P2, PT, R3.reuse, 0x8, P1 ;  /* 0x000000080300780c */ /* 0x040fe20000f44270 */
[----:B------:R-:W-:Y:S01]  /*5980*/  @P3 STG.E.U16 desc[UR38][R8.64+0x92], R63 ;  /* 0x0000923f08003986 */ /* 0x000fe2000c101526 */
[----:B------:R-:W-:Y:S02]  /*5990*/  ISETP.GT.AND P1, PT, R4, 0x58, PT ;  /* 0x000000580400780c */ /* 0x000fe40003f24270 */
[----:B------:R-:W-:Y:S01]  /*59a0*/  F2FP.F16.F32.PACK_AB R65, RZ, R65 ;  /* 0x00000041ff41723e */ /* 0x000fe200000000ff */
[----:B------:R-:W-:Y:S01]  /*59b0*/  @P4 STG.E.U16 desc[UR38][R6.64+0xa0], R64 ;  /* 0x0000a04006004986 */ /* 0x000fe2000c101526 */
[----:B------:R-:W-:-:S02]  /*59c0*/  ISETP.GT.AND P3, PT, R3, 0x8, P0 ;  /* 0x000000080300780c */ /* 0x000fc40000764270 */
[----:B------:R-:W-:Y:S01]  /*59d0*/  ISETP.GT.AND P0, PT, R4, 0x59, PT ;  /* 0x000000590400780c */ /* 0x000fe20003f04270 */
[----:B------:R-:W-:Y:S01]  /*59e0*/  @P5 STG.E.U16 desc[UR38][R6.64+0xa2], R65 ;  /* 0x0000a24106005986 */ /* 0x000fe2000c101526 */
[C---:B------:R-:W-:Y:S02]  /*59f0*/  ISETP.GT.AND P4, PT, R3.reuse, RZ, P1 ;  /* 0x000000ff0300720c */ /* 0x040fe40000f84270 */
[----:B------:R-:W-:Y:S02]  /*5a00*/  F2FP.F16.F32.PACK_AB R66, RZ, R66 ;  /* 0x00000042ff42723e */ /* 0x000fe400000000ff */
[----:B------:R-:W-:Y:S02]  /*5a10*/  ISETP.GT.AND P5, PT, R3, RZ, P0 ;  /* 0x000000ff0300720c */ /* 0x000fe400007a4270 */
[----:B------:R-:W-:Y:S01]  /*5a20*/  F2FP.F16.F32.PACK_AB R67, RZ, R67 ;  /* 0x00000043ff43723e */ /* 0x000fe200000000ff */
[----:B------:R-:W-:Y:S01]  /*5a30*/  @P2 STG.E.U16 desc[UR38][R8.64+0xa0], R66 ;  /* 0x0000a04208002986 */ /* 0x000fe2000c101526 */
[----:B------:R-:W-:-:S02]  /*5a40*/  F2FP.F16.F32.PACK_AB R68, RZ, R68 ;  /* 0x00000044ff44723e */ /* 0x000fc400000000ff */
[C---:B------:R-:W-:Y:S01]  /*5a50*/  ISETP.GT.AND P2, PT, R3.reuse, 0x8, P1 ;  /* 0x000000080300780c */ /* 0x040fe20000f44270 */
[----:B------:R-:W-:Y:S01]  /*5a60*/  @P3 STG.E.U16 desc[UR38][R8.64+0xa2], R67 ;  /* 0x0000a24308003986 */ /* 0x000fe2000c101526 */
[C---:B------:R-:W-:Y:S02]  /*5a70*/  ISETP.GT.AND P1, PT, R4.reuse, 0x60, PT ;  /* 0x000000600400780c */ /* 0x040fe40003f24270 */
[----:B------:R-:W-:Y:S01]  /*5a80*/  F2FP.F16.F32.PACK_AB R69, RZ, R69 ;  /* 0x00000045ff45723e */ /* 0x000fe200000000ff */
[----:B------:R-:W-:Y:S01]  /*5a90*/  @P4 STG.E.U16 desc[UR38][R6.64+0xb0], R68 ;  /* 0x0000b04406004986 */ /* 0x000fe2000c101526 */
[C---:B------:R-:W-:Y:S02]  /*5aa0*/  ISETP.GT.AND P3, PT, R3.reuse, 0x8, P0 ;  /* 0x000000080300780c */ /* 0x040fe40000764270 */
[----:B------:R-:W-:Y:S01]  /*5ab0*/  ISETP.GT.AND P0, PT, R4, 0x61, PT ;  /* 0x000000610400780c */ /* 0x000fe20003f04270 */
[----:B------:R-:W-:Y:S01]  /*5ac0*/  @P5 STG.E.U16 desc[UR38][R6.64+0xb2], R69 ;  /* 0x0000b24506005986 */ /* 0x000fe2000c101526 */
[----:B------:R-:W-:-:S02]  /*5ad0*/  ISETP.GT.AND P4, PT, R3, RZ, P1 ;  /* 0x000000ff0300720c */ /* 0x000fc40000f84270 */
[C---:B------:R-:W-:Y:S02]  /*5ae0*/  ISETP.GT.AND P5, PT, R3.reuse, RZ, P0 ;  /* 0x000000ff0300720c */ /* 0x040fe400007a4270 */
[----:B------:R-:W-:Y:S02]  /*5af0*/  F2FP.F16.F32.PACK_AB R70, RZ, R70 ;  /* 0x00000046ff46723e */ /* 0x000fe400000000ff */
[----:B------:R-:W-:Y:S02]  /*5b00*/  F2FP.F16.F32.PACK_AB R71, RZ, R71 ;  /* 0x00000047ff47723e */ /* 0x000fe400000000ff */
[----:B------:R-:W-:Y:S01]  /*5b10*/  F2FP.F16.F32.PACK_AB R72, RZ, R72 ;  /* 0x00000048ff48723e */ /* 0x000fe200000000ff */
[----:B------:R-:W-:Y:S01]  /*5b20*/  @P2 STG.E.U16 desc[UR38][R8.64+0xb0], R70 ;  /* 0x0000b04608002986 */ /* 0x000fe2000c101526 */
[----:B------:R-:W-:Y:S02]  /*5b30*/  F2FP.F16.F32.PACK_AB R73, RZ, R73 ;  /* 0x00000049ff49723e */ /* 0x000fe400000000ff */
[C---:B------:R-:W-:Y:S01]  /*5b40*/  ISETP.GT.AND P1, PT, R3.reuse, 0x8, P1 ;  /* 0x000000080300780c */ /* 0x040fe20000f24270 */
[----:B------:R-:W-:Y:S01]  /*5b50*/  @P3 STG.E.U16 desc[UR38][R8.64+0xb2], R71 ;  /* 0x0000b24708003986 */ /* 0x000fe2000c101526 */
[----:B------:R-:W-:-:S02]  /*5b60*/  ISETP.GT.AND P2, PT, R3, 0x8, P0 ;  /* 0x000000080300780c */ /* 0x000fc40000744270 */
[C---:B------:R-:W-:Y:S01]  /*5b70*/  ISETP.GT.AND P0, PT, R4.reuse, 0x69, PT ;  /* 0x000000690400780c */ /* 0x040fe20003f04270 */
[----:B------:R-:W-:Y:S01]  /*5b80*/  @P4 STG.E.U16 desc[UR38][R6.64+0xc0], R72 ;  /* 0x0000c04806004986 */ /* 0x000fe2000c101526 */
[----:B------:R-:W-:Y:S02]  /*5b90*/  ISETP.GT.AND P4, PT, R4, 0x68, PT ;  /* 0x000000680400780c */ /* 0x000fe40003f84270 */
[----:B------:R-:W-:Y:S01]  /*5ba0*/  F2FP.F16.F32.PACK_AB R74, RZ, R74 ;  /* 0x0000004aff4a723e */ /* 0x000fe200000000ff */
[----:B------:R-:W-:Y:S01]  /*5bb0*/  @P5 STG.E.U16 desc[UR38][R6.64+0xc2], R73 ;  /* 0x0000c24906005986 */ /* 0x000fe2000c101526 */
[C---:B------:R-:W-:Y:S02]  /*5bc0*/  ISETP.GT.AND P5, PT, R3.reuse, RZ, P4 ;  /* 0x000000ff0300720c */ /* 0x040fe400027a4270 */
[----:B------:R-:W-:Y:S01]  /*5bd0*/  ISETP.GT.AND P3, PT, R3, RZ, P0 ;  /* 0x000000ff0300720c */ /* 0x000fe20000764270 */
[----:B------:R-:W-:Y:S01]  /*5be0*/  @P1 STG.E.U16 desc[UR38][R8.64+0xc0], R74 ;  /* 0x0000c04a08001986 */ /* 0x000fe2000c101526 */
[----:B------:R-:W-:-:S02]  /*5bf0*/  F2FP.F16.F32.PACK_AB R75, RZ, R75 ;  /* 0x0000004bff4b723e */ /* 0x000fc400000000ff */
[----:B------:R-:W-:Y:S02]  /*5c00*/  F2FP.F16.F32.PACK_AB R76, RZ, R76 ;  /* 0x0000004cff4c723e */ /* 0x000fe400000000ff */
[C---:B------:R-:W-:Y:S01]  /*5c10*/  ISETP.GT.AND P4, PT, R3.reuse, 0x8, P4 ;  /* 0x000000080300780c */ /* 0x040fe20002784270 */
[----:B------:R-:W-:Y:S01]  /*5c20*/  @P2 STG.E.U16 desc[UR38][R8.64+0xc2], R75 ;  /* 0x0000c24b08002986 */ /* 0x000fe2000c101526 */
[----:B------:R-:W-:Y:S02]  /*5c30*/  F2FP.F16.F32.PACK_AB R77, RZ, R77 ;  /* 0x0000004dff4d723e */ /* 0x000fe400000000ff */
[C---:B------:R-:W-:Y:S01]  /*5c40*/  ISETP.GT.AND P2, PT, R4.reuse, 0x71, PT ;  /* 0x000000710400780c */ /* 0x040fe20003f44270 */
[----:B------:R-:W-:Y:S01]  /*5c50*/  @P5 STG.E.U16 desc[UR38][R6.64+0xd0], R76 ;  /* 0x0000d04c06005986 */ /* 0x000fe2000c101526 */
[----:B------:R-:W-:Y:S02]  /*5c60*/  ISETP.GT.AND P5, PT, R3, 0x8, P0 ;  /* 0x000000080300780c */ /* 0x000fe400007a4270 */
[C---:B------:R-:W-:Y:S01]  /*5c70*/  ISETP.GT.AND P1, PT, R4.reuse, 0x78, PT ;  /* 0x000000780400780c */ /* 0x040fe20003f24270 */
[----:B------:R-:W-:Y:S01]  /*5c80*/  @P3 STG.E.U16 desc[UR38][R6.64+0xd2], R77 ;  /* 0x0000d24d06003986 */ /* 0x000fe2000c101526 */
[----:B------:R-:W-:-:S02]  /*5c90*/  ISETP.GT.AND P3, PT, R4, 0x70, PT ;  /* 0x000000700400780c */ /* 0x000fc40003f64270 */
[----:B------:R-:W-:Y:S01]  /*5ca0*/  ISETP.GT.AND P0, PT, R4, 0x79, PT ;  /* 0x000000790400780c */ /* 0x000fe20003f04270 */
[----:B------:R-:W-:Y:S01]  /*5cb0*/  @P4 IMAD.MOV.U32 R4, RZ, RZ, R8 ;  /* 0x000000ffff044224 */ /* 0x000fe200078e0008 */
[----:B------:R-:W-:Y:S01]  /*5cc0*/  F2FP.F16.F32.PACK_AB R78, RZ, R78 ;  /* 0x0000004eff4e723e */ /* 0x000fe200000000ff */
[----:B------:R-:W-:Y:S01]  /*5cd0*/  @P4 IMAD.MOV.U32 R5, RZ, RZ, R9 ;  /* 0x000000ffff054224 */ /* 0x000fe200078e0009 */
[----:B------:R-:W-:Y:S02]  /*5ce0*/  F2FP.F16.F32.PACK_AB R79, RZ, R79 ;  /* 0x0000004fff4f723e */ /* 0x000fe400000000ff */
[----:B------:R-:W-:Y:S02]  /*5cf0*/  F2FP.F16.F32.PACK_AB R80, RZ, R80 ;  /* 0x00000050ff50723e */ /* 0x000fe400000000ff */
[----:B------:R0:W-:Y:S01]  /*5d00*/  @P4 STG.E.U16 desc[UR38][R4.64+0xd0], R78 ;  /* 0x0000d04e04004986 */ /* 0x0001e2000c101526 */
[----:B------:R-:W-:Y:S02]  /*5d10*/  ISETP.GT.AND P4, PT, R3, RZ, P2 ;  /* 0x000000ff0300720c */ /* 0x000fe40001784270 */
[----:B------:R-:W-:-:S02]  /*5d20*/  F2FP.F16.F32.PACK_AB R81, RZ, R81 ;  /* 0x00000051ff51723e */ /* 0x000fc400000000ff */
[----:B------:R-:W-:Y:S02]  /*5d30*/  ISETP.GT.AND P2, PT, R3, 0x8, P2 ;  /* 0x000000080300780c */ /* 0x000fe40001744270 */
[----:B------:R-:W-:Y:S02]  /*5d40*/  F2FP.F16.F32.PACK_AB R82, RZ, R82 ;  /* 0x00000052ff52723e */ /* 0x000fe400000000ff */
[----:B------:R-:W-:Y:S02]  /*5d50*/  F2FP.F16.F32.PACK_AB R83, RZ, R83 ;  /* 0x00000053ff53723e */ /* 0x000fe400000000ff */
[----:B------:R-:W-:Y:S01]  /*5d60*/  F2FP.F16.F32.PACK_AB R84, RZ, R84 ;  /* 0x00000054ff54723e */ /* 0x000fe200000000ff */
[----:B0-----:R-:W-:Y:S01]  /*5d70*/  @P5 IMAD.MOV.U32 R4, RZ, RZ, R8 ;  /* 0x000000ffff045224 */ /* 0x001fe200078e0008 */
[----:B------:R-:W-:Y:S01]  /*5d80*/  F2FP.F16.F32.PACK_AB R85, RZ, R85 ;  /* 0x00000055ff55723e */ /* 0x000fe200000000ff */
[----:B------:R-:W-:Y:S01]  /*5d90*/  @P5 IMAD.MOV.U32 R5, RZ, RZ, R9 ;  /* 0x000000ffff055224 */ /* 0x000fe200078e0009 */
[----:B------:R-:W-:-:S02]  /*5da0*/  F2FP.F16.F32.PACK_AB R86, RZ, R86 ;  /* 0x00000056ff56723e */ /* 0x000fc400000000ff */
[----:B------:R-:W-:Y:S02]  /*5db0*/  F2FP.F16.F32.PACK_AB R87, RZ, R87 ;  /* 0x00000057ff57723e */ /* 0x000fe400000000ff */
[----:B------:R0:W-:Y:S01]  /*5dc0*/  @P5 STG.E.U16 desc[UR38][R4.64+0xd2], R79 ;  /* 0x0000d24f04005986 */ /* 0x0001e2000c101526 */
[C---:B------:R-:W-:Y:S02]  /*5dd0*/  ISETP.GT.AND P5, PT, R3.reuse, RZ, P3 ;  /* 0x000000ff0300720c */ /* 0x040fe40001fa4270 */
[----:B------:R-:W-:-:S11]  /*5de0*/  ISETP.GT.AND P3, PT, R3, 0x8, P3 ;  /* 0x000000080300780c */ /* 0x000fd60001f64270 */
[----:B0-----:R-:W-:Y:S02]  /*5df0*/  @P5 IMAD.MOV.U32 R4, RZ, RZ, R6 ;  /* 0x000000ffff045224 */ /* 0x001fe400078e0006 */
[----:B------:R-:W-:-:S05]  /*5e00*/  @P5 IMAD.MOV.U32 R5, RZ, RZ, R7 ;  /* 0x000000ffff055224 */ /* 0x000fca00078e0007 */
[----:B------:R0:W-:Y:S01]  /*5e10*/  @P5 STG.E.U16 desc[UR38][R4.64+0xe0], R80 ;  /* 0x0000e05004005986 */ /* 0x0001e2000c101526 */
[C---:B------:R-:W-:Y:S02]  /*5e20*/  ISETP.GT.AND P5, PT, R3.reuse, RZ, P0 ;  /* 0x000000ff0300720c */ /* 0x040fe400007a4270 */
[----:B------:R-:W-:Y:S01]  /*5e30*/  ISETP.GT.AND P0, PT, R3, 0x8, P0 ;  /* 0x000000080300780c */ /* 0x000fe20000704270 */
[----:B0-----:R-:W-:Y:S02]  /*5e40*/  @P4 IMAD.MOV.U32 R4, RZ, RZ, R6 ;  /* 0x000000ffff044224 */ /* 0x001fe400078e0006 */
[----:B------:R-:W-:-:S05]  /*5e50*/  @P4 IMAD.MOV.U32 R5, RZ, RZ, R7 ;  /* 0x000000ffff054224 */ /* 0x000fca00078e0007 */
[----:B------:R0:W-:Y:S01]  /*5e60*/  @P4 STG.E.U16 desc[UR38][R4.64+0xe2], R81 ;  /* 0x0000e25104004986 */ /* 0x0001e2000c101526 */
[C---:B------:R-:W-:Y:S02]  /*5e70*/  ISETP.GT.AND P4, PT, R3.reuse, RZ, P1 ;  /* 0x000000ff0300720c */ /* 0x040fe40000f84270 */
[----:B------:R-:W-:Y:S01]  /*5e80*/  ISETP.GT.AND P1, PT, R3, 0x8, P1 ;  /* 0x000000080300780c */ /* 0x000fe20000f24270 */
[----:B0-----:R-:W-:Y:S02]  /*5e90*/  @P3 IMAD.MOV.U32 R4, RZ, RZ, R8 ;  /* 0x000000ffff043224 */ /* 0x001fe400078e0008 */
[----:B------:R-:W-:-:S05]  /*5ea0*/  @P3 IMAD.MOV.U32 R5, RZ, RZ, R9 ;  /* 0x000000ffff053224 */ /* 0x000fca00078e0009 */
[----:B------:R0:W-:Y:S02]  /*5eb0*/  @P3 STG.E.U16 desc[UR38][R4.64+0xe0], R82 ;  /* 0x0000e05204003986 */ /* 0x0001e4000c101526 */
[----:B0-----:R-:W-:Y:S02]  /*5ec0*/  @P2 IMAD.MOV.U32 R4, RZ, RZ, R8 ;  /* 0x000000ffff042224 */ /* 0x001fe400078e0008 */
[----:B------:R-:W-:-:S05]  /*5ed0*/  @P2 IMAD.MOV.U32 R5, RZ, RZ, R9 ;  /* 0x000000ffff052224 */ /* 0x000fca00078e0009 */
[----:B------:R0:W-:Y:S02]  /*5ee0*/  @P2 STG.E.U16 desc[UR38][R4.64+0xe2], R83 ;  /* 0x0000e25304002986 */ /* 0x0001e4000c101526 */
[----:B0-----:R-:W-:Y:S02]  /*5ef0*/  @P4 IMAD.MOV.U32 R4, RZ, RZ, R6 ;  /* 0x000000ffff044224 */ /* 0x001fe400078e0006 */
[----:B------:R-:W-:-:S05]  /*5f00*/  @P4 IMAD.MOV.U32 R5, RZ, RZ, R7 ;  /* 0x000000ffff054224 */ /* 0x000fca00078e0007 */
[----:B------:R0:W-:Y:S04]  /*5f10*/  @P4 STG.E.U16 desc[UR38][R4.64+0xf0], R84 ;  /* 0x0000f05404004986 */ /* 0x0001e8000c101526 */
[----:B------:R1:W-:Y:S01]  /*5f20*/  @P5 STG.E.U16 desc[UR38][R6.64+0xf2], R85 ;  /* 0x0000f25506005986 */ /* 0x0003e2000c101526 */
[----:B0-----:R-:W-:Y:S02]  /*5f30*/  @P1 IMAD.MOV.U32 R4, RZ, RZ, R8 ;  /* 0x000000ffff041224 */ /* 0x001fe400078e0008 */
[----:B------:R-:W-:-:S05]  /*5f40*/  @P1 IMAD.MOV.U32 R5, RZ, RZ, R9 ;  /* 0x000000ffff051224 */ /* 0x000fca00078e0009 */
[----:B------:R1:W-:Y:S04]  /*5f50*/  @P1 STG.E.U16 desc[UR38][R4.64+0xf0], R86 ;  /* 0x0000f05604001986 */ /* 0x0003e8000c101526 */
[----:B------:R1:W-:Y:S02]  /*5f60*/  @P0 STG.E.U16 desc[UR38][R8.64+0xf2], R87 ;  /* 0x0000f25708000986 */ /* 0x0003e4000c101526 */
.L_x_1566:
[----:B------:R-:W-:Y:S05]  /*5f70*/  BSYNC B0 ;  /* 0x0000000000007941 */ /* 0x000fea0003800000 */
.L_x_1440:
[----:B------:R-:W-:Y:S01]  /*5f80*/  IADD3 R16, P0, R16, UR36, RZ ;  /* 0x0000002410107c10 */ /* 0x000fe2000ff1e0ff */
[----:B------:R-:W-:Y:S01]  /*5f90*/  ULDC.64 UR4, c[0x0][0x650] ;  /* 0x0001940000047ab9 */ /* 0x000fe20000000a00 */
[----:B------:R-:W-:Y:S01]  /*5fa0*/  PRMT R3, RZ, 0x7610, R3 ;  /* 0x00007610ff037816 */ /* 0x000fe20000000003 */
[----:B------:R-:W-:Y:S01]  /*5fb0*/  IMAD.MOV.U32 R100, RZ, RZ, -0x1 ;  /* 0xffffffffff647424 */ /* 0x000fe200078e00ff */
[----:B------:R-:W-:Y:S01]  /*5fc0*/  IADD3.X R17, R17, UR42, RZ, P0, !PT ;  /* 0x0000002a11117c10 */ /* 0x000fe200087fe4ff */
[----:B------:R-:W-:Y:S01]  /*5fd0*/  IMAD.MOV.U32 R99, RZ, RZ, -0x1 ;  /* 0xffffffffff637424 */ /* 0x000fe200078e00ff */
[----:B------:R-:W-:-:S04]  /*5fe0*/  ISETP.GE.U32.AND P0, PT, R16, UR4, PT ;  /* 0x0000000410007c0c */ /* 0x000fc8000bf06070 */
[----:B------:R-:W-:-:S13]  /*5ff0*/  ISETP.GE.U32.AND.EX P0, PT, R17, UR5, PT, P0 ;  /* 0x0000000511007c0c */ /* 0x000fda000bf06100 */
[----:B------:R-:W-:Y:S05]  /*6000*/  @P0 BRA `(.L_x_1567) ;  /* 0x00000004004c0947 */ /* 0x000fea0003800000 */
[----:B------:R-:W0:Y:S01]  /*6010*/  LDC.64 R10, c[0x0][0x628] ;  /* 0x00018a00ff0a7b82 */ /* 0x000e220000000a00 */
[----:B---3--:R-:W3:Y:S01]  /*6020*/  S2R R12, SR_CTAID.X ;  /* 0x00000000000c7919 */ /* 0x008ee20000002500 */
[----:B-12-4-:R-:W-:Y:S02]  /*6030*/  IMAD.MOV.U32 R8, RZ, RZ, R16 ;  /* 0x000000ffff087224 */ /* 0x016fe400078e0010 */
[----:B------:R-:W-:Y:S01]  /*6040*/  IMAD.MOV.U32 R9, RZ, RZ, R17 ;  /* 0x000000ffff097224 */ /* 0x000fe200078e0011 */
[----:B------:R-:W1:Y:S03]  /*6050*/  S2R R20, SR_CTAID.Y ;  /* 0x0000000000147919 */ /* 0x000e660000002600 */
[----:B------:R-:W2:Y:S08]  /*6060*/  LDC R0, c[0x0][0x630] ;  /* 0x00018c00ff007b82 */ /* 0x000eb00000000800 */
[----:B------:R-:W4:Y:S01]  /*6070*/  LDC.64 R14, c[0x0][0x620] ;  /* 0x00018800ff0e7b82 */ /* 0x000f220000000a00 */
[----:B0-----:R-:W-:-:S04]  /*6080*/  ISETP.NE.U32.AND P0, PT, R10, RZ, PT ;  /* 0x000000ff0a00720c */ /* 0x001fc80003f05070 */
[----:B------:R-:W-:-:S13]  /*6090*/  ISETP.NE.AND.EX P0, PT, R11, RZ, PT, P0 ;  /* 0x000000ff0b00720c */ /* 0x000fda0003f05300 */
[----:B-1234-:R-:W-:Y:S05]  /*60a0*/  @!P0 BRA `(.L_x_1568) ;  /* 0x0000000000288947 */ /* 0x01efea0003800000 */
        /* <DEDUP_REMOVED lines=10> */
.L_x_1568:
[-CC-:B------:R-:W-:Y:S01]  /*6150*/  SHF.R.U64 R99, R8, R0.reuse, R9.reuse ;  /* 0x0000000008637219 */ /* 0x180fe20000001209 */
[----:B------:R-:W0:Y:S01]  /*6160*/  LDC.64 R26, c[0x0][0x640] ;  /* 0x00019000ff1a7b82 */ /* 0x000e220000000a00 */
[----:B------:R-:W-:Y:S01]  /*6170*/  SHF.R.U32.HI R0, RZ, R0, R9 ;  /* 0x00000000ff007219 */ /* 0x000fe20000011609 */
[----:B------:R-:W-:Y:S01]  /*6180*/  ULDC UR4, c[0x0][0x150] ;  /* 0x0000540000047ab9 */ /* 0x000fe20000000800 */
[----:B------:R-:W-:Y:S02]  /*6190*/  IADD3 R3, P0, RZ, -R99, RZ ;  /* 0x80000063ff037210 */ /* 0x000fe40007f1e0ff */
[----:B------:R-:W-:-:S03]  /*61a0*/  I2FP.F32.U32 R7, R12 ;  /* 0x0000000c00077245 */ /* 0x000fc60000201000 */
[----:B------:R-:W1:Y:S01]  /*61b0*/  LDC R6, c[0x0][0x618] ;  /* 0x00018600ff067b82 */ /* 0x000e620000000800 */
[----:B------:R-:W-:Y:S02]  /*61c0*/  IMAD.X R5, RZ, RZ, ~R0, P0 ;  /* 0x000000ffff057224 */ /* 0x000fe400000e0e00 */
[----:B------:R-:W-:Y:S01]  /*61d0*/  FMUL R7, R7, UR4 ;  /* 0x0000000407077c20 */ /* 0x000fe20008400000 */
[----:B------:R-:W-:Y:S01]  /*61e0*/  ULDC UR4, c[0x0][0x154] ;  /* 0x0000550000047ab9 */ /* 0x000fe20000000800 */
[-C--:B------:R-:W-:Y:S02]  /*61f0*/  IMAD R0, R5, R14.reuse, RZ ;  /* 0x0000000e05007224 */ /* 0x080fe400078e02ff */
[C---:B------:R-:W-:Y:S01]  /*6200*/  IMAD.WIDE.U32 R4, R3.reuse, R14, R16 ;  /* 0x0000000e03047225 */ /* 0x040fe200078e0010 */
[----:B------:R-:W2:Y:S01]  /*6210*/  LDC R8, c[0x0][0x608] ;  /* 0x00018200ff087b82 */ /* 0x000ea20000000800 */
[----:B------:R-:W3:Y:S02]  /*6220*/  F2I.U32.TRUNC.NTZ R7, R7 ;  /* 0x0000000700077305 */ /* 0x000ee4000020f000 */
[----:B------:R-:W-:Y:S01]  /*6230*/  IMAD R3, R3, R15, R0 ;  /* 0x0000000f03037224 */ /* 0x000fe200078e0200 */
[----:B------:R-:W-:-:S03]  /*6240*/  I2FP.F32.U32 R0, R20 ;  /* 0x0000001400007245 */ /* 0x000fc60000201000 */
[----:B------:R-:W-:Y:S01]  /*6250*/  IMAD.IADD R3, R5, 0x1, R3 ;  /* 0x0000000105037824 */ /* 0x000fe200078e0203 */
[----:B------:R-:W4:Y:S01]  /*6260*/  LDC R11, c[0x0][0x658] ;  /* 0x00019600ff0b7b82 */ /* 0x000f220000000800 */
[----:B0-----:R-:W-:-:S04]  /*6270*/  ISETP.NE.U32.AND P0, PT, R26, RZ, PT ;  /* 0x000000ff1a00720c */ /* 0x001fc80003f05070 */
[----:B------:R-:W-:-:S03]  /*6280*/  ISETP.NE.AND.EX P0, PT, R27, RZ, PT, P0 ;  /* 0x000000ff1b00720c */ /* 0x000fc60003f05300 */
[----:B------:R-:W0:Y:S01]  /*6290*/  LDC R9, c[0x0][0x144] ;  /* 0x00005100ff097b82 */ /* 0x000e220000000800 */
[-C--:B-1----:R-:W-:Y:S01]  /*62a0*/  SHF.R.U64 R10, R4, R6.reuse, R3 ;  /* 0x00000006040a7219 */ /* 0x082fe20000001203 */
[----:B---3--:R-:W-:Y:S01]  /*62b0*/  IMAD.MOV R7, RZ, RZ, -R7 ;  /* 0x000000ffff077224 */ /* 0x008fe200078e0a07 */
[----:B------:R-:W-:Y:S01]  /*62c0*/  SHF.R.U32.HI R3, RZ, R6, R3 ;  /* 0x00000006ff037219 */ /* 0x000fe20000011603 */
[----:B------:R-:W-:-:S04]  /*62d0*/  FMUL R6, R0, UR4 ;  /* 0x0000000400067c20 */ /* 0x000fc80008400000 */
[----:B------:R-:W1:Y:S01]  /*62e0*/  LDC R21, c[0x0][0x148] ;  /* 0x00005200ff157b82 */ /* 0x000e620000000800 */
[----:B------:R3:W0:Y:S01]  /*62f0*/  F2I.U32.TRUNC.NTZ R14, R6 ;  /* 0x00000006000e7305 */ /* 0x000622000020f000 */
[-CC-:B--2---:R-:W-:Y:S02]  /*6300*/  SHF.R.U64 R13, R10, R8.reuse, R3.reuse ;  /* 0x000000080a0d7219 */ /* 0x184fe40000001203 */
[----:B------:R-:W-:-:S04]  /*6310*/  SHF.R.U32.HI R0, RZ, R8, R3 ;  /* 0x00000008ff007219 */ /* 0x000fc80000011603 */
[----:B-----5:R-:W2:Y:S01]  /*6320*/  LDC R24, c[0x0][0x648] ;  /* 0x00019200ff187b82 */ /* 0x020ea20000000800 */
[-CC-:B----4-:R-:W-:Y:S02]  /*6330*/  SHF.R.U64 R15, R13, R11.reuse, R0.reuse ;  /* 0x0000000b0d0f7219 */ /* 0x190fe40000001200 */
[----:B------:R-:W-:-:S03]  /*6340*/  SHF.R.U32.HI R5, RZ, R11, R0 ;  /* 0x0000000bff057219 */ /* 0x000fc60000011600 */
[----:B------:R-:W-:Y:S02]  /*6350*/  IMAD.MOV.U32 R4, RZ, RZ, R15 ;  /* 0x000000ffff047224 */ /* 0x000fe400078e000f */
[----:B------:R-:W4:Y:S01]  /*6360*/  LDC R28, c[0x0][0x638] ;  /* 0x00018e00ff1c7b82 */ /* 0x000f220000000800 */
[----:B0-----:R-:W-:-:S07]  /*6370*/  IMAD R25, R9, R7, R12 ;  /* 0x0000000709197224 */ /* 0x001fce00078e020c */
[----:B------:R-:W0:Y:S08]  /*6380*/  LDC R29, c[0x0][0x610] ;  /* 0x00018400ff1d7b82 */ /* 0x000e300000000800 */
[----:B------:R-:W0:Y:S01]  /*6390*/  LDC R30, c[0x0][0x600] ;  /* 0x00018000ff1e7b82 */ /* 0x000e220000000800 */
[----:B-123--:R-:W-:Y:S05]  /*63a0*/  @!P0 BRA `(.L_x_1569) ;  /* 0x0000000000288947 */ /* 0x00efea0003800000 */
        /* <DEDUP_REMOVED lines=10> */
.L_x_1569:
[----:B------:R-:W-:Y:S01]  /*6450*/  ISETP.NE.AND P0, PT, R2, 0x1, PT ;  /* 0x000000010200780c */ /* 0x000fe20003f05270 */
[----:B------:R-:W-:Y:S01]  /*6460*/  IMAD.MOV R14, RZ, RZ, -R14 ;  /* 0x000000ffff0e7224 */ /* 0x000fe200078e0a0e */
[----:B------:R-:W-:Y:S02]  /*6470*/  SHF.R.U64 R0, R4, R24, R5 ;  /* 0x0000001804007219 */ /* 0x000fe40000001205 */
[----:B------:R-:W-:Y:S02]  /*6480*/  LOP3.LUT R3, R13, R96, RZ, 0xc0, !PT ;  /* 0x000000600d037212 */ /* 0x000fe400078ec0ff */
[----:B------:R-:W-:Y:S01]  /*6490*/  LOP3.LUT R10, R10, R95, RZ, 0xc0, !PT ;  /* 0x0000005f0a0a7212 */ /* 0x000fe200078ec0ff */
[----:B------:R-:W-:Y:S02]  /*64a0*/  IMAD.MOV R4, RZ, RZ, -R0 ;  /* 0x000000ffff047224 */ /* 0x000fe400078e0a00 */
[----:B------:R-:W-:Y:S02]  /*64b0*/  IMAD R0, R90, R0, R3 ;  /* 0x000000005a007224 */ /* 0x000fe400078e0203 */
[----:B----4-:R-:W-:-:S02]  /*64c0*/  IMAD R3, R4, R28, R15 ;  /* 0x0000001c04037224 */ /* 0x010fc400078e020f */
[----:B------:R-:W-:Y:S02]  /*64d0*/  @P0 IMAD R25, R21, R14, R20 ;  /* 0x0000000e15190224 */ /* 0x000fe400078e0214 */
[----:B0-----:R-:W-:Y:S02]  /*64e0*/  IMAD R5, R3, R30, R10 ;  /* 0x0000001e03057224 */ /* 0x001fe400078e020a */
[----:B------:R-:W-:Y:S02]  /*64f0*/  IMAD R0, R0, R29, R25 ;  /* 0x0000001d00007224 */ /* 0x000fe400078e0219 */
[----:B------:R-:W-:-:S03]  /*6500*/  IMAD.MOV.U32 R4, RZ, RZ, 0x1 ;  /* 0x00000001ff047424 */ /* 0x000fc600078e00ff */
[----:B------:R-:W-:Y:S02]  /*6510*/  SEL R100, R5, R0, !P0 ;  /* 0x0000000005647207 */ /* 0x000fe40004000000 */
[----:B------:R-:W-:Y:S02]  /*6520*/  PRMT R3, R4, 0x7610, R3 ;  /* 0x0000761004037816 */ /* 0x000fe40000000003 */
[----:B------:R-:W-:-:S07]  /*6530*/  SEL R0, R0, R5, !P0 ;  /* 0x0000000500007207 */ /* 0x000fce0004000000 */
.L_x_1567:
[----:B------:R-:W-:Y:S01]  /*6540*/  UIMAD.WIDE.U32 UR4, UR41, 0x24924925, URZ ;  /* 0x24924925290478a5 */ /* 0x000fe2000f8e003f */
[----:B------:R-:W-:Y:S01]  /*6550*/  LOP3.LUT P0, RZ, R3, 0xff, RZ, 0xc0, !PT ;  /* 0x000000ff03ff7812 */ /* 0x000fe2000780c0ff */
[----:B------:R-:W-:Y:S02]  /*6560*/  IMAD.MOV.U32 R101, RZ, RZ, R0 ;  /* 0x000000ffff657224 */ /* 0x000fe400078e0000 */
[----:B------:R-:W-:-:S04]  /*6570*/  UIADD3 UR4, UR41, -UR5, URZ ;  /* 0x8000000529047290 */ /* 0x000fc8000fffe03f */
[----:B------:R-:W-:-:S04]  /*6580*/  ULEA.HI UR4, UR4, UR5, URZ, 0x1f ;  /* 0x0000000504047291 */ /* 0x000fc8000f8ff83f */
[----:B------:R-:W-:-:S04]  /*6590*/  USHF.R.U32.HI UR4, URZ, 0x2, UR4 ;  /* 0x000000023f047899 */ /* 0x000fc80008011604 */
[----:B------:R-:W-:Y:S01]  /*65a0*/  UIMAD UR41, UR4, -0x7, UR41 ;  /* 0xfffffff9042978a4 */ /* 0x000fe2000f8e0229 */
[----:B------:R-:W-:Y:S11]  /*65b0*/  @P0 BRA `(.L_x_1570) ;  /* 0xffffffac00180947 */ /* 0x000ff6000383ffff */
[----:B------:R-:W-:Y:S05]  /*65c0*/  EXIT ;  /* 0x000000000000794d */ /* 0x000fea0003800000 */
.L_x_1415:
        /* <DEDUP_REMOVED lines=26> */
.L_x_1572:
[--C-:B------:R-:W-:Y:S01]  /*6770*/  SHF.R.U64 R14, R12, R20, R13.reuse ;  /* 0x000000140c0e7219 */ /* 0x100fe2000000120d */
[----:B------:R-:W0:Y:S01]  /*6780*/  LDC R24, c[0x0][0x618] ;  /* 0x00018600ff187b82 */ /* 0x000e220000000800 */
[----:B------:R-:W-:Y:S01]  /*6790*/  I2FP.F32.U32 R8, R6 ;  /* 0x0000000600087245 */ /* 0x000fe20000201000 */
[----:B------:R-:W-:Y:S01]  /*67a0*/  ULDC UR4, c[0x0][0x150] ;  /* 0x0000540000047ab9 */ /* 0x000fe20000000800 */
[----:B------:R-:W-:Y:S02]  /*67b0*/  SHF.R.U32.HI R7, RZ, R20, R13 ;  /* 0x00000014ff077219 */ /* 0x000fe4000001160d */
[----:B------:R-:W-:Y:S01]  /*67c0*/  IADD3 R11, P0, RZ, -R14, RZ ;  /* 0x8000000eff0b7210 */ /* 0x000fe20007f1e0ff */
[----:B------:R-:W-:Y:S01]  /*67d0*/  FMUL R13, R8, UR4 ;  /* 0x00000004080d7c20 */ /* 0x000fe20008400000 */
[----:B------:R-:W-:Y:S01]  /*67e0*/  ULDC UR4, c[0x0][0x154] ;  /* 0x0000550000047ab9 */ /* 0x000fe20000000800 */
[----:B------:R-:W1:Y:S02]  /*67f0*/  LDC.64 R26, c[0x0][0x640] ;  /* 0x00019000ff1a7b82 */ /* 0x000e640000000a00 */
[----:B------:R-:W-:-:S02]  /*6800*/  IMAD.X R7, RZ, RZ, ~R7, P0 ;  /* 0x000000ffff077224 */ /* 0x000fc400000e0e07 */
[----:B------:R-:W2:Y:S01]  /*6810*/  F2I.U32.TRUNC.NTZ R13, R13 ;  /* 0x0000000d000d7305 */ /* 0x000ea2000020f000 */
[----:B------:R-:W-:-:S03]  /*6820*/  IMAD.WIDE.U32 R8, R11, R22, R16 ;  /* 0x000000160b087225 */ /* 0x000fc600078e0010 */
[----:B------:R-:W3:Y:S01]  /*6830*/  LDC R15, c[0x0][0x144] ;  /* 0x00005100ff0f7b82 */ /* 0x000ee20000000800 */
[----:B------:R-:W-:-:S04]  /*6840*/  IMAD R10, R7, R22, RZ ;  /* 0x00000016070a7224 */ /* 0x000fc800078e02ff */
[----:B------:R-:W-:Y:S02]  /*6850*/  IMAD R7, R11, R23, R10 ;  /* 0x000000170b077224 */ /* 0x000fe400078e020a */
[----:B------:R-:W-:Y:S01]  /*6860*/  IMAD.MOV.U32 R10, RZ, RZ, -0x1 ;  /* 0xffffffffff0a7424 */ /* 0x000fe200078e00ff */
[----:B------:R-:W4:Y:S01]  /*6870*/  LDC R20, c[0x0][0x608] ;  /* 0x00018200ff147b82 */ /* 0x000f220000000800 */
[----:B------:R-:W-:Y:S01]  /*6880*/  IMAD.IADD R7, R9, 0x1, R7 ;  /* 0x0000000109077824 */ /* 0x000fe200078e0207 */
[----:B------:R-:W-:-:S04]  /*6890*/  I2FP.F32.U32 R9, R5 ;  /* 0x0000000500097245 */ /* 0x000fc80000201000 */
[-C--:B0-----:R-:W-:Y:S01]  /*68a0*/  SHF.R.U64 R12, R8, R24.reuse, R7 ;  /* 0x00000018080c7219 */ /* 0x081fe20000001207 */
[----:B--2---:R-:W-:Y:S01]  /*68b0*/  IMAD.MOV R8, RZ, RZ, -R13 ;  /* 0x000000ffff087224 */ /* 0x004fe200078e0a0d */
[----:B------:R-:W0:Y:S01]  /*68c0*/  LDC R11, c[0x0][0x658] ;  /* 0x00019600ff0b7b82 */ /* 0x000e220000000800 */
[----:B-1----:R-:W-:Y:S01]  /*68d0*/  ISETP.NE.U32.AND P0, PT, R26, RZ, PT ;  /* 0x000000ff1a00720c */ /* 0x002fe20003f05070 */
[----:B------:R-:W-:Y:S01]  /*68e0*/  FMUL R9, R9, UR4 ;  /* 0x0000000409097c20 */ /* 0x000fe20008400000 */
[----:B------:R-:W-:Y:S02]  /*68f0*/  SHF.R.U32.HI R7, RZ, R24, R7 ;  /* 0x00000018ff077219 */ /* 0x000fe40000011607 */
[----:B------:R-:W-:-:S03]  /*6900*/  ISETP.NE.AND.EX P0, PT, R27, RZ, PT, P0 ;  /* 0x000000ff1b00720c */ /* 0x000fc60003f05300 */
[----:B------:R-:W1:Y:S01]  /*6910*/  LDC R22, c[0x0][0x148] ;  /* 0x00005200ff167b82 */ /* 0x000e620000000800 */
[----:B---3--:R-:W-:Y:S02]  /*6920*/  IMAD R23, R15, R8, R6 ;  /* 0x000000080f177224 */ /* 0x008fe400078e0206 */
[----:B------:R-:W-:-:S05]  /*6930*/  IMAD.MOV.U32 R8, RZ, RZ, 0x1 ;  /* 0x00000001ff087424 */ /* 0x000fca00078e00ff */
[----:B------:R-:W2:Y:S01]  /*6940*/  LDC R21, c[0x0][0x600] ;  /* 0x00018000ff157b82 */ /* 0x000ea20000000800 */
[-CC-:B----4-:R-:W-:Y:S02]  /*6950*/  SHF.R.U64 R15, R12, R20.reuse, R7.reuse ;  /* 0x000000140c0f7219 */ /* 0x190fe40000001207 */
[----:B------:R-:W-:Y:S02]  /*6960*/  SHF.R.U32.HI R6, RZ, R20, R7 ;  /* 0x00000014ff067219 */ /* 0x000fe40000011607 */
[----:B------:R3:W4:Y:S03]  /*6970*/  F2I.U32.TRUNC.NTZ R20, R9 ;  /* 0x0000000900147305 */ /* 0x000726000020f000 */
[----:B------:R-:W1:Y:S01]  /*6980*/  LDC R25, c[0x0][0x648] ;  /* 0x00019200ff197b82 */ /* 0x000e620000000800 */
[-C--:B0-----:R-:W-:Y:S02]  /*6990*/  SHF.R.U64 R19, R15, R11.reuse, R6 ;  /* 0x0000000b0f137219 */ /* 0x081fe40000001206 */
[----:B------:R-:W-:-:S02]  /*69a0*/  SHF.L.U32 R10, R10, R11, RZ ;  /* 0x0000000b0a0a7219 */ /* 0x000fc400000006ff */
[-C--:B------:R-:W-:Y:S01]  /*69b0*/  SHF.R.U32.HI R7, RZ, R11.reuse, R6 ;  /* 0x0000000bff077219 */ /* 0x080fe20000011606 */
[----:B------:R-:W-:Y:S01]  /*69c0*/  IMAD.MOV.U32 R6, RZ, RZ, R19 ;  /* 0x000000ffff067224 */ /* 0x000fe200078e0013 */
[----:B------:R-:W-:Y:S01]  /*69d0*/  SHF.L.U32 R24, R8, R11, RZ ;  /* 0x0000000b08187219 */ /* 0x000fe200000006ff */
[----:B------:R-:W0:Y:S01]  /*69e0*/  LDC R28, c[0x0][0x638] ;  /* 0x00018e00ff1c7b82 */ /* 0x000e220000000800 */
[----:B------:R-:W-:-:S07]  /*69f0*/  LOP3.LUT R30, RZ, R10, RZ, 0x33, !PT ;  /* 0x0000000aff1e7212 */ /* 0x000fce00078e33ff */
[----:B------:R-:W0:Y:S01]  /*6a00*/  LDC R29, c[0x0][0x610] ;  /* 0x00018400ff1d7b82 */ /* 0x000e220000000800 */
        /* <DEDUP_REMOVED lines=11> */
.L_x_1573:
[----:B------:R-:W-:Y:S01]  /*6ac0*/  ISETP.NE.AND P0, PT, R2, 0x1, PT ;  /* 0x000000010200780c */ /* 0x000fe20003f05270 */
[----:B--2---:R-:W-:Y:S01]  /*6ad0*/  VIADD R9, R21, 0xffffffff ;  /* 0xffffffff15097836 */ /* 0x004fe20000000000 */
[----:B-1----:R-:W-:Y:S01]  /*6ae0*/  SHF.R.U64 R7, R6, R25, R7 ;  /* 0x0000001906077219 */ /* 0x002fe20000001207 */
[----:B------:R-:W-:Y:S01]  /*6af0*/  IMAD.MOV R20, RZ, RZ, -R20 ;  /* 0x000000ffff147224 */ /* 0x000fe200078e0a14 */
[----:B------:R-:W-:Y:S02]  /*6b00*/  LOP3.LUT R6, R15, R30, RZ, 0xc0, !PT ;  /* 0x0000001e0f067212 */ /* 0x000fe400078ec0ff */
[----:B------:R-:W-:Y:S01]  /*6b10*/  LOP3.LUT R12, R12, R9, RZ, 0xc0, !PT ;  /* 0x000000090c0c7212 */ /* 0x000fe200078ec0ff */
[----:B------:R-:W-:Y:S02]  /*6b20*/  IMAD.MOV R8, RZ, RZ, -R7 ;  /* 0x000000ffff087224 */ /* 0x000fe400078e0a07 */
[----:B------:R-:W-:Y:S02]  /*6b30*/  IMAD R6, R24, R7, R6 ;  /* 0x0000000718067224 */ /* 0x000fe400078e0206 */
[----:B------:R-:W-:-:S02]  /*6b40*/  IMAD.MOV.U32 R9, RZ, RZ, 0x1 ;  /* 0x00000001ff097424 */ /* 0x000fc400078e00ff */
[----:B------:R-:W-:Y:S02]  /*6b50*/  @P0 IMAD R23, R22, R20, R5 ;  /* 0x0000001416170224 */ /* 0x000fe400078e0205 */
[----:B0-----:R-:W-:Y:S02]  /*6b60*/  IMAD R5, R8, R28, R19 ;  /* 0x0000001c08057224 */ /* 0x001fe400078e0213 */
[----:B------:R-:W-:Y:S02]  /*6b70*/  IMAD R19, R6, R29, R23 ;  /* 0x0000001d06137224 */ /* 0x000fe400078e0217 */
[----:B------:R-:W-:Y:S02]  /*6b80*/  IMAD R6, R5, R21, R12 ;  /* 0x0000001505067224 */ /* 0x000fe400078e020c */
[----:B------:R-:W-:-:S03]  /*6b90*/  IMAD.MOV.U32 R8, RZ, RZ, R14 ;  /* 0x000000ffff087224 */ /* 0x000fc600078e000e */
[----:B------:R-:W-:Y:S02]  /*6ba0*/  SEL R20, R6, R19, !P0 ;  /* 0x0000001306147207 */ /* 0x000fe40004000000 */
[----:B------:R-:W-:-:S07]  /*6bb0*/  SEL R19, R19, R6, !P0 ;  /* 0x0000000613137207 */ /* 0x000fce0004000000 */
.L_x_1571:
[----:B------:R-:W-:-:S08]  /*6bc0*/  NOP ;  /* 0x0000000000007918 */ /* 0x000fd00000000000 */
[----:B------:R-:W0:-:S00]  /*6bd0*/  USETMAXREG.DEALLOC.CTAPOOL 0x28 ;  /* 0x00000028000079c8 */ /* 0x000e0000080e0500 */
[----:B0-----:R-:W-:-:S13]  /*6be0*/  ISETP.NE.AND P0, PT, R0, RZ, PT ;  /* 0x000000ff0000720c */ /* 0x001fda0003f05270 */
[----:B------:R-:W-:Y:S05]  /*6bf0*/  @P0 EXIT ;  /* 0x000000000000094d */ /* 0x000fea0003800000 */
[----:B------:R-:W-:Y:S01]  /*6c00*/  LOP3.LUT P0, RZ, R9, 0xff, RZ, 0xc0, !PT ;  /* 0x000000ff09ff7812 */ /* 0x000fe2000780c0ff */
[----:B------:R-:W-:Y:S02]  /*6c10*/  IMAD.MOV.U32 R0, RZ, RZ, 0x1 ;  /* 0x00000001ff007424 */ /* 0x000fe400078e00ff */
[----:B------:R-:W-:-:S10]  /*6c20*/  IMAD.MOV.U32 R12, RZ, RZ, RZ ;  /* 0x000000ffff0c7224 */ /* 0x000fd400078e00ff */
[----:B------:R-:W-:Y:S05]  /*6c30*/  @!P0 BRA `(.L_x_1574) ;  /* 0x0000000c00148947 */ /* 0x000fea0003800000 */
[----:B------:R-:W0:Y:S01]  /*6c40*/  LDC R0, c[0x0][0x28c] ;  /* 0x0000a300ff007b82 */ /* 0x000e220000000800 */
[----:B------:R-:W-:Y:S01]  /*6c50*/  LOP3.LUT P0, RZ, R3, 0x1f, RZ, 0xc0, !PT ;  /* 0x0000001f03ff7812 */ /* 0x000fe2000780c0ff */
[----:B------:R-:W-:Y:S01]  /*6c60*/  ULDC UR5, c[0x0][0x658] ;  /* 0x0001960000057ab9 */ /* 0x000fe20000000800 */
[----:B------:R-:W-:Y:S01]  /*6c70*/  UMOV UR6, 0xffffffff ;  /* 0xffffffff00067882 */ /* 0x000fe20000000000 */
[----:B------:R-:W-:Y:S01]  /*6c80*/  BSSY B0, `(.L_x_1574) ;  /* 0x00000c0000007945 */ /* 0x000fe20003800000 */
[----:B------:R-:W-:Y:S01]  /*6c90*/  USHF.L.U32 UR6, UR6, UR5, URZ ;  /* 0x0000000506067299 */ /* 0x000fe2000800063f */
[C---:B------:R-:W-:Y:S01]  /*6ca0*/  ISETP.NE.AND P2, PT, R4.reuse, RZ, PT ;  /* 0x000000ff0400720c */ /* 0x040fe20003f45270 */
[----:B------:R-:W-:Y:S01]  /*6cb0*/  IMAD.MOV.U32 R13, RZ, RZ, 0x1 ;  /* 0x00000001ff0d7424 */ /* 0x000fe200078e00ff */
[----:B------:R-:W-:Y:S01]  /*6cc0*/  ISETP.NE.OR P0, PT, R4, RZ, !P0 ;  /* 0x000000ff0400720c */ /* 0x000fe20004705670 */
[----:B------:R-:W-:Y:S01]  /*6cd0*/  IMAD.MOV.U32 R12, RZ, RZ, RZ ;  /* 0x000000ffff0c7224 */ /* 0x000fe200078e00ff */
[----:B------:R-:W-:Y:S01]  /*6ce0*/  LOP3.LUT R11, R18, 0x2, RZ, 0xfc, !PT ;  /* 0x00000002120b7812 */ /* 0x000fe200078efcff */
[----:B------:R-:W-:Y:S01]  /*6cf0*/  ULDC UR4, c[0x0][0x600] ;  /* 0x0001800000047ab9 */ /* 0x000fe20000000800 */
[----:B------:R-:W-:Y:S01]  /*6d00*/  UMOV UR7, 0x1 ;  /* 0x0000000100077882 */ /* 0x000fe20000000000 */
[----:B------:R-:W-:-:S02]  /*6d10*/  UIADD3 UR15, UR4, -0x1, URZ ;  /* 0xffffffff040f7890 */ /* 0x000fc4000fffe03f */
[----:B------:R-:W-:Y:S02]  /*6d20*/  USHF.L.U32 UR17, UR7, UR5, URZ ;  /* 0x0000000507117299 */ /* 0x000fe4000800063f */
[----:B------:R-:W-:Y:S01]  /*6d30*/  ULOP3.LUT UR16, URZ, UR6, URZ, 0x33, !UPT ;  /* 0x000000063f107292 */ /* 0x000fe2000f8e333f */
[----:B------:R-:W-:Y:S01]  /*6d40*/  ULDC.64 UR20, c[0x0][0x198] ;  /* 0x0000660000147ab9 */ /* 0x000fe20000000a00 */
[----:B0-----:R-:W-:-:S05]  /*6d50*/  VIADD R0, R0, 0x3f ;  /* 0x0000003f00007836 */ /* 0x001fca0000000000 */
[----:B------:R-:W-:-:S04]  /*6d60*/  SHF.R.S32.HI R3, RZ, 0x1f, R0 ;  /* 0x0000001fff037819 */ /* 0x000fc80000011400 */
[----:B------:R-:W-:Y:S01]  /*6d70*/  LEA.HI R3, R3, R0, RZ, 0x6 ;  /* 0x0000000003037211 */ /* 0x000fe200078f30ff */
[----:B------:R-:W-:-:S03]  /*6d80*/  IMAD.MOV.U32 R0, RZ, RZ, 0x1 ;  /* 0x00000001ff007424 */ /* 0x000fc600078e00ff */
[----:B------:R-:W-:-:S05]  /*6d90*/  SHF.R.S32.HI R3, RZ, 0x6, R3 ;  /* 0x00000006ff037819 */ /* 0x000fca0000011403 */
[----:B------:R-:W-:-:S07]  /*6da0*/  VIADD R10, R3, 0x1 ;  /* 0x00000001030a7836 */ /* 0x000fce0000000000 */
.L_x_1586:
[----:B------:R-:W-:-:S03]  /*6db0*/  UMOV UR4, 0xffffffff ;  /* 0xffffffff00047882 */ /* 0x000fc60000000000 */
[----:B------:R-:W-:Y:S05]  /*6dc0*/  BRA.DIV UR4, `(.L_x_1575) ;  /* 0x0000001204087947 */ /* 0x000fea000b800000 */
[----:B------:R-:W-:-:S13]  /*6dd0*/  ELECT P6, URZ, PT ;  /* 0x00000000003f782f */ /* 0x000fda00038c0000 */
.L_x_1600:
[----:B------:R-:W0:Y:S01]  /*6de0*/  LDC R4, c[0x0][0x28c] ;  /* 0x0000a300ff047b82 */ /* 0x000e220000000800 */
[----:B------:R-:W-:Y:S01]  /*6df0*/  BSSY B1, `(.L_x_1576) ;  /* 0x0000035000017945 */ /* 0x000fe20003800000 */
[----:B0-----:R-:W-:-:S13]  /*6e00*/  ISETP.LT.OR P6, PT, R4, 0x1, !P6 ;  /* 0x000000010400780c */ /* 0x001fda00077c1670 */
[----:B------:R-:W-:Y:S05]  /*6e10*/  @P6 BRA `(.L_x_1577) ;  /* 0x0000000000c86947 */ /* 0x000fea0003800000 */
[----:B------:R-:W-:Y:S02]  /*6e20*/  IMAD.SHL.U32 R20, R20, 0x80, RZ ;  /* 0x0000008014147824 */ /* 0x000fe400078e00ff */
[----:B------:R-:W-:Y:S02]  /*6e30*/  IMAD.SHL.U32 R19, R19, 0x80, RZ ;  /* 0x0000008013137824 */ /* 0x000fe400078e00ff */
[----:B------:R-:W-:Y:S02]  /*6e40*/  IMAD.MOV.U32 R21, RZ, RZ, RZ ;  /* 0x000000ffff157224 */ /* 0x000fe400078e00ff */
[----:B------:R-:W-:Y:S02]  /*6e50*/  IMAD.MOV.U32 R4, RZ, RZ, R10 ;  /* 0x000000ffff047224 */ /* 0x000fe400078e000a */
[----:B------:R-:W-:Y:S02]  /*6e60*/  IMAD.MOV.U32 R5, RZ, RZ, R0 ;  /* 0x000000ffff057224 */ /* 0x000fe400078e0000 */
[----:B------:R-:W-:-:S07]  /*6e70*/  IMAD.MOV.U32 R6, RZ, RZ, R12 ;  /* 0x000000ffff067224 */ /* 0x000fce00078e000c */
.L_x_1581:
[----:B------:R-:W0:Y:S01]  /*6e80*/  S2R R14, SR_CgaCtaId ;  /* 0x00000000000e7919 */ /* 0x000e220000008800 */
[----:B------:R-:W-:Y:S01]  /*6e90*/  MOV R7, 0x400 ;  /* 0x0000040000077802 */ /* 0x000fe20000000f00 */
[----:B------:R-:W1:Y:S03]  /*6ea0*/  @!P2 LDC R9, c[0x0][0x500] ;  /* 0x00014000ff09ab82 */ /* 0x000e660000000800 */
[----:B0-----:R-:W-:Y:S02]  /*6eb0*/  LEA R15, R14, R7, 0x18 ;  /* 0x000000070e0f7211 */ /* 0x001fe400078ec0ff */
[----:B------:R-:W-:-:S03]  /*6ec0*/  SHF.L.U32 R7, R5, 0x1f, RZ ;  /* 0x0000001f05077819 */ /* 0x000fc600000006ff */
[----:B------:R-:W-:-:S04]  /*6ed0*/  IMAD R14, R6, 0x8, R15 ;  /* 0x00000008060e7824 */ /* 0x000fc800078e020f */
[----:B------:R-:W0:Y:S02]  /*6ee0*/  SYNCS.PHASECHK.TRANS64.TRYWAIT P1, [R14+URZ+0x38], R7 ;  /* 0x000038070e0075a7 */ /* 0x000e24000802017f */
[----:B01----:R-:W-:Y:S05]  /*6ef0*/  @!P1 BRA `(.L_x_1578) ;  /* 0x0000000c00dc9947 */ /* 0x003fea0003800000 */
.L_x_1601:
[----:B0-----:R-:W-:Y:S01]  /*6f00*/  PRMT R7, R11, 0x9910, RZ ;  /* 0x000099100b077816 */ /* 0x001fe200000000ff */
[----:B------:R0:W-:Y:S03]  /*6f10*/  @!P2 SYNCS.ARRIVE.TRANS64 RZ, [R14+URZ], R9 ;  /* 0x000000090effa9a7 */ /* 0x0001e6000800003f */
[----:B------:R-:W-:-:S13]  /*6f20*/  ISETP.NE.AND P1, PT, R7, 0x2, PT ;  /* 0x000000020700780c */ /* 0x000fda0003f25270 */
[----:B0-----:R-:W-:Y:S05]  /*6f30*/  @P1 BRA `(.L_x_1579) ;  /* 0x0000000000041947 */ /* 0x001fea0003800000 */
[----:B------:R-:W-:Y:S01]  /*6f40*/  BPT.TRAP 0x1 ;  /* 0x000000040000795c */ /* 0x000fe20000300000 */
.L_x_1579:
[----:B------:R-:W-:Y:S05]  /*6f50*/  @P0 BRA `(.L_x_1580) ;  /* 0x0000000000040947 */ /* 0x000fea0003800000 */
[----:B------:R-:W-:Y:S01]  /*6f60*/  BPT.TRAP 0x1 ;  /* 0x000000040000795c */ /* 0x000fe20000300000 */
.L_x_1580:
[----:B------:R-:W-:Y:S01]  /*6f70*/  IMAD R15, R6, 0x4000, R15 ;  /* 0x00004000060f7824 */ /* 0x000fe200078e020f */
[----:B------:R-:W-:Y:S01]  /*6f80*/  R2UR UR9, R14 ;  /* 0x000000000e0972ca */ /* 0x000fe200000e0000 */
[----:B------:R-:W-:Y:S01]  /*6f90*/  VIADD R4, R4, 0xffffffff ;  /* 0xffffffff04047836 */ /* 0x000fe20000000000 */
[----:B------:R-:W-:Y:S01]  /*6fa0*/  UIADD3 UR4, UP0, UR20, 0xf0, URZ ;  /* 0x000000f014047890 */ /* 0x000fe2000ff1e03f */
[----:B------:R-:W-:Y:S01]  /*6fb0*/  R2UR UR11, R19 ;  /* 0x00000000130b72ca */ /* 0x000fe200000e0000 */
[----:B------:R-:W-:Y:S01]  /*6fc0*/  UIADD3 UR22, UP1, UR20, 0x1f0, URZ ;  /* 0x000001f014167890 */ /* 0x000fe2000ff3e03f */
[----:B------:R-:W-:Y:S01]  /*6fd0*/  R2UR UR8, R15 ;  /* 0x000000000f0872ca */ /* 0x000fe200000e0000 */
[----:B------:R-:W-:Y:S01]  /*6fe0*/  UIADD3.X UR5, URZ, UR21, URZ, UP0, !UPT ;  /* 0x000000153f057290 */ /* 0x000fe200087fe43f */
[C---:B------:R-:W-:Y:S01]  /*6ff0*/  R2UR UR10, R21.reuse ;  /* 0x00000000150a72ca */ /* 0x040fe200000e0000 */
[----:B------:R-:W-:Y:S01]  /*7000*/  VIADD R6, R6, 0x1 ;  /* 0x0000000106067836 */ /* 0x000fe20000000000 */
[----:B------:R-:W-:Y:S01]  /*7010*/  R2UR UR12, R8 ;  /* 0x00000000080c72ca */ /* 0x000fe200000e0000 */
[----:B------:R-:W-:Y:S01]  /*7020*/  UIADD3.X UR23, URZ, UR21, URZ, UP1, !UPT ;  /* 0x000000153f177290 */ /* 0x000fe20008ffe43f */
[----:B------:R-:W-:Y:S01]  /*7030*/  R2UR UR18, R20 ;  /* 0x00000000141272ca */ /* 0x000fe200000e0000 */
[----:B------:R-:W-:Y:S01]  /*7040*/  UMOV UR6, 0x0 ;  /* 0x0000000000067882 */ /* 0x000fe20000000000 */
[----:B------:R-:W-:Y:S01]  /*7050*/  ISETP.GT.AND P3, PT, R4, 0x1, PT ;  /* 0x000000010400780c */ /* 0x000fe20003f64270 */
[----:B------:R-:W-:Y:S01]  /*7060*/  UMOV UR7, 0x10000000 ;  /* 0x1000000000077882 */ /* 0x000fe20000000000 */
[----:B------:R-:W-:Y:S01]  /*7070*/  ISETP.NE.AND P1, PT, R6, 0x7, PT ;  /* 0x000000070600780c */ /* 0x000fe20003f25270 */
[----:B------:R-:W-:-:S02]  /*7080*/  VIADD R21, R21, 0x40 ;  /* 0x0000004015157836 */ /* 0x000fc40000000000 */
[----:B------:R-:W-:Y:S01]  /*7090*/  UIADD3 UR13, UR8, 0x180, URZ ;  /* 0x00000180080d7890 */ /* 0x000fe2000fffe03f */
[----:B------:R-:W-:Y:S01]  /*70a0*/  SEL R14, RZ, 0x1, P1 ;  /* 0x00000001ff0e7807 */ /* 0x000fe20000800000 */
[----:B------:R-:W-:Y:S01]  /*70b0*/  UIADD3 UR14, UR8, 0x1c180, URZ ;  /* 0x0001c180080e7890 */ /* 0x000fe2000fffe03f */
[----:B------:R-:W-:Y:S02]  /*70c0*/  SEL R6, R6, RZ, P1 ;  /* 0x000000ff06067207 */ /* 0x000fe40000800000 */
[----:B------:R-:W-:Y:S02]  /*70d0*/  LOP3.LUT R5, R5, R14, RZ, 0x3c, !PT ;  /* 0x0000000e05057212 */ /* 0x000fe400078e3cff */
[----:B------:R-:W-:Y:S02]  /*70e0*/  UMOV UR8, UR13 ;  /* 0x0000000d00087c82 */ /* 0x000fe40008000000 */
[----:B------:R0:W-:Y:S02]  /*70f0*/  UTMALDG.3D [UR8], [UR4], desc[UR6] ;  /* 0x00000608040075b4 */ /* 0x0001e40008011000 */
[----:B0-----:R-:W-:Y:S01]  /*7100*/  UMOV UR8, UR14 ;  /* 0x0000000e00087c82 */ /* 0x001fe20008000000 */
[----:B------:R-:W-:-:S02]  /*7110*/  UMOV UR11, UR18 ;  /* 0x00000012000b7c82 */ /* 0x000fc40008000000 */
[----:B------:R0:W-:Y:S02]  /*7120*/  UTMALDG.3D [UR8], [UR22], desc[UR6] ;  /* 0x00000608160075b4 */ /* 0x0001e40008011000 */
[----:B0-----:R-:W-:Y:S05]  /*7130*/  @P3 BRA `(.L_x_1581) ;  /* 0xfffffffc00503947 */ /* 0x001fea000383ffff */
.L_x_1577:
[----:B------:R-:W-:Y:S05]  /*7140*/  BSYNC B1 ;  /* 0x0000000000017941 */ /* 0x000fea0003800000 */
.L_x_1576:
[----:B------:R-:W-:Y:S01]  /*7150*/  LOP3.LUT P4, RZ, R13, 0xff, RZ, 0xc0, !PT ;  /* 0x000000ff0dff7812 */ /* 0x000fe2000788c0ff */
[C---:B------:R-:W-:Y:S01]  /*7160*/  IMAD.IADD R12, R3.reuse, 0x1, R12 ;  /* 0x00000001030c7824 */ /* 0x040fe200078e020c */
[----:B------:R-:W-:Y:S01]  /*7170*/  ULDC.64 UR4, c[0x0][0x650] ;  /* 0x0001940000047ab9 */ /* 0x000fe20000000a00 */
[C---:B------:R-:W-:Y:S01]  /*7180*/  ISETP.GE.U32.AND P3, PT, R3.reuse, 0x7, PT ;  /* 0x000000070300780c */ /* 0x040fe20003f66070 */
[----:B------:R-:W-:Y:S01]  /*7190*/  BSSY B1, `(.L_x_1582) ;  /* 0x000006c000017945 */ /* 0x000fe20003800000 */
[C---:B------:R-:W-:Y:S01]  /*71a0*/  IMAD.WIDE.U32 R4, R12.reuse, 0x24924925, RZ ;  /* 0x249249250c047825 */ /* 0x040fe200078e00ff */
[C---:B------:R-:W-:Y:S02]  /*71b0*/  ISETP.GT.U32.AND P1, PT, R12.reuse, 0x6, PT ;  /* 0x000000060c00780c */ /* 0x040fe40003f24070 */
[----:B------:R-:W-:Y:S01]  /*71c0*/  PRMT R13, RZ, 0x7610, R13 ;  /* 0x00007610ff0d7816 */ /* 0x000fe2000000000d */
[----:B------:R-:W-:Y:S01]  /*71d0*/  IMAD.IADD R4, R12, 0x1, -R5 ;  /* 0x000000010c047824 */ /* 0x000fe200078e0a05 */
[----:B------:R-:W-:Y:S01]  /*71e0*/  ISETP.LT.U32.AND P1, PT, R3, 0x7, P1 ;  /* 0x000000070300780c */ /* 0x000fe20000f21070 */
[----:B------:R-:W-:-:S02]  /*71f0*/  IMAD.MOV.U32 R19, RZ, RZ, -0x1 ;  /* 0xffffffffff137424 */ /* 0x000fc400078e00ff */
[----:B------:R-:W0:Y:S01]  /*7200*/  @P4 S2R R7, SR_CgaCtaId ;  /* 0x0000000000074919 */ /* 0x000e220000008800 */
[----:B------:R-:W-:Y:S01]  /*7210*/  @P4 MOV R6, 0x400 ;  /* 0x0000040000064802 */ /* 0x000fe20000000f00 */
[----:B------:R-:W-:Y:S01]  /*7220*/  IMAD.MOV.U32 R20, RZ, RZ, -0x1 ;  /* 0xffffffffff147424 */ /* 0x000fe200078e00ff */
[----:B------:R-:W-:Y:S01]  /*7230*/  LEA.HI R4, R4, R5, RZ, 0x1f ;  /* 0x0000000504047211 */ /* 0x000fe200078ff8ff */
[----:B------:R-:W-:-:S03]  /*7240*/  IMAD.MOV.U32 R8, RZ, RZ, -0x1 ;  /* 0xffffffffff087424 */ /* 0x000fc600078e00ff */
[--C-:B------:R-:W-:Y:S02]  /*7250*/  SHF.R.U32.HI R5, RZ, 0x2, R4.reuse ;  /* 0x00000002ff057819 */ /* 0x100fe40000011604 */
[----:B------:R-:W-:-:S03]  /*7260*/  PRMT R4, RZ, 0x7610, R4 ;  /* 0x00007610ff047816 */ /* 0x000fc60000000004 */
[----:B------:R-:W-:Y:S01]  /*7270*/  IMAD R12, R5, -0x7, R12 ;  /* 0xfffffff9050c7824 */ /* 0x000fe200078e020c */
[----:B0-----:R-:W-:Y:S02]  /*7280*/  @P4 LEA R6, R7, R6, 0x18 ;  /* 0x0000000607064211 */ /* 0x001fe400078ec0ff */
[----:B------:R-:W-:Y:S02]  /*7290*/  SEL R7, RZ, 0x1, !P1 ;  /* 0x00000001ff077807 */ /* 0x000fe40004800000 */
[----:B------:R-:W-:Y:S01]  /*72a0*/  IADD3 R16, P1, R16, UR36, RZ ;  /* 0x0000002410107c10 */ /* 0x000fe2000ff3e0ff */
[----:B------:R0:W-:Y:S01]  /*72b0*/  @P4 SYNCS.ARRIVE.TRANS64.A1T0 RZ, [R6+URZ+0x88], RZ ;  /* 0x000088ff06ff49a7 */ /* 0x0001e2000810003f */
[----:B------:R-:W-:Y:S02]  /*72c0*/  LOP3.LUT R0, R0, R7, RZ, 0x3c, !PT ;  /* 0x0000000700007212 */ /* 0x000fe400078e3cff */
[----:B------:R-:W-:Y:S02]  /*72d0*/  IADD3.X R17, R17, UR42, RZ, P1, !PT ;  /* 0x0000002a11117c10 */ /* 0x000fe40008ffe4ff */
[----:B------:R-:W-:-:S02]  /*72e0*/  ISETP.GE.U32.AND P1, PT, R16, UR4, PT ;  /* 0x0000000410007c0c */ /* 0x000fc4000bf26070 */
[----:B------:R-:W-:Y:S02]  /*72f0*/  @P3 LOP3.LUT R0, R0, 0x1, R5, 0x78, !PT ;  /* 0x0000000100003812 */ /* 0x000fe400078e7805 */
[----:B------:R-:W-:-:S13]  /*7300*/  ISETP.GE.U32.AND.EX P1, PT, R17, UR5, PT, P1 ;  /* 0x0000000511007c0c */ /* 0x000fda000bf26110 */
[----:B0-----:R-:W-:Y:S05]  /*7310*/  @P1 BRA `(.L_x_1583) ;  /* 0x00000004004c1947 */ /* 0x001fea0003800000 */
[----:B------:R-:W-:Y:S01]  /*7320*/  ULDC.64 UR4, c[0x0][0x628] ;  /* 0x00018a0000047ab9 */ /* 0x000fe20000000a00 */
[----:B------:R-:W0:Y:S01]  /*7330*/  S2R R15, SR_CTAID.X ;  /* 0x00000000000f7919 */ /* 0x000e220000002500 */
[----:B------:R-:W-:Y:S01]  /*7340*/  ISETP.NE.U32.AND P1, PT, RZ, UR4, PT ;  /* 0x00000004ff007c0c */ /* 0x000fe2000bf25070 */
[----:B------:R-:W-:Y:S01]  /*7350*/  ULDC UR7, c[0x0][0x630] ;  /* 0x00018c0000077ab9 */ /* 0x000fe20000000800 */
[----:B------:R-:W-:Y:S01]  /*7360*/  IMAD.MOV.U32 R4, RZ, RZ, R16 ;  /* 0x000000ffff047224 */ /* 0x000fe200078e0010 */
[----:B------:R-:W1:Y:S01]  /*7370*/  S2R R14, SR_CTAID.Y ;  /* 0x00000000000e7919 */ /* 0x000e620000002600 */
        /* <DEDUP_REMOVED lines=13> */
.L_x_1584:
[--C-:B------:R-:W-:Y:S01]  /*7450*/  SHF.R.U64 R8, R4, UR7, R5.reuse ;  /* 0x0000000704087c19 */ /* 0x100fe20008001205 */
[----:B------:R-:W-:Y:S01]  /*7460*/  ULDC.64 UR4, c[0x0][0x620] ;  /* 0x0001880000047ab9 */ /* 0x000fe20000000a00 */
[----:B------:R-:W-:Y:S01]  /*7470*/  SHF.R.U32.HI R4, RZ, UR7, R5 ;  /* 0x00000007ff047c19 */ /* 0x000fe20008011605 */
[----:B------:R-:W2:Y:S01]  /*7480*/  LDC R24, c[0x0][0x144] ;  /* 0x00005100ff187b82 */ /* 0x000ea20000000800 */
[----:B------:R-:W-:Y:S01]  /*7490*/  IADD3 R7, P1, RZ, -R8, RZ ;  /* 0x80000008ff077210 */ /* 0x000fe20007f3e0ff */
[----:B------:R-:W-:Y:S01]  /*74a0*/  ULDC.64 UR8, c[0x0][0x640] ;  /* 0x0001900000087ab9 */ /* 0x000fe20000000a00 */
[----:B0-----:R-:W-:Y:S01]  /*74b0*/  I2FP.F32.U32 R9, R15 ;  /* 0x0000000f00097245 */ /* 0x001fe20000201000 */
[----:B------:R-:W-:Y:S02]  /*74c0*/  ULDC UR6, c[0x0][0x608] ;  /* 0x0001820000067ab9 */ /* 0x000fe40000000800 */
[----:B------:R-:W-:Y:S01]  /*74d0*/  IMAD.X R4, RZ, RZ, ~R4, P1 ;  /* 0x000000ffff047224 */ /* 0x000fe200008e0e04 */
[----:B------:R-:W-:Y:S01]  /*74e0*/  ISETP.NE.U32.AND P1, PT, RZ, UR8, PT ;  /* 0x00000008ff007c0c */ /* 0x000fe2000bf25070 */
[----:B------:R-:W0:Y:S02]  /*74f0*/  LDC R21, c[0x0][0x148] ;  /* 0x00005200ff157b82 */ /* 0x000e240000000800 */
[----:B------:R-:W-:Y:S01]  /*7500*/  IMAD R6, R4, UR4, RZ ;  /* 0x0000000404067c24 */ /* 0x000fe2000f8e02ff */
[----:B------:R-:W-:Y:S01]  /*7510*/  ISETP.NE.AND.EX P1, PT, RZ, UR9, PT, P1 ;  /* 0x00000009ff007c0c */ /* 0x000fe2000bf25310 */
[----:B------:R-:W-:Y:S01]  /*7520*/  IMAD.WIDE.U32 R4, R7, UR4, R16 ;  /* 0x0000000407047c25 */ /* 0x000fe2000f8e0010 */
[----:B------:R-:W-:-:S03]  /*7530*/  ULDC UR4, c[0x0][0x150] ;  /* 0x0000540000047ab9 */ /* 0x000fc60000000800 */
[----:B------:R-:W-:Y:S02]  /*7540*/  IMAD R7, R7, UR5, R6 ;  /* 0x0000000507077c24 */ /* 0x000fe4000f8e0206 */
[----:B------:R-:W-:Y:S01]  /*7550*/  FMUL R6, R9, UR4 ;  /* 0x0000000409067c20 */ /* 0x000fe20008400000 */
[----:B------:R-:W-:Y:S01]  /*7560*/  ULDC UR4, c[0x0][0x618] ;  /* 0x0001860000047ab9 */ /* 0x000fe20000000800 */
[----:B------:R-:W-:Y:S01]  /*7570*/  ULDC UR5, c[0x0][0x154] ;  /* 0x0000550000057ab9 */ /* 0x000fe20000000800 */
[----:B------:R-:W-:-:S03]  /*7580*/  IMAD.IADD R5, R5, 0x1, R7 ;  /* 0x0000000105057824 */ /* 0x000fc600078e0207 */
[----:B------:R-:W3:Y:S02]  /*7590*/  F2I.U32.TRUNC.NTZ R6, R6 ;  /* 0x0000000600067305 */ /* 0x000ee4000020f000 */
[----:B------:R-:W-:Y:S02]  /*75a0*/  SHF.R.U64 R9, R4, UR4, R5 ;  /* 0x0000000404097c19 */ /* 0x000fe40008001205 */
[----:B-1----:R-:W-:-:S05]  /*75b0*/  I2FP.F32.U32 R4, R14 ;  /* 0x0000000e00047245 */ /* 0x002fca0000201000 */
[----:B------:R-:W-:Y:S01]  /*75c0*/  FMUL R22, R4, UR5 ;  /* 0x0000000504167c20 */ /* 0x000fe20008400000 */
[----:B------:R-:W-:Y:S01]  /*75d0*/  SHF.R.U32.HI R4, RZ, UR4, R5 ;  /* 0x00000004ff047c19 */ /* 0x000fe20008011605 */
[----:B------:R-:W-:-:S03]  /*75e0*/  ULDC UR4, c[0x0][0x658] ;  /* 0x0001960000047ab9 */ /* 0x000fc60000000800 */
[--C-:B------:R-:W-:Y:S01]  /*75f0*/  SHF.R.U64 R20, R9, UR6, R4.reuse ;  /* 0x0000000609147c19 */ /* 0x100fe20008001204 */
[----:B------:R-:W1:Y:S01]  /*7600*/  F2I.U32.TRUNC.NTZ R22, R22 ;  /* 0x0000001600167305 */ /* 0x000e62000020f000 */
[----:B------:R-:W-:Y:S01]  /*7610*/  SHF.R.U32.HI R5, RZ, UR6, R4 ;  /* 0x00000006ff057c19 */ /* 0x000fe20008011604 */
[----:B---3--:R-:W-:-:S03]  /*7620*/  IMAD.MOV R6, RZ, RZ, -R6 ;  /* 0x000000ffff067224 */ /* 0x008fc600078e0a06 */
[----:B------:R-:W-:Y:S01]  /*7630*/  SHF.R.U64 R19, R20, UR4, R5 ;  /* 0x0000000414137c19 */ /* 0x000fe20008001205 */
[----:B--2---:R-:W-:Y:S01]  /*7640*/  IMAD R15, R24, R6, R15 ;  /* 0x00000006180f7224 */ /* 0x004fe200078e020f */
[----:B------:R-:W-:-:S03]  /*7650*/  SHF.R.U32.HI R23, RZ, UR4, R5 ;  /* 0x00000004ff177c19 */ /* 0x000fc60008011605 */
[----:B------:R-:W-:Y:S02]  /*7660*/  IMAD.MOV.U32 R4, RZ, RZ, R19 ;  /* 0x000000ffff047224 */ /* 0x000fe400078e0013 */
[----:B------:R-:W-:Y:S01]  /*7670*/  IMAD.MOV.U32 R5, RZ, RZ, R23 ;  /* 0x000000ffff057224 */ /* 0x000fe200078e0017 */
[----:B-1----:R-:W-:Y:S06]  /*7680*/  @!P1 BRA `(.L_x_1585) ;  /* 0x0000000000289947 */ /* 0x002fec0003800000 */
        /* <DEDUP_REMOVED lines=10> */
.L_x_1585:
        /* <DEDUP_REMOVED lines=10> */
[----:B0-----:R-:W-:Y:S02]  /*77d0*/  @P1 IMAD R15, R21, R22, R14 ;  /* 0x00000016150f1224 */ /* 0x001fe400078e020e */
[----:B------:R-:W-:Y:S01]  /*77e0*/  IMAD R19, R4, UR4, R19 ;  /* 0x0000000404137c24 */ /* 0x000fe2000f8e0213 */
[----:B------:R-:W-:Y:S01]  /*77f0*/  ULDC UR4, c[0x0][0x600] ;  /* 0x0001800000047ab9 */ /* 0x000fe20000000800 */
[----:B------:R-:W-:Y:S02]  /*7800*/  IMAD R15, R20, UR5, R15 ;  /* 0x00000005140f7c24 */ /* 0x000fe4000f8e020f */
[----:B------:R-:W-:Y:S02]  /*7810*/  IMAD R6, R19, UR4, R6 ;  /* 0x0000000413067c24 */ /* 0x000fe4000f8e0206 */
[----:B------:R-:W-:-:S03]  /*7820*/  IMAD.MOV.U32 R4, RZ, RZ, 0x1 ;  /* 0x00000001ff047424 */ /* 0x000fc600078e00ff */
[----:B------:R-:W-:Y:S02]  /*7830*/  SEL R20, R6, R15, !P1 ;  /* 0x0000000f06147207 */ /* 0x000fe40004800000 */
[----:B------:R-:W-:-:S07]  /*7840*/  SEL R19, R15, R6, !P1 ;  /* 0x000000060f137207 */ /* 0x000fce0004800000 */
.L_x_1583:
[----:B------:R-:W-:Y:S05]  /*7850*/  BSYNC B1 ;  /* 0x0000000000017941 */ /* 0x000fea0003800000 */
.L_x_1582:
[----:B------:R-:W-:-:S13]  /*7860*/  LOP3.LUT P1, RZ, R4, 0xff, RZ, 0xc0, !PT ;  /* 0x000000ff04ff7812 */ /* 0x000fda000782c0ff */
[----:B------:R-:W-:Y:S05]  /*7870*/  @P1 BRA `(.L_x_1586) ;  /* 0xfffffff4004c1947 */ /* 0x000fea000383ffff */
[----:B------:R-:W-:Y:S05]  /*7880*/  BSYNC B0 ;  /* 0x0000000000007941 */ /* 0x000fea0003800000 */
.L_x_1574:
[----:B------:R-:W-:-:S03]  /*7890*/  UMOV UR4, 0xffffffff ;  /* 0xffffffff00047882 */ /* 0x000fc60000000000 */
[----:B------:R-:W-:Y:S05]  /*78a0*/  BRA.DIV UR4, `(.L_x_1587) ;  /* 0x0000000604847947 */ /* 0x000fea000b800000 */
[----:B------:R-:W-:-:S13]  /*78b0*/  ELECT P6, URZ, PT ;  /* 0x00000000003f782f */ /* 0x000fda00038c0000 */
.L_x_1604:
[----:B------:R-:W-:Y:S04]  /*78c0*/  BSSY B0, `(.L_x_1588) ;  /* 0x0000046000007945 */ /* 0x000fe80003800000 */
[----:B------:R-:W-:Y:S05]  /*78d0*/  @!P6 BRA `(.L_x_1589) ;  /* 0x000000040010e947 */ /* 0x000fea0003800000 */
[----:B------:R-:W-:-:S04]  /*78e0*/  LOP3.LUT R18, R18, 0x2, RZ, 0xfc, !PT ;  /* 0x0000000212127812 */ /* 0x000fc800078efcff */
[----:B------:R-:W-:-:S13]  /*78f0*/  ISETP.NE.AND P0, PT, R18, 0x3, PT ;  /* 0x000000031200780c */ /* 0x000fda0003f05270 */
[----:B------:R-:W-:Y:S05]  /*7900*/  @!P0 BRA `(.L_x_1590) ;  /* 0x0000000000048947 */ /* 0x000fea0003800000 */
[----:B------:R-:W-:Y:S01]  /*7910*/  BPT.TRAP 0x1 ;  /* 0x000000040000795c */ /* 0x000fe20000300000 */
.L_x_1590:
[----:B------:R-:W0:Y:S01]  /*7920*/  S2R R3, SR_CgaCtaId ;  /* 0x0000000000037919 */ /* 0x000e220000008800 */
[----:B------:R-:W-:-:S04]  /*7930*/  MOV R2, 0x400 ;  /* 0x0000040000027802 */ /* 0x000fc80000000f00 */
[----:B0-----:R-:W-:Y:S02]  /*7940*/  LEA R3, R3, R2, 0x18 ;  /* 0x0000000203037211 */ /* 0x001fe400078ec0ff */
[----:B------:R-:W-:-:S03]  /*7950*/  SHF.L.U32 R2, R0, 0x1f, RZ ;  /* 0x0000001f00027819 */ /* 0x000fc600000006ff */
[----:B------:R-:W-:-:S04]  /*7960*/  VIADD R3, R3, 0x38 ;  /* 0x0000003803037836 */ /* 0x000fc80000000000 */
[C---:B------:R-:W-:Y:S02]  /*7970*/  IMAD R7, R12.reuse, 0x8, R3 ;  /* 0x000000080c077824 */ /* 0x040fe400078e0203 */
[----:B------:R-:W-:Y:S02]  /*7980*/  VIADD R12, R12, 0x1 ;  /* 0x000000010c0c7836 */ /* 0x000fe40000000000 */
[----:B------:R-:W0:Y:S03]  /*7990*/  SYNCS.PHASECHK.TRANS64.TRYWAIT P0, [R7+URZ], R2 ;  /* 0x00000002070075a7 */ /* 0x000e26000800017f */
[----:B------:R-:W-:-:S04]  /*79a0*/  ISETP.NE.AND P1, PT, R12, 0x7, PT ;  /* 0x000000070c00780c */ /* 0x000fc80003f25270 */
[----:B------:R-:W-:Y:S02]  /*79b0*/  SEL R5, RZ, 0x1, P1 ;  /* 0x00000001ff057807 */ /* 0x000fe40000800000 */
[----:B------:R-:W-:Y:S02]  /*79c0*/  SEL R12, R12, RZ, P1 ;  /* 0x000000ff0c0c7207 */ /* 0x000fe40000800000 */
[----:B------:R-:W-:-:S03]  /*79d0*/  LOP3.LUT R5, R0, R5, RZ, 0x3c, !PT ;  /* 0x0000000500057212 */ /* 0x000fc600078e3cff */
[----:B------:R-:W-:Y:S01]  /*79e0*/  IMAD R9, R12, 0x8, R3 ;  /* 0x000000080c097824 */ /* 0x000fe200078e0203 */
[----:B------:R-:W-:Y:S01]  /*79f0*/  SHF.L.U32 R4, R5, 0x1f, RZ ;  /* 0x0000001f05047819 */ /* 0x000fe200000006ff */
[----:B0-----:R-:W-:Y:S06]  /*7a00*/  @!P0 BRA `(.L_x_1591) ;  /* 0x00000004004c8947 */ /* 0x001fec0003800000 */
.L_x_1605:
[----:B------:R-:W1:Y:S01]  /*7a10*/  SYNCS.PHASECHK.TRANS64.TRYWAIT P0, [R9+URZ], R4 ;  /* 0x00000004090075a7 */ /* 0x000e62000800017f */
[----:B------:R-:W-:-:S05]  /*7a20*/  VIADD R0, R12, 0x1 ;  /* 0x000000010c007836 */ /* 0x000fca0000000000 */
[----:B------:R-:W-:-:S04]  /*7a30*/  ISETP.NE.AND P1, PT, R0, 0x7, PT ;  /* 0x000000070000780c */ /* 0x000fc80003f25270 */
[----:B0-----:R-:W-:Y:S02]  /*7a40*/  SEL R2, RZ, 0x1, P1 ;  /* 0x00000001ff027807 */ /* 0x001fe40000800000 */
[----:B------:R-:W-:Y:S02]  /*7a50*/  SEL R0, R0, RZ, P1 ;  /* 0x000000ff00007207 */ /* 0x000fe40000800000 */
[----:B------:R-:W-:-:S03]  /*7a60*/  LOP3.LUT R7, R5, R2, RZ, 0x3c, !PT ;  /* 0x0000000205077212 */ /* 0x000fc600078e3cff */
[----:B------:R-:W-:Y:S01]  /*7a70*/  IMAD R6, R0, 0x8, R3 ;  /* 0x0000000800067824 */ /* 0x000fe200078e0203 */
[----:B------:R-:W-:Y:S01]  /*7a80*/  SHF.L.U32 R5, R7, 0x1f, RZ ;  /* 0x0000001f07057819 */ /* 0x000fe200000006ff */
[----:B-1----:R-:W-:Y:S06]  /*7a90*/  @!P0 BRA `(.L_x_1592) ;  /* 0x00000004003c8947 */ /* 0x002fec0003800000 */
.L_x_1606:
[----:B------:R-:W1:Y:S01]  /*7aa0*/  SYNCS.PHASECHK.TRANS64.TRYWAIT P0, [R6+URZ], R5 ;  /* 0x00000005060075a7 */ /* 0x000e62000800017f */
[----:B------:R-:W-:-:S05]  /*7ab0*/  VIADD R0, R0, 0x1 ;  /* 0x0000000100007836 */ /* 0x000fca0000000000 */
[----:B------:R-:W-:-:S04]  /*7ac0*/  ISETP.NE.AND P1, PT, R0, 0x7, PT ;  /* 0x000000070000780c */ /* 0x000fc80003f25270 */
[----:B------:R-:W-:Y:S02]  /*7ad0*/  SEL R2, RZ, 0x1, P1 ;  /* 0x00000001ff027807 */ /* 0x000fe40000800000 */
[----:B------:R-:W-:Y:S02]  /*7ae0*/  SEL R0, R0, RZ, P1 ;  /* 0x000000ff00007207 */ /* 0x000fe40000800000 */
[----:B------:R-:W-:-:S03]  /*7af0*/  LOP3.LUT R7, R7, R2, RZ, 0x3c, !PT ;  /* 0x0000000207077212 */ /* 0x000fc600078e3cff */
[----:B0-----:R-:W-:Y:S01]  /*7b00*/  IMAD R9, R0, 0x8, R3 ;  /* 0x0000000800097824 */ /* 0x001fe200078e0203 */
[----:B------:R-:W-:Y:S01]  /*7b10*/  SHF.L.U32 R4, R7, 0x1f, RZ ;  /* 0x0000001f07047819 */ /* 0x000fe200000006ff */
[----:B-1----:R-:W-:Y:S06]  /*7b20*/  @!P0 BRA `(.L_x_1593) ;  /* 0x00000004002c8947 */ /* 0x002fec0003800000 */
.L_x_1607:
        /* <DEDUP_REMOVED lines=9> */
.L_x_1608:
        /* <DEDUP_REMOVED lines=9> */
.L_x_1609:
[----:B------:R-:W1:Y:S01]  /*7c50*/  SYNCS.PHASECHK.TRANS64.TRYWAIT P0, [R9+URZ], R4 ;  /* 0x00000004090075a7 */ /* 0x000e62000800017f */
[----:B------:R-:W-:-:S05]  /*7c60*/  VIADD R0, R0, 0x1 ;  /* 0x0000000100007836 */ /* 0x000fca0000000000 */
[----:B------:R-:W-:-:S04]  /*7c70*/  ISETP.NE.AND P1, PT, R0, 0x7, PT ;  /* 0x000000070000780c */ /* 0x000fc80003f25270 */
[----:B------:R-:W-:Y:S02]  /*7c80*/  SEL R2, RZ, 0x1, P1 ;  /* 0x00000001ff027807 */ /* 0x000fe40000800000 */
[----:B------:R-:W-:Y:S02]  /*7c90*/  SEL R0, R0, RZ, P1 ;  /* 0x000000ff00007207 */ /* 0x000fe40000800000 */
[----:B------:R-:W-:Y:S01]  /*7ca0*/  LOP3.LUT R2, R7, R2, RZ, 0x3c, !PT ;  /* 0x0000000207027212 */ /* 0x000fe200078e3cff */
[----:B-1----:R-:W-:Y:S06]  /*7cb0*/  @!P0 BRA `(.L_x_1596) ;  /* 0x0000000400048947 */ /* 0x002fec0003800000 */
.L_x_1610:
[----:B------:R-:W-:Y:S01]  /*7cc0*/  IMAD R3, R0, 0x8, R3 ;  /* 0x0000000800037824 */ /* 0x000fe200078e0203 */
[----:B------:R-:W-:-:S07]  /*7cd0*/  SHF.L.U32 R0, R2, 0x1f, RZ ;  /* 0x0000001f02007819 */ /* 0x000fce00000006ff */
.L_x_1597:
[----:B--2---:R2:W3:Y:S02]  /*7ce0*/  SYNCS.PHASECHK.TRANS64.TRYWAIT P0, [R3+URZ], R0 ;  /* 0x00000000030075a7 */ /* 0x0044e4000800017f */
[----:B---3--:R-:W-:Y:S05]  /*7cf0*/  @!P0 NANOSLEEP.SYNCS 0x989680 ;  /* 0x009896800000895d */ /* 0x008fea0003900000 */
[----:B------:R-:W3:Y:S02]  /*7d00*/  @!P0 SYNCS.PHASECHK.TRANS64 P0, [R3+URZ], R0 ;  /* 0x00000000030085a7 */ /* 0x000ee4000800007f */
[----:B---3--:R-:W-:Y:S05]  /*7d10*/  @!P0 BRA `(.L_x_1597) ;  /* 0xfffffffc00f08947 */ /* 0x008fea000383ffff */
.L_x_1589:
[----:B------:R-:W-:Y:S05]  /*7d20*/  BSYNC B0 ;  /* 0x0000000000007941 */ /* 0x000fea0003800000 */
.L_x_1588:
[----:B------:R-:W-:Y:S05]  /*7d30*/  EXIT ;  /* 0x000000000000794d */ /* 0x000fea0003800000 */
.L_x_1429:
[----:B-1----:R1:W2:Y:S02]  /*7d40*/  SYNCS.PHASECHK.TRANS64.TRYWAIT P1, [R3+URZ], R0 ;  /* 0x00000000030075a7 */ /* 0x0022a4000802017f */
[----:B--2---:R-:W-:Y:S05]  /*7d50*/  @!P1 NANOSLEEP.SYNCS 0x989680 ;  /* 0x009896800000995d */ /* 0x004fea0003900000 */
[----:B------:R-:W2:Y:S02]  /*7d60*/  @!P1 SYNCS.PHASECHK.TRANS64 P1, [R3+URZ], R0 ;  /* 0x00000000030095a7 */ /* 0x000ea4000802007f */
[----:B--2---:R-:W-:Y:S05]  /*7d70*/  @!P1 BRA `(.L_x_1429) ;  /* 0xfffffffc00f09947 */ /* 0x004fea000383ffff */
[----:B------:R-:W-:Y:S05]  /*7d80*/  BRA `(.L_x_1428) ;  /* 0xffffff9400e07947 */ /* 0x000fea000383ffff */
.L_x_1434:
[----:B-1----:R-:W-:-:S04]  /*7d90*/  IMAD.U32 R4, RZ, RZ, UR7 ;  /* 0x00000007ff047e24 */ /* 0x002fc8000f8e00ff */
[----:B------:R1:W2:Y:S03]  /*7da0*/  SYNCS.PHASECHK.TRANS64.TRYWAIT P1, [R4+URZ], R3 ;  /* 0x00000003040075a7 */ /* 0x0002a6000802017f */
[----:B--2---:R-:W-:Y:S05]  /*7db0*/  @!P1 NANOSLEEP.SYNCS 0x989680 ;  /* 0x009896800000995d */ /* 0x004fea0003900000 */
[----:B------:R-:W2:Y:S02]  /*7dc0*/  @!P1 SYNCS.PHASECHK.TRANS64 P1, [R4+URZ], R3 ;  /* 0x00000003040095a7 */ /* 0x000ea4000802007f */
[----:B--2---:R-:W-:Y:S05]  /*7dd0*/  @!P1 BRA `(.L_x_1434) ;  /* 0xfffffffc00ec9947 */ /* 0x004fea000383ffff */
[----:B------:R-:W-:Y:S05]  /*7de0*/  BRA `(.L_x_1433) ;  /* 0xffffff9800ac7947 */ /* 0x000fea000383ffff */
.L_x_1575:
[----:B------:R-:W-:Y:S01]  /*7df0*/  BSSY B1, `(.L_x_1598) ;  /* 0x0000006000017945 */ /* 0x000fe20003800000 */
[----:B------:R-:W-:-:S07]  /*7e00*/  IMAD.MOV.U32 R15, RZ, RZ, -0x1 ;  /* 0xffffffffff0f7424 */ /* 0x000fce00078e00ff */
[----:B------:R-:W-:Y:S05]  /*7e10*/  WARPSYNC.COLLECTIVE R15, `(.L_x_1599) ;  /* 0x000000000f0c7348 */ /* 0x000fea0003c00000 */
[----:B------:R-:W-:Y:S02]  /*7e20*/  ELECT P6, UR62, PT ;  /* 0x00000000003e782f */ /* 0x000fe400038c0000 */
[----:B------:R-:W-:Y:S01]  /*7e30*/  MOV R14, UR62 ;  /* 0x0000003e000e7c02 */ /* 0x000fe20008000f00 */
[----:B------:R-:W-:Y:S10]  /*7e40*/  ENDCOLLECTIVE ;  /* 0x000000000000791b */ /* 0x000ff40003800000 */
.L_x_1599:
[----:B------:R-:W-:Y:S05]  /*7e50*/  BSYNC B1 ;  /* 0x0000000000017941 */ /* 0x000fea0003800000 */
.L_x_1598:
[----:B------:R-:W-:Y:S05]  /*7e60*/  BRA `(.L_x_1600) ;  /* 0xffffffec00dc7947 */ /* 0x000fea000383ffff */
.L_x_1578:
[----:B0-----:R0:W1:Y:S02]  /*7e70*/  SYNCS.PHASECHK.TRANS64.TRYWAIT P1, [R14+URZ+0x38], R7 ;  /* 0x000038070e0075a7 */ /* 0x001064000802017f */
[----:B-1----:R-:W-:Y:S05]  /*7e80*/  @!P1 NANOSLEEP.SYNCS 0x989680 ;  /* 0x009896800000995d */ /* 0x002fea0003900000 */
[----:B------:R-:W1:Y:S02]  /*7e90*/  @!P1 SYNCS.PHASECHK.TRANS64 P1, [R14+URZ+0x38], R7 ;  /* 0x000038070e0095a7 */ /* 0x000e64000802007f */
[----:B-1----:R-:W-:Y:S05]  /*7ea0*/  @!P1 BRA `(.L_x_1578) ;  /* 0xfffffffc00f09947 */ /* 0x002fea000383ffff */
[----:B------:R-:W-:Y:S05]  /*7eb0*/  BRA `(.L_x_1601) ;  /* 0xfffffff000107947 */ /* 0x000fea000383ffff */
.L_x_1587:
[----:B------:R-:W-:Y:S01]  /*7ec0*/  BSSY B0, `(.L_x_1602) ;  /* 0x0000006000007945 */ /* 0x000fe20003800000 */
[----:B------:R-:W-:-:S07]  /*7ed0*/  IMAD.MOV.U32 R15, RZ, RZ, -0x1 ;  /* 0xffffffffff0f7424 */ /* 0x000fce00078e00ff */
[----:B------:R-:W-:Y:S05]  /*7ee0*/  WARPSYNC.COLLECTIVE R15, `(.L_x_1603) ;  /* 0x000000000f0c7348 */ /* 0x000fea0003c00000 */
[----:B------:R-:W-:Y:S02]  /*7ef0*/  ELECT P6, UR62, PT ;  /* 0x00000000003e782f */ /* 0x000fe400038c0000 */
[----:B------:R-:W-:Y:S01]  /*7f00*/  MOV R14, UR62 ;  /* 0x0000003e000e7c02 */ /* 0x000fe20008000f00 */
[----:B------:R-:W-:Y:S10]  /*7f10*/  ENDCOLLECTIVE ;  /* 0x000000000000791b */ /* 0x000ff40003800000 */
.L_x_1603:
[----:B------:R-:W-:Y:S05]  /*7f20*/  BSYNC B0 ;  /* 0x0000000000007941 */ /* 0x000fea0003800000 */
.L_x_1602:
[----:B------:R-:W-:Y:S05]  /*7f30*/  BRA `(.L_x_1604) ;  /* 0xfffffff800607947 */ /* 0x000fea000383ffff */
.L_x_1591:
[----:B0-----:R0:W1:Y:S02]  /*7f40*/  SYNCS.PHASECHK.TRANS64.TRYWAIT P0, [R7+URZ], R2 ;  /* 0x00000002070075a7 */ /* 0x001064000800017f */
[----:B-1----:R-:W-:Y:S05]  /*7f50*/  @!P0 NANOSLEEP.SYNCS 0x989680 ;  /* 0x009896800000895d */ /* 0x002fea0003900000 */
[----:B------:R-:W1:Y:S02]  /*7f60*/  @!P0 SYNCS.PHASECHK.TRANS64 P0, [R7+URZ], R2 ;  /* 0x00000002070085a7 */ /* 0x000e64000800007f */
[----:B-1----:R-:W-:Y:S05]  /*7f70*/  @!P0 BRA `(.L_x_1591) ;  /* 0xfffffffc00f08947 */ /* 0x002fea000383ffff */
[----:B------:R-:W-:Y:S05]  /*7f80*/  BRA `(.L_x_1605) ;  /* 0xfffffff800a07947 */ /* 0x000fea000383ffff */
.L_x_1592:
[----:B0-----:R0:W1:Y:S02]  /*7f90*/  SYNCS.PHASECHK.TRANS64.TRYWAIT P0, [R9+URZ], R4 ;  /* 0x00000004090075a7 */ /* 0x001064000800017f */
[----:B-1----:R-:W-:Y:S05]  /*7fa0*/  @!P0 NANOSLEEP.SYNCS 0x989680 ;  /* 0x009896800000895d */ /* 0x002fea0003900000 */
[----:B------:R-:W1:Y:S02]  /*7fb0*/  @!P0 SYNCS.PHASECHK.TRANS64 P0, [R9+URZ], R4 ;  /* 0x00000004090085a7 */ /* 0x000e64000800007f */
[----:B-1----:R-:W-:Y:S05]  /*7fc0*/  @!P0 BRA `(.L_x_1592) ;  /* 0xfffffffc00f08947 */ /* 0x002fea000383ffff */
[----:B------:R-:W-:Y:S05]  /*7fd0*/  BRA `(.L_x_1606) ;  /* 0xfffffff800b07947 */ /* 0x000fea000383ffff */
.L_x_1593:
[----:B0-----:R0:W1:Y:S02]  /*7fe0*/  SYNCS.PHASECHK.TRANS64.TRYWAIT P0, [R6+URZ], R5 ;  /* 0x00000005060075a7 */ /* 0x001064000800017f */
[----:B-1----:R-:W-:Y:S05]  /*7ff0*/  @!P0 NANOSLEEP.SYNCS 0x989680 ;  /* 0x009896800000895d */ /* 0x002fea0003900000 */
[----:B------:R-:W1:Y:S02]  /*8000*/  @!P0 SYNCS.PHASECHK.TRANS64 P0, [R6+URZ], R5 ;  /* 0x00000005060085a7 */ /* 0x000e64000800007f */
[----:B-1----:R-:W-:Y:S05]  /*8010*/  @!P0 BRA `(.L_x_1593) ;  /* 0xfffffffc00f08947 */ /* 0x002fea000383ffff */
[----:B------:R-:W-:Y:S05]  /*8020*/  BRA `(.L_x_1607) ;  /* 0xfffffff800c07947 */ /* 0x000fea000383ffff */
.L_x_1594:
[----:B0-----:R0:W1:Y:S02]  /*8030*/  SYNCS.PHASECHK.TRANS64.TRYWAIT P0, [R9+URZ], R4 ;  /* 0x00000004090075a7 */ /* 0x001064000800017f */
[----:B-1----:R-:W-:Y:S05]  /*8040*/  @!P0 NANOSLEEP.SYNCS 0x989680 ;  /* 0x009896800000895d */ /* 0x002fea0003900000 */
[----:B------:R-:W1:Y:S02]  /*8050*/  @!P0 SYNCS.PHASECHK.TRANS64 P0, [R9+URZ], R4 ;  /* 0x00000004090085a7 */ /* 0x000e64000800007f */
[----:B-1----:R-:W-:Y:S05]  /*8060*/  @!P0 BRA `(.L_x_1594) ;  /* 0xfffffffc00f08947 */ /* 0x002fea000383ffff */
[----:B------:R-:W-:Y:S05]  /*8070*/  BRA `(.L_x_1608) ;  /* 0xfffffff800d07947 */ /* 0x000fea000383ffff */
.L_x_1595:
[----:B0-----:R0:W1:Y:S02]  /*8080*/  SYNCS.PHASECHK.TRANS64.TRYWAIT P0, [R6+URZ], R5 ;  /* 0x00000005060075a7 */ /* 0x001064000800017f */
[----:B-1----:R-:W-:Y:S05]  /*8090*/  @!P0 NANOSLEEP.SYNCS 0x989680 ;  /* 0x009896800000895d */ /* 0x002fea0003900000 */
[----:B------:R-:W1:Y:S02]  /*80a0*/  @!P0 SYNCS.PHASECHK.TRANS64 P0, [R6+URZ], R5 ;  /* 0x00000005060085a7 */ /* 0x000e64000800007f */
[----:B-1----:R-:W-:Y:S05]  /*80b0*/  @!P0 BRA `(.L_x_1595) ;  /* 0xfffffffc00f08947 */ /* 0x002fea000383ffff */
[----:B------:R-:W-:Y:S05]  /*80c0*/  BRA `(.L_x_1609) ;  /* 0xfffffff800e07947 */ /* 0x000fea000383ffff */
.L_x_1596:
[----:B-1----:R1:W2:Y:S02]  /*80d0*/  SYNCS.PHASECHK.TRANS64.TRYWAIT P0, [R9+URZ], R4 ;  /* 0x00000004090075a7 */ /* 0x0022a4000800017f */
[----:B--2---:R-:W-:Y:S05]  /*80e0*/  @!P0 NANOSLEEP.SYNCS 0x989680 ;  /* 0x009896800000895d */ /* 0x004fea0003900000 */
[----:B------:R-:W2:Y:S02]  /*80f0*/  @!P0 SYNCS.PHASECHK.TRANS64 P0, [R9+URZ], R4 ;  /* 0x00000004090085a7 */ /* 0x000ea4000800007f */
[----:B--2---:R-:W-:Y:S05]  /*8100*/  @!P0 BRA `(.L_x_1596) ;  /* 0xfffffffc00f08947 */ /* 0x004fea000383ffff */
[----:B------:R-:W-:Y:S05]  /*8110*/  BRA `(.L_x_1610) ;  /* 0xfffffff800e87947 */ /* 0x000fea000383ffff */
.L_x_1611:
        /* <DEDUP_REMOVED lines=14> */
.L_x_1636:


//--------------------- .text._ZN7cutlass21reorder_tensor_kernelIN4cute5tupleIJNS1_1CILi16EEEEEENS1_10ViewEngineINS1_8gmem_ptrINS1_16subbyte_iteratorIKNS_15integer_subbyteILi4ELb1EEEEEEEEENS1_6LayoutINS2_IJiiiEEENS2_IJlNS3_ILi1EEElEEEEENS6_INS7_INS8_ISA_EEEEEENSF_INS2_IJNS2_IJNS2_IJNS2_IJNS3_ILi8EEENS3_ILi2EEEEEESH_EEEiEEENS2_IJNS2_IJNS2_IJSO_NS3_ILi4EEESO_EEESH_EEEiEEENS2_IJSH_iEEEEEENS2_IJNS2_IJNS2_IJNS2_IJNS3_ILi32EEESH_EEENS3_ILi0EEEEEENS3_ILi256EEEEEENS2_IJNS2_IJNS2_IJSS_SN_SO_EEES10_EEEiEEENS2_IJS10_iEEEEEEEENS1_9TiledCopyINS1_9Copy_AtomIJNS1_39AutoVectorizingCopyWithAssumedAlignmentILi8EEESA_EEENSF_INS2_IJNS3_ILi128EEESO_EEENS2_IJSO_SH_EEEEENS2_IJSO_S1F_EEEEEEEvNS1_6TensorIT0_T1_EENS1L_IT2_T3_EET4_ --------------------------
	.section	.text._ZN7cutlass21reorder_tensor_kernelIN4cute5tupleIJNS1_1CILi16EEEEEENS1_10ViewEngineINS1_8gmem_ptrINS1_16subbyte_iteratorIKNS_15integer_subbyteILi4ELb1EEEEEEEEENS1_6LayoutINS2_IJiiiEEENS2_IJlNS3_ILi1EEElEEEEENS6_INS7_INS8_ISA_EEEEEENSF_INS2_IJNS2_IJNS2_IJNS2_IJNS3_ILi8EEENS3_ILi2EEEEEESH_EEEiEEENS2_IJNS2_IJNS2_IJSO_NS3_ILi4EEESO_EEESH_EEEiEEENS2_IJSH_iEEEEEENS2_IJNS2_IJNS2_IJNS2_IJNS3_ILi32EEESH_EEENS3_ILi0EEEEEENS3_ILi256EEEEEENS2_IJNS2_IJNS2_IJSS_SN_SO_EEES10_EEEiEEENS2_IJS10_iEEEEEEEENS1_9TiledCopyINS1_9Copy_AtomIJNS1_39AutoVectorizingCopyWithAssumedAlignmentILi8EEESA_EEENSF_INS2_IJNS3_ILi128EEESO_EEENS2_IJSO_SH_EEEEENS2_IJSO_S1F_EEEEEEEvNS1_6TensorIT0_T1_EENS1L_IT2_T3_EET4_,"ax",@progbits
	.align	128
        .global         _ZN7cutlass21reorder_tensor_kernelIN4cute5tupleIJNS1_1CILi16EEEEEENS1_10ViewEngineINS1_8gmem_ptrINS1_16subbyte_iteratorIKNS_15integer_subbyteILi4ELb1EEEEEEEEENS1_6LayoutINS2_IJiiiEEENS2_IJlNS3_ILi1EEElEEEEENS6_INS7_INS8_ISA_EEEEEENSF_INS2_IJNS2_IJNS2_IJNS2_IJNS3_ILi8EEENS3_ILi2EEEEEESH_EEEiEEENS2_IJNS2_IJNS2_IJSO_NS3_ILi4EEESO_EEESH_EEEiEEENS2_IJSH_iEEEEEENS2_IJNS2_IJNS2_IJNS2_IJNS3_ILi32EEESH_EEENS3_ILi0EEEEEENS3_ILi256EEEEEENS2_IJNS2_IJNS2_IJSS_SN_SO_EEES10_EEEiEEENS2_IJS10_iEEEEEEEENS1_9TiledCopyINS1_9Copy_AtomIJNS1_39AutoVectorizingCopyWithAssumedAlignmentILi8EEESA_EEENSF_INS2_IJNS3_ILi128EEESO_EEENS2_IJSO_SH_EEEEENS2_IJSO_S1F_EEEEEEEvNS1_6TensorIT0_T1_EENS1L_IT2_T3_EET4_
        .type           _ZN7cutlass21reorder_tensor_kernelIN4cute5tupleIJNS1_1CILi16EEEEEENS1_10ViewEngineINS1_8gmem_ptrINS1_16subbyte_iteratorIKNS_15integer_subbyteILi4ELb1EEEEEEEEENS1_6LayoutINS2_IJiiiEEENS2_IJlNS3_ILi1EEElEEEEENS6_INS7_INS8_ISA_EEEEEENSF_INS2_IJNS2_IJNS2_IJNS2_IJNS3_ILi8EEENS3_ILi2EEEEEESH_EEEiEEENS2_IJNS2_IJNS2_IJSO_NS3_ILi4EEESO_EEESH_EEEiEEENS2_IJSH_iEEEEEENS2_IJNS2_IJNS2_IJNS2_IJNS3_ILi32EEESH_EEENS3_ILi0EEEEEENS3_ILi256EEEEEENS2_IJNS2_IJNS2_IJSS_SN_SO_EEES10_EEEiEEENS2_IJS10_iEEEEEEEENS1_9TiledCopyINS1_9Copy_AtomIJNS1_39AutoVectorizingCopyWithAssumedAlignmentILi8EEESA_EEENSF_INS2_IJNS3_ILi128EEESO_EEENS2_IJSO_SH_EEEEENS2_IJSO_S1F_EEEEEEEvNS1_6TensorIT0_T1_EENS1L_IT2_T3_EET4_,@function
        .size           _ZN7cutlass21reorder_tensor_kernelIN4cute5tupleIJNS1_1CILi16EEEEEENS1_10ViewEngineINS1_8gmem_ptrINS1_16subbyte_iteratorIKNS_15integer_subbyteILi4ELb1EEEEEEEEENS1_6LayoutINS2_IJiiiEEENS2_IJlNS3_ILi1EEElEEEEENS6_INS7_INS8_ISA_EEEEEENSF_INS2_IJNS2_IJNS2_IJNS2_IJNS3_ILi8EEENS3_ILi2EEEEEESH_EEEiEEENS2_IJNS2_IJNS2_IJSO_NS3_ILi4EEESO_EEESH_EEEiEEENS2_IJSH_iEEEEEENS2_IJNS2_IJNS2_IJNS2_IJNS3_ILi32EEESH_EEENS3_ILi0EEEEEENS3_ILi256EEEEEENS2_IJNS2_IJNS2_IJSS_SN_SO_EEES10_EEEiEEENS2_IJS10_iEEEEEEEENS1_9TiledCopyINS1_9Copy_AtomIJNS1_39AutoVectorizingCopyWithAssumedAlignmentILi8EEESA_EEENSF_INS2_IJNS3_ILi128EEESO_EEENS2_IJSO_SH_EEEEENS2_IJSO_S1F_EEEEEEEvNS1_6TensorIT0_T1_EENS1L_IT2_T3_EET4_,(.L_x_1641 - _ZN7cutlass21reorder_tensor_kernelIN4cute5tupleIJNS1_1CILi16EEEEEENS1_10ViewEngineINS1_8gmem_ptrINS1_16subbyte_iteratorIKNS_15integer_subbyteILi4ELb1EEEEEEEEENS1_6LayoutINS2_IJiiiEEENS2_IJlNS3_ILi1EEElEEEEENS6_INS7_INS8_ISA_EEEEEENSF_INS2_IJNS2_IJNS2_IJNS2_IJNS3_ILi8EEENS3_ILi2EEEEEESH_EEEiEEENS2_IJNS2_IJNS2_IJSO_NS3_ILi4EEESO_EEESH_EEEiEEENS2_IJSH_iEEEEEENS2_IJNS2_IJNS2_IJNS2_IJNS3_ILi32EEESH_EEENS3_ILi0EEEEEENS3_ILi256EEEEEENS2_IJNS2_IJNS2_IJSS_SN_SO_EEES10_EEEiEEENS2_IJS10_iEEEEEEEENS1_9TiledCopyINS1_9Copy_AtomIJNS1_39AutoVectorizingCopyWithAssumedAlignmentILi8EEESA_EEENSF_INS2_IJNS3_ILi128EEESO_EEENS2_IJSO_SH_EEEEENS2_IJSO_S1F_EEEEEEEvNS1_6TensorIT0_T1_EENS1L_IT2_T3_EET4_)
        .other          _ZN7cutlass21reorder_tensor_kernelIN4cute5tupleIJNS1_1CILi16EEEEEENS1_10ViewEngineINS1_8gmem_ptrINS1_16subbyte_iteratorIKNS_15integer_subbyteILi4ELb1EEEEEEEEENS1_6LayoutINS2_IJiiiEEENS2_IJlNS3_ILi1EEElEEEEENS6_INS7_INS8_ISA_EEEEEENSF_INS2_IJNS2_IJNS2_IJNS2_IJNS3_ILi8EEENS3_ILi2EEEEEESH_EEEiEEENS2_IJNS2_IJNS2_IJSO_NS3_ILi4EEESO_EEESH_EEEiEEENS2_IJSH_iEEEEEENS2_IJNS2_IJNS2_IJNS2_IJNS3_ILi32EEESH_EEENS3_ILi0EEEEEENS3_ILi256EEEEEENS2_IJNS2_IJNS2_IJSS_SN_SO_EEES10_EEEiEEENS2_IJS10_iEEEEEEEENS1_9TiledCopyINS1_9Copy_AtomIJNS1_39AutoVectorizingCopyWithAssumedAlignmentILi8EEESA_EEENSF_INS2_IJNS3_ILi128EEESO_EEENS2_IJSO_SH_EEEEENS2_IJSO_S1F_EEEEEEEvNS1_6TensorIT0_T1_EENS1L_IT2_T3_EET4_,@"STO_CUDA_ENTRY STV_DEFAULT"
_ZN7cutlass21reorder_tensor_kernelIN4cute5tupleIJNS1_1CILi16EEEEEENS1_10ViewEngineINS1_8gmem_ptrINS1_16subbyte_iteratorIKNS_15integer_subbyteILi4ELb1EEEEEEEEENS1_6LayoutINS2_IJiiiEEENS2_IJlNS3_ILi1EEElEEEEENS6_INS7_INS8_ISA_EEEEEENSF_INS2_IJNS2_IJNS2_IJNS2_IJNS3_ILi8EEENS3_ILi2EEEEEESH_EEEiEEENS2_IJNS2_IJNS2_IJSO_NS3_ILi4EEESO_EEESH_EEEiEEENS2_IJSH_iEEEEEENS2_IJNS2_IJNS2_IJNS2_IJNS3_ILi32EEESH_EEENS3_ILi0EEEEEENS3_ILi256EEEEEENS2_IJNS2_IJNS2_IJSS_SN_SO_EEES10_EEEiEEENS2_IJS10_iEEEEEEEENS1_9TiledCopyINS1_9Copy_AtomIJNS1_39AutoVectorizingCopyWithAssumedAlignmentILi8EEESA_EEENSF_INS2_IJNS3_ILi128EEESO_EEENS2_IJSO_SH_EEEEENS2_IJSO_S1F_EEEEEEEvNS1_6TensorIT0_T1_EENS1L_IT2_T3_EET4_:
.text._ZN7cutlass21reorder_tensor_kernelIN4cute5tupleIJNS1_1CILi16EEEEEENS1_10ViewEngineINS1_8gmem_ptrINS1_16subbyte_iteratorIKNS_15integer_subbyteILi4ELb1EEEEEEEEENS1_6LayoutINS2_IJiiiEEENS2_IJlNS3_ILi1EEElEEEEENS6_INS7_INS8_ISA_EEEEEENSF_INS2_IJNS2_IJNS2_IJNS2_IJNS3_ILi8EEENS3_ILi2EEEEEESH_EEEiEEENS2_IJNS2_IJNS2_IJSO_NS3_ILi4EEESO_EEESH_EEEiEEENS2_IJSH_iEEEEEENS2_IJNS2_IJNS2_IJNS2_IJNS3_ILi32EEESH_EEENS3_ILi0EEEEEENS3_ILi256EEEEEENS2_IJNS2_IJNS2_IJSS_SN_SO_EEES10_EEEiEEENS2_IJS10_iEEEEEEEENS1_9TiledCopyINS1_9Copy_AtomIJNS1_39AutoVectorizingCopyWithAssumedAlignmentILi8EEESA_EEENSF_INS2_IJNS3_ILi128EEESO_EEENS2_IJSO_SH_EEEEENS2_IJSO_S1F_EEEEEEEvNS1_6TensorIT0_T1_EENS1L_IT2_T3_EET4_:
[----:B------:R-:W-:Y:S08]  /*0000*/  LDC R1, c[0x0][0x28] ;  /* 0x00000a00ff017b82 */ /* 0x000ff00000000800 */
[----:B------:R-:W0:Y:S01]  /*0010*/  S2UR UR11, SR_CTAID.X ;  /* 0x00000000000b79c3 */ /* 0x000e220000002500 */
[----:B------:R-:W1:Y:S01]  /*0020*/  S2R R16, SR_TID.X ;  /* 0x0000000000107919 */ /* 0x000e620000002100 */
[----:B------:R-:W-:Y:S01]  /*0030*/  ULDC.64 UR6, c[0x0][0x220] ;  /* 0x0000880000067ab9 */ /* 0x000fe20000000a00 */
[----:B------:R-:W-:Y:S01]  /*0040*/  ULDC UR9, c[0x0][0x250] ;  /* 0x0000940000097ab9 */ /* 0x000fe20000000800 */
[----:B------:R-:W-:Y:S01]  /*0050*/  ULDC.U8 UR10, c[0x0][0x238] ;  /* 0x00008e00000a7ab9 */ /* 0x000fe20000000000 */
[----:B------:R-:W-:Y:S01]  /*0060*/  ULDC.U8 UR14, c[0x0][0x260] ;  /* 0x00009800000e7ab9 */ /* 0x000fe20000000000 */
[----:B------:R-:W-:Y:S01]  /*0070*/  UMOV UR15, URZ ;  /* 0x0000003f000f7c82 */ /* 0x000fe20008000000 */
[----:B------:R-:W-:Y:S01]  /*0080*/  IMAD.MOV.U32 R9, RZ, RZ, RZ ;  /* 0x000000ffff097224 */ /* 0x000fe200078e00ff */
[----:B------:R-:W2:Y:S01]  /*0090*/  S2UR UR8, SR_CTAID.Z ;  /* 0x00000000000879c3 */ /* 0x000ea20000002700 */
[----:B------:R-:W-:-:S02]  /*00a0*/  IMAD.MOV.U32 R7, RZ, RZ, RZ ;  /* 0x000000ffff077224 */ /* 0x000fc400078e00ff */
[----:B------:R-:W-:-:S05]  /*00b0*/  IMAD.MOV.U32 R13, RZ, RZ, RZ ;  /* 0x000000ffff0d7224 */ /* 0x000fca00078e00ff */
[----:B------:R-:W3:Y:S01]  /*00c0*/  LDC R2, c[0x0][0x244] ;  /* 0x00009100ff027b82 */ /* 0x000ee20000000800 */
[----:B0-----:R-:W-:-:S04]  /*00d0*/  UIMAD.WIDE.U32 UR16, UR11, UR6, URZ ;  /* 0x000000060b1072a5 */ /* 0x001fc8000f8e003f */
[----:B------:R-:W-:Y:S02]  /*00e0*/  UIMAD UR4, UR11, UR7, UR17 ;  /* 0x000000070b0472a4 */ /* 0x000fe4000f8e0211 */
[----:B------:R-:W-:Y:S02]  /*00f0*/  USHF.L.U32 UR12, UR16, 0x4, URZ ;  /* 0x00000004100c7899 */ /* 0x000fe4000800063f */
[----:B------:R-:W-:Y:S01]  /*0100*/  USHF.L.U64.HI UR13, UR16, 0x4, UR4 ;  /* 0x00000004100d7899 */ /* 0x000fe20008010204 */
[----:B-1----:R-:W-:Y:S01]  /*0110*/  SHF.R.U32.HI R4, RZ, 0x2, R16 ;  /* 0x00000002ff047819 */ /* 0x002fe20000011610 */
[----:B------:R-:W-:Y:S01]  /*0120*/  USHF.L.U32 UR11, UR11, 0x8, URZ ;  /* 0x000000080b0b7899 */ /* 0x000fe2000800063f */
[----:B------:R-:W-:Y:S01]  /*0130*/  IMAD.SHL.U32 R0, R16, 0x4, RZ ;  /* 0x0000000410007824 */ /* 0x000fe200078e00ff */
[----:B------:R-:W-:Y:S01]  /*0140*/  ULDC.64 UR4, c[0x0][0x228] ;  /* 0x00008a0000047ab9 */ /* 0x000fe20000000a00 */
[----:B------:R-:W-:Y:S01]  /*0150*/  LOP3.LUT R4, R4, 0x2, RZ, 0xc0, !PT ;  /* 0x0000000204047812 */ /* 0x000fe200078ec0ff */
[----:B--2---:R-:W-:-:S02]  /*0160*/  UIMAD UR9, UR8, UR9, UR11 ;  /* 0x00000009080972a4 */ /* 0x004fc4000f8e020b */
[----:B------:R-:W-:Y:S01]  /*0170*/  UIMAD.WIDE.U32 UR12, UR8, UR4, UR12 ;  /* 0x00000004080c72a5 */ /* 0x000fe2000f8e000c */
[----:B------:R-:W-:Y:S01]  /*0180*/  LOP3.LUT R4, R4, 0x1c, R0, 0xf8, !PT ;  /* 0x0000001c04047812 */ /* 0x000fe200078ef800 */
[----:B------:R-:W-:Y:S01]  /*0190*/  UIMAD.WIDE.U32 UR14, UR9, 0x4, UR14 ;  /* 0x00000004090e78a5 */ /* 0x000fe2000f8e000e */
[----:B------:R-:W-:Y:S01]  /*01a0*/  SHF.R.U32.HI R0, RZ, 0x4, R16 ;  /* 0x00000004ff007819 */ /* 0x000fe20000011610 */
[----:B------:R-:W-:Y:S01]  /*01b0*/  ULEA UR10, UP0, UR12, UR10, 0x2 ;  /* 0x0000000a0c0a7291 */ /* 0x000fe2000f80103f */
[----:B---3--:R-:W-:Y:S01]  /*01c0*/  ISETP.GE.AND P2, PT, R2, 0x1, PT ;  /* 0x000000010200780c */ /* 0x008fe20003f46270 */
[----:B------:R-:W-:Y:S02]  /*01d0*/  ULOP3.LUT UR11, UR14, 0x7, URZ, 0xc0, !UPT ;  /* 0x000000070e0b7892 */ /* 0x000fe4000f8ec03f */
[----:B------:R-:W-:Y:S01]  /*01e0*/  ULOP3.LUT UR9, UR10, 0x7, URZ, 0xc0, !UPT ;  /* 0x000000070a097892 */ /* 0x000fe2000f8ec03f */
[----:B------:R-:W-:Y:S01]  /*01f0*/  ULDC UR4, c[0x0][0x24c] ;  /* 0x0000930000047ab9 */ /* 0x000fe20000000800 */
[----:B------:R-:W-:-:S02]  /*0200*/  UIMAD UR5, UR8, UR5, UR13 ;  /* 0x00000005080572a4 */ /* 0x000fc4000f8e020d */
[----:B------:R-:W-:Y:S01]  /*0210*/  IMAD.U32 R8, RZ, RZ, UR11 ;  /* 0x0000000bff087e24 */ /* 0x000fe2000f8e00ff */
[----:B------:R-:W-:Y:S01]  /*0220*/  USHF.R.U64 UR8, UR14, 0x3, UR15 ;  /* 0x000000030e087899 */ /* 0x000fe2000800120f */
[----:B------:R-:W-:Y:S01]  /*0230*/  IMAD R4, R0, UR4, R4 ;  /* 0x0000000400047c24 */ /* 0x000fe2000f8e0204 */
[----:B------:R-:W-:Y:S01]  /*0240*/  ULEA.HI.X UR5, UR12, URZ, UR5, 0x2, UP0 ;  /* 0x0000003f0c057291 */ /* 0x000fe200080f1405 */
[----:B------:R-:W-:Y:S01]  /*0250*/  IMAD.U32 R6, RZ, RZ, UR9 ;  /* 0x00000009ff067e24 */ /* 0x000fe2000f8e00ff */
[----:B------:R-:W-:Y:S01]  /*0260*/  USHF.R.U32.HI UR14, URZ, 0x3, UR15 ;  /* 0x000000033f0e7899 */ /* 0x000fe2000801160f */
[----:B------:R-:W-:Y:S01]  /*0270*/  IMAD.WIDE.U32 R4, R4, 0x4, R8 ;  /* 0x0000000404047825 */ /* 0x000fe200078e0008 */
[----:B------:R-:W-:Y:S02]  /*0280*/  USHF.R.U64 UR10, UR10, 0x3, UR5 ;  /* 0x000000030a0a7899 */ /* 0x000fe40008001205 */
[----:B------:R-:W-:Y:S01]  /*0290*/  USHF.R.U32.HI UR5, URZ, 0x3, UR5 ;  /* 0x000000033f057899 */ /* 0x000fe20008011605 */
[----:B------:R-:W-:Y:S01]  /*02a0*/  IMAD.WIDE.U32 R16, R16, 0x4, R6 ;  /* 0x0000000410107825 */ /* 0x000fe200078e0006 */
[----:B------:R-:W-:-:S02]  /*02b0*/  SHF.R.U64 R10, R4, 0x3, R5 ;  /* 0x00000003040a7819 */ /* 0x000fc40000001205 */
[----:B------:R-:W-:Y:S02]  /*02c0*/  LOP3.LUT R12, R4, 0x7, RZ, 0xc0, !PT ;  /* 0x00000007040c7812 */ /* 0x000fe400078ec0ff */
[----:B------:R-:W-:Y:S02]  /*02d0*/  SHF.R.U64 R7, R16, 0x3, R17 ;  /* 0x0000000310077819 */ /* 0x000fe40000001211 */
[----:B------:R-:W-:Y:S02]  /*02e0*/  IADD3 R10, P0, R10, UR8, RZ ;  /* 0x000000080a0a7c10 */ /* 0x000fe4000ff1e0ff */
[----:B------:R-:W-:Y:S02]  /*02f0*/  IADD3 R7, P1, R7, UR10, RZ ;  /* 0x0000000a07077c10 */ /* 0x000fe4000ff3e0ff */
[----:B------:R-:W-:Y:S02]  /*0300*/  LEA.HI.X R9, R5, UR14, RZ, 0x1d, P0 ;  /* 0x0000000e05097c11 */ /* 0x000fe400080fecff */
[----:B------:R-:W-:Y:S01]  /*0310*/  LEA.HI.X R6, R17, UR5, RZ, 0x1d, P1 ;  /* 0x0000000511067c11 */ /* 0x000fe200088fecff */
[----:B------:R-:W-:Y:S08]  /*0320*/  @!P2 EXIT ;  /* 0x000000000000a94d */ /* 0x000ff00003800000 */
[----:B------:R-:W-:Y:S01]  /*0330*/  VIADD R2, R2, 0x7 ;  /* 0x0000000702027836 */ /* 0x000fe20000000000 */
[----:B------:R-:W-:Y:S01]  /*0340*/  USHF.L.U32 UR4, UR4, 0x3, URZ ;  /* 0x0000000304047899 */ /* 0x000fe2000800063f */
[----:B------:R-:W-:Y:S01]  /*0350*/  LOP3.LUT R8, R16, 0x7, RZ, 0xc0, !PT ;  /* 0x0000000710087812 */ /* 0x000fe200078ec0ff */
[----:B------:R-:W-:Y:S02]  /*0360*/  ULDC.64 UR16, c[0x0][0x208] ;  /* 0x0000820000107ab9 */ /* 0x000fe40000000a00 */
[----:B------:R-:W-:-:S04]  /*0370*/  SHF.R.S32.HI R0, RZ, 0x1f, R2 ;  /* 0x0000001fff007819 */ /* 0x000fc80000011402 */
[----:B------:R-:W-:Y:S01]  /*0380*/  LEA.HI R0, R0, R2, RZ, 0x3 ;  /* 0x0000000200007211 */ /* 0x000fe200078f18ff */
[----:B------:R-:W-:-:S04]  /*0390*/  IMAD.MOV.U32 R2, RZ, RZ, RZ ;  /* 0x000000ffff027224 */ /* 0x000fc800078e00ff */
[----:B------:R-:W-:-:S05]  /*03a0*/  IMAD.SHL.U32 R14, R0, 0x2, RZ ;  /* 0x00000002000e7824 */ /* 0x000fca00078e00ff */
[----:B------:R-:W-:-:S04]  /*03b0*/  LOP3.LUT R14, R14, 0xfffffff0, RZ, 0xc0, !PT ;  /* 0xfffffff00e0e7812 */ /* 0x000fc800078ec0ff */
[----:B------:R-:W-:-:S04]  /*03c0*/  VIMNMX R14, R14, 0x1, !PT ;  /* 0x000000010e0e7848 */ /* 0x000fc80007fe0100 */
[C---:B------:R-:W-:Y:S01]  /*03d0*/  LOP3.LUT R11, R14.reuse, 0x1, RZ, 0xc0, !PT ;  /* 0x000000010e0b7812 */ /* 0x040fe200078ec0ff */
[----:B------:R-:W-:-:S05]  /*03e0*/  VIADD R0, R14, 0xffffffff ;  /* 0xffffffff0e007836 */ /* 0x000fca0000000000 */
[----:B------:R-:W-:-:S13]  /*03f0*/  ISETP.GE.U32.AND P0, PT, R0, 0x3, PT ;  /* 0x000000030000780c */ /* 0x000fda0003f06070 */
[----:B------:R-:W-:Y:S05]  /*0400*/  @!P0 BRA `(.L_x_1612) ;  /* 0x0000000800488947 */ /* 0x000fea0003800000 */
[----:B------:R-:W-:Y:S01]  /*0410*/  HFMA2.MMA R3, -RZ, RZ, 0, 5.9604644775390625e-08 ;  /* 0x00000001ff037435 */ /* 0x000fe200000001ff */
[----:B------:R-:W-:Y:S01]  /*0420*/  IMAD.IADD R14, R11, 0x1, -R14 ;  /* 0x000000010b0e7824 */ /* 0x000fe200078e0a0e */
[----:B------:R-:W-:Y:S01]  /*0430*/  MOV R2, RZ ;  /* 0x000000ff00027202 */ /* 0x000fe20000000f00 */
[----:B------:R-:W-:Y:S01]  /*0440*/  IMAD.MOV.U32 R4, RZ, RZ, RZ ;  /* 0x000000ffff047224 */ /* 0x000fe200078e00ff */
[----:B------:R-:W-:Y:S01]  /*0450*/  ULDC.64 UR14, c[0x0][0x230] ;  /* 0x00008c00000e7ab9 */ /* 0x000fe20000000a00 */
[----:B------:R-:W-:Y:S01]  /*0460*/  ULDC.64 UR12, c[0x0][0x258] ;  /* 0x00009600000c7ab9 */ /* 0x000fe20000000a00 */
[----:B------:R-:W-:-:S07]  /*0470*/  MOV R15, 0xf ;  /* 0x0000000f000f7802 */ /* 0x000fce0000000f00 */
.L_x_1613:
[----:B------:R-:W-:Y:S01]  /*0480*/  SHF.R.U32.HI R5, RZ, 0x4, R2 ;  /* 0x00000004ff057819 */ /* 0x000fe20000011602 */
[C---:B------:R-:W-:Y:S01]  /*0490*/  IMAD.SHL.U32 R18, R4.reuse, 0x2, RZ ;  /* 0x0000000204127824 */ /* 0x040fe200078e00ff */
[C---:B------:R-:W-:Y:S01]  /*04a0*/  LOP3.LUT R0, R4.reuse, 0x4, RZ, 0xc0, !PT ;  /* 0x0000000404007812 */ /* 0x040fe200078ec0ff */
[----:B------:R-:W-:Y:S02]  /*04b0*/  IMAD.SHL.U32 R21, R4, 0x40, RZ ;  /* 0x0000004004157824 */ /* 0x000fe400078e00ff */
[----:B------:R-:W-:Y:S01]  /*04c0*/  IMAD.SHL.U32 R22, R5, 0x80, RZ ;  /* 0x0000008005167824 */ /* 0x000fe200078e00ff */
[----:B------:R-:W-:Y:S01]  /*04d0*/  LOP3.LUT R18, R18, 0xc, RZ, 0xc0, !PT ;  /* 0x0000000c12127812 */ /* 0x000fe200078ec0ff */
[----:B------:R-:W-:Y:S01]  /*04e0*/  VIADD R4, R4, 0x2 ;  /* 0x0000000204047836 */ /* 0x000fe20000000000 */
[----:B------:R-:W-:Y:S02]  /*04f0*/  SHF.R.U32.HI R0, RZ, 0x2, R0 ;  /* 0x00000002ff007819 */ /* 0x000fe40000011600 */
[----:B------:R-:W-:Y:S02]  /*0500*/  SHF.R.S32.HI R23, RZ, 0x1f, R22 ;  /* 0x0000001fff177819 */ /* 0x000fe40000011416 */
[----:B------:R-:W-:Y:S01]  /*0510*/  LOP3.LUT R21, R21, 0x80, RZ, 0xc0, !PT ;  /* 0x0000008015157812 */ /* 0x000fe200078ec0ff */
[----:B------:R-:W-:Y:S02]  /*0520*/  IMAD R0, R5, UR4, R0 ;  /* 0x0000000405007c24 */ /* 0x000fe4000f8e0200 */
[----:B------:R-:W-:Y:S04]  /*0530*/  IMAD.WIDE.U32 R22, R18, UR6, R22 ;  /* 0x0000000612167c25 */ /* 0x000fe8000f8e0016 */
[----:B------:R-:W-:Y:S02]  /*0540*/  IMAD.SHL.U32 R20, R22, 0x4, RZ ;  /* 0x0000000416147824 */ /* 0x000fe400078e00ff */
[C---:B------:R-:W-:Y:S01]  /*0550*/  IMAD R19, R18.reuse, UR7, R23 ;  /* 0x0000000712137c24 */ /* 0x040fe2000f8e0217 */
[----:B------:R-:W-:Y:S02]  /*0560*/  LOP3.LUT R18, R18, 0x1, RZ, 0xfc, !PT ;  /* 0x0000000112127812 */ /* 0x000fe400078efcff */
[----:B------:R-:W-:Y:S02]  /*0570*/  LOP3.LUT R20, R20, 0x7, R16, 0xf8, !PT ;  /* 0x0000000714147812 */ /* 0x000fe400078ef810 */
[----:B------:R-:W-:Y:S01]  /*0580*/  SHF.L.U64.HI R19, R22, 0x2, R19 ;  /* 0x0000000216137819 */ /* 0x000fe20000010213 */
[----:B------:R-:W-:Y:S03]  /*0590*/  IMAD.IADD R22, R21, 0x1, R0 ;  /* 0x0000000115167824 */ /* 0x000fe600078e0200 */
[--C-:B------:R-:W-:Y:S02]  /*05a0*/  SHF.R.U64 R5, R20, 0x3, R19.reuse ;  /* 0x0000000314057819 */ /* 0x100fe40000001213 */
[----:B------:R-:W-:Y:S02]  /*05b0*/  SHF.R.U32.HI R19, RZ, 0x3, R19 ;  /* 0x00000003ff137819 */ /* 0x000fe40000011613 */
[----:B------:R-:W-:Y:S02]  /*05c0*/  IADD3 R24, P2, P1, R7, UR14, R5 ;  /* 0x0000000e07187c10 */ /* 0x000fe4000f95e005 */
[----:B------:R-:W-:Y:S02]  /*05d0*/  LEA R28, P0, R22, R12, 0x2 ;  /* 0x0000000c161c7211 */ /* 0x000fe400078010ff */
[----:B------:R-:W-:Y:S01]  /*05e0*/  IADD3.X R25, R6, UR15, R19, P2, P1 ;  /* 0x0000000f06197c10 */ /* 0x000fe200097e2413 */
[----:B------:R-:W-:Y:S01]  /*05f0*/  IMAD.SHL.U32 R19, R2, 0x8, RZ ;  /* 0x0000000802137824 */ /* 0x000fe200078e00ff */
[C---:B------:R-:W-:Y:S01]  /*0600*/  LEA.HI.X.SX32 R29, R22.reuse, R13, 0x2, P0 ;  /* 0x0000000d161d7211 */ /* 0x040fe200000f16ff */
[----:B------:R-:W-:Y:S01]  /*0610*/  VIADD R22, R22, 0x20 ;  /* 0x0000002016167836 */ /* 0x000fe20000000000 */
[----:B------:R-:W-:Y:S01]  /*0620*/  LOP3.LUT R20, R20, 0x7, RZ, 0xc0, !PT ;  /* 0x0000000714147812 */ /* 0x000fe200078ec0ff */
[----:B------:R0:W2:Y:S01]  /*0630*/  LDG.E.U8 R0, desc[UR16][R24.64] ;  /* 0x0000001018007981 */ /* 0x0000a2000c1e1100 */
[----:B------:R-:W-:Y:S01]  /*0640*/  SHF.R.U32.HI R5, RZ, 0x3, R29 ;  /* 0x00000003ff057819 */ /* 0x000fe2000001161d */
[C---:B------:R-:W-:Y:S01]  /*0650*/  VIADD R26, R19.reuse, 0x8 ;  /* 0x00000008131a7836 */ /* 0x040fe20000000000 */
[----:B------:R-:W-:Y:S01]  /*0660*/  LOP3.LUT R21, R28, 0x7, RZ, 0xc0, !PT ;  /* 0x000000071c157812 */ /* 0x000fe200078ec0ff */
[----:B------:R-:W-:Y:S03]  /*0670*/  VIADD R19, R19, 0x18 ;  /* 0x0000001813137836 */ /* 0x000fe60000000000 */
[----:B------:R-:W-:Y:S04]  /*0680*/  LOP3.LUT R26, R26, 0xffffff80, RZ, 0xc0, !PT ;  /* 0xffffff801a1a7812 */ /* 0x000fe800078ec0ff */
[--C-:B------:R-:W-:Y:S03]  /*0690*/  SHF.R.S32.HI R27, RZ, 0x1f, R26.reuse ;  /* 0x0000001fff1b7819 */ /* 0x100fe6000001141a */
[C---:B------:R-:W-:Y:S04]  /*06a0*/  IMAD.WIDE.U32 R26, R18.reuse, UR6, R26 ;  /* 0x00000006121a7c25 */ /* 0x040fe8000f8e001a */
[----:B------:R-:W-:Y:S01]  /*06b0*/  IMAD R18, R18, UR7, R27 ;  /* 0x0000000712127c24 */ /* 0x000fe2000f8e021b */
[----:B0-----:R-:W-:Y:S04]  /*06c0*/  SHF.R.U64 R24, R28, 0x3, R29 ;  /* 0x000000031c187819 */ /* 0x001fe8000000121d */
[----:B------:R-:W-:Y:S04]  /*06d0*/  IADD3 R24, P1, P0, R10, UR12, R24 ;  /* 0x0000000c0a187c10 */ /* 0x000fe8000f83e018 */
[----:B------:R-:W-:Y:S05]  /*06e0*/  IADD3.X R25, R9, UR13, R5, P1, P0 ;  /* 0x0000000d09197c10 */ /* 0x000fea0008fe0405 */
[----:B------:R-:W3:Y:S01]  /*06f0*/  LDG.E.U8 R5, desc[UR16][R24.64] ;  /* 0x0000001018057981 */ /* 0x000ee2000c1e1100 */
[----:B--2---:R-:W-:Y:S02]  /*0700*/  SHF.R.U32.HI R20, RZ, R20, R0 ;  /* 0x00000014ff147219 */ /* 0x004fe40000011600 */
[----:B------:R-:W-:Y:S02]  /*0710*/  LEA R0, P0, R26, R8, 0x2 ;  /* 0x000000081a007211 */ /* 0x000fe400078010ff */
[----:B------:R-:W-:Y:S02]  /*0720*/  LOP3.LUT R20, R20, 0xf, RZ, 0xc0, !PT ;  /* 0x0000000f14147812 */ /* 0x000fe400078ec0ff */
[----:B------:R-:W-:Y:S02]  /*0730*/  LEA.HI.X R18, R26, RZ, R18, 0x2, P0 ;  /* 0x000000ff1a127211 */ /* 0x000fe400000f1412 */
[-C--:B------:R-:W-:Y:S02]  /*0740*/  SHF.L.U32 R20, R20, R21.reuse, RZ ;  /* 0x0000001514147219 */ /* 0x080fe400000006ff */
[----:B------:R-:W-:Y:S02]  /*0750*/  SHF.L.U32 R21, R15, R21, RZ ;  /* 0x000000150f157219 */ /* 0x000fe400000006ff */
[C-C-:B------:R-:W-:Y:S02]  /*0760*/  SHF.R.U64 R26, R0.reuse, 0x3, R18.reuse ;  /* 0x00000003001a7819 */ /* 0x140fe40000001212 */
[----:B------:R-:W-:Y:S02]  /*0770*/  SHF.R.U32.HI R18, RZ, 0x3, R18 ;  /* 0x00000003ff127819 */ /* 0x000fe40000011612 */
[----:B------:R-:W-:Y:S02]  /*0780*/  IADD3 R26, P1, P0, R7, UR14, R26 ;  /* 0x0000000e071a7c10 */ /* 0x000fe4000f83e01a */
[----:B------:R-:W-:Y:S02]  /*0790*/  LOP3.LUT R0, R0, 0x7, RZ, 0xc0, !PT ;  /* 0x0000000700007812 */ /* 0x000fe400078ec0ff */
[----:B------:R-:W-:Y:S02]  /*07a0*/  IADD3.X R27, R6, UR15, R18, P1, P0 ;  /* 0x0000000f061b7c10 */ /* 0x000fe40008fe0412 */
[----:B---3--:R-:W-:Y:S02]  /*07b0*/  LOP3.LUT R5, R20, R21, R5, 0xf2, !PT ;  /* 0x0000001514057212 */ /* 0x008fe400078ef205 */
[C---:B------:R-:W-:Y:S03]  /*07c0*/  LEA R20, P0, R22.reuse, R12, 0x2 ;  /* 0x0000000c16147211 */ /* 0x040fe600078010ff */
[----:B------:R0:W-:Y:S01]  /*07d0*/  STG.E.U8 desc[UR16][R24.64], R5 ;  /* 0x0000000518007986 */ /* 0x0001e2000c101110 */
[----:B------:R-:W-:Y:S01]  /*07e0*/  LEA.HI.X.SX32 R21, R22, R13, 0x2, P0 ;  /* 0x0000000d16157211 */ /* 0x000fe200000f16ff */
[----:B------:R-:W-:Y:S01]  /*07f0*/  IMAD.SHL.U32 R22, R3, 0x2, RZ ;  /* 0x0000000203167824 */ /* 0x000fe200078e00ff */
[----:B------:R-:W-:Y:S04]  /*0800*/  LOP3.LUT R23, R20, 0x7, RZ, 0xc0, !PT ;  /* 0x0000000714177812 */ /* 0x000fe800078ec0ff */
[----:B------:R-:W-:Y:S02]  /*0810*/  LOP3.LUT R22, R22, 0xe, RZ, 0xc0, !PT ;  /* 0x0000000e16167812 */ /* 0x000fe400078ec0ff */
[--C-:B0-----:R-:W-:Y:S01]  /*0820*/  SHF.R.U32.HI R5, RZ, 0x3, R21.reuse ;  /* 0x00000003ff057819 */ /* 0x101fe20000011615 */
[----:B------:R0:W2:Y:S02]  /*0830*/  LDG.E.U8 R24, desc[UR16][R26.64] ;  /* 0x000000101a187981 */ /* 0x0000a4000c1e1100 */
[----:B0-----:R-:W-:Y:S04]  /*0840*/  SHF.R.U64 R26, R20, 0x3, R21 ;  /* 0x00000003141a7819 */ /* 0x001fe80000001215 */
[----:B------:R-:W-:Y:S04]  /*0850*/  IADD3 R26, P1, P0, R10, UR12, R26 ;  /* 0x0000000c0a1a7c10 */ /* 0x000fe8000f83e01a */
[----:B------:R-:W-:Y:S01]  /*0860*/  IADD3.X R27, R9, UR13, R5, P1, P0 ;  /* 0x0000000d091b7c10 */ /* 0x000fe20008fe0405 */
[C---:B------:R-:W-:Y:S02]  /*0870*/  VIADD R5, R2.reuse, 0x2 ;  /* 0x0000000202057836 */ /* 0x040fe40000000000 */
[----:B------:R-:W-:Y:S02]  /*0880*/  VIADD R2, R2, 0x4 ;  /* 0x0000000402027836 */ /* 0x000fe40000000000 */
[----:B------:R-:W3:Y:S01]  /*0890*/  LDG.E.U8 R18, desc[UR16][R26.64] ;  /* 0x000000101a127981 */ /* 0x000ee2000c1e1100 */
[----:B------:R-:W-:Y:S05]  /*08a0*/  SHF.R.U32.HI R5, RZ, 0x4, R5 ;  /* 0x00000004ff057819 */ /* 0x000fea0000011605 */
[----:B------:R-:W-:Y:S05]  /*08b0*/  IMAD.SHL.U32 R28, R5, 0x80, RZ ;  /* 0x00000080051c7824 */ /* 0x000fea00078e00ff */
[--C-:B------:R-:W-:Y:S03]  /*08c0*/  SHF.R.S32.HI R29, RZ, 0x1f, R28.reuse ;  /* 0x0000001fff1d7819 */ /* 0x100fe6000001141c */
[C---:B------:R-:W-:Y:S04]  /*08d0*/  IMAD.WIDE.U32 R28, R22.reuse, UR6, R28 ;  /* 0x00000006161c7c25 */ /* 0x040fe8000f8e001c */
[C---:B------:R-:W-:Y:S01]  /*08e0*/  IMAD R29, R22.reuse, UR7, R29 ;  /* 0x00000007161d7c24 */ /* 0x040fe2000f8e021d */
[----:B------:R-:W-:Y:S01]  /*08f0*/  LOP3.LUT R22, R22, 0x1, RZ, 0xfc, !PT ;  /* 0x0000000116167812 */ /* 0x000fe200078efcff */
[C---:B------:R-:W-:Y:S03]  /*0900*/  IMAD.SHL.U32 R21, R28.reuse, 0x4, RZ ;  /* 0x000000041c157824 */ /* 0x040fe600078e00ff */
[----:B------:R-:W-:Y:S02]  /*0910*/  SHF.L.U64.HI R20, R28, 0x2, R29 ;  /* 0x000000021c147819 */ /* 0x000fe4000001021d */
[----:B------:R-:W-:Y:S02]  /*0920*/  LOP3.LUT R21, R21, 0x7, R16, 0xf8, !PT ;  /* 0x0000000715157812 */ /* 0x000fe400078ef810 */
[----:B--2---:R-:W-:Y:S02]  /*0930*/  SHF.R.U32.HI R24, RZ, R0, R24 ;  /* 0x00000000ff187219 */ /* 0x004fe40000011618 */
[----:B------:R-:W-:Y:S02]  /*0940*/  LOP3.LUT R0, R3, 0x4, RZ, 0xc0, !PT ;  /* 0x0000000403007812 */ /* 0x000fe400078ec0ff */
[----:B------:R-:W-:Y:S02]  /*0950*/  LOP3.LUT R24, R24, 0xf, RZ, 0xc0, !PT ;  /* 0x0000000f18187812 */ /* 0x000fe400078ec0ff */
[----:B------:R-:W-:Y:S02]  /*0960*/  SHF.R.U32.HI R0, RZ, 0x2, R0 ;  /* 0x00000002ff007819 */ /* 0x000fe40000011600 */
[-C--:B------:R-:W-:Y:S02]  /*0970*/  SHF.L.U32 R24, R24, R23.reuse, RZ ;  /* 0x0000001718187219 */ /* 0x080fe400000006ff */
[----:B------:R-:W-:Y:S01]  /*0980*/  SHF.L.U32 R23, R15, R23, RZ ;  /* 0x000000170f177219 */ /* 0x000fe200000006ff */
[----:B------:R-:W-:Y:S02]  /*0990*/  IMAD R0, R5, UR4, R0 ;  /* 0x0000000405007c24 */ /* 0x000fe4000f8e0200 */
[C---:B------:R-:W-:Y:S02]  /*09a0*/  IMAD.SHL.U32 R5, R3.reuse, 0x40, RZ ;  /* 0x0000004003057824 */ /* 0x040fe400078e00ff */
[----:B------:R-:W-:Y:S03]  /*09b0*/  VIADD R3, R3, 0x2 ;  /* 0x0000000203037836 */ /* 0x000fe60000000000 */
[----:B------:R-:W-:Y:S05]  /*09c0*/  LOP3.LUT R5, R5, 0xc0, RZ, 0xc0, !PT ;  /* 0x000000c005057812 */ /* 0x000fea00078ec0ff */
[----:B------:R-:W-:Y:S01]  /*09d0*/  IMAD.IADD R0, R5, 0x1, R0 ;  /* 0x0000000105007824 */ /* 0x000fe200078e0200 */
[----:B---3--:R-:W-:Y:S02]  /*09e0*/  LOP3.LUT R23, R24, R23, R18, 0xf2, !PT ;  /* 0x0000001718177212 */ /* 0x008fe400078ef212 */
[--C-:B------:R-:W-:Y:S02]  /*09f0*/  SHF.R.U64 R18, R21, 0x3, R20.reuse ;  /* 0x0000000315127819 */ /* 0x100fe40000001214 */
[----:B------:R-:W-:Y:S01]  /*0a00*/  SHF.R.U32.HI R20, RZ, 0x3, R20 ;  /* 0x00000003ff147819 */ /* 0x000fe20000011614 */
[----:B------:R0:W-:Y:S01]  /*0a10*/  STG.E.U8 desc[UR16][R26.64], R23 ;  /* 0x000000171a007986 */ /* 0x0001e2000c101110 */
[----:B------:R-:W-:Y:S02]  /*0a20*/  IADD3 R28, P2, P1, R7, UR14, R18 ;  /* 0x0000000e071c7c10 */ /* 0x000fe4000f95e012 */
[----:B------:R-:W-:Y:S02]  /*0a30*/  LEA R24, P0, R0, R12, 0x2 ;  /* 0x0000000c00187211 */ /* 0x000fe400078010ff */
[----:B------:R-:W-:Y:S02]  /*0a40*/  IADD3.X R29, R6, UR15, R20, P2, P1 ;  /* 0x0000000f061d7c10 */ /* 0x000fe400097e2414 */
[C---:B------:R-:W-:Y:S01]  /*0a50*/  LEA.HI.X.SX32 R25, R0.reuse, R13, 0x2, P0 ;  /* 0x0000000d00197211 */ /* 0x040fe200000f16ff */
[----:B------:R-:W-:Y:S01]  /*0a60*/  VIADD R0, R0, 0x20 ;  /* 0x0000002000007836 */ /* 0x000fe20000000000 */
[----:B------:R-:W-:Y:S01]  /*0a70*/  LOP3.LUT R21, R21, 0x7, RZ, 0xc0, !PT ;  /* 0x0000000715157812 */ /* 0x000fe200078ec0ff */
[----:B------:R1:W2:Y:S01]  /*0a80*/  LDG.E.U8 R18, desc[UR16][R28.64] ;  /* 0x000000101c127981 */ /* 0x0002a2000c1e1100 */
[--C-:B------:R-:W-:Y:S02]  /*0a90*/  SHF.R.U32.HI R5, RZ, 0x3, R25.reuse ;  /* 0x00000003ff057819 */ /* 0x100fe40000011619 */
[C---:B0-----:R-:W-:Y:S02]  /*0aa0*/  SHF.R.U64 R26, R24.reuse, 0x3, R25 ;  /* 0x00000003181a7819 */ /* 0x041fe40000001219 */
[----:B------:R-:W-:Y:S02]  /*0ab0*/  LOP3.LUT R24, R24, 0x7, RZ, 0xc0, !PT ;  /* 0x0000000718187812 */ /* 0x000fe400078ec0ff */
[----:B------:R-:W-:Y:S04]  /*0ac0*/  IADD3 R26, P1, P0, R10, UR12, R26 ;  /* 0x0000000c0a1a7c10 */ /* 0x000fe8000f83e01a */
[----:B------:R-:W-:Y:S02]  /*0ad0*/  IADD3.X R27, R9, UR13, R5, P1, P0 ;  /* 0x0000000d091b7c10 */ /* 0x000fe40008fe0405 */
[----:B-1----:R-:W-:Y:S03]  /*0ae0*/  LOP3.LUT R28, R19, 0xffffff80, RZ, 0xc0, !PT ;  /* 0xffffff80131c7812 */ /* 0x002fe600078ec0ff */
[----:B------:R-:W3:Y:S01]  /*0af0*/  LDG.E.U8 R5, desc[UR16][R26.64] ;  /* 0x000000101a057981 */ /* 0x000ee2000c1e1100 */
[--C-:B------:R-:W-:Y:S03]  /*0b00*/  SHF.R.S32.HI R29, RZ, 0x1f, R28.reuse ;  /* 0x0000001fff1d7819 */ /* 0x100fe6000001141c */
[C---:B------:R-:W-:Y:S04]  /*0b10*/  IMAD.WIDE.U32 R28, R22.reuse, UR6, R28 ;  /* 0x00000006161c7c25 */ /* 0x040fe8000f8e001c */
[----:B------:R-:W-:Y:S01]  /*0b20*/  IMAD R22, R22, UR7, R29 ;  /* 0x0000000716167c24 */ /* 0x000fe2000f8e021d */
[----:B--2---:R-:W-:Y:S02]  /*0b30*/  SHF.R.U32.HI R21, RZ, R21, R18 ;  /* 0x00000015ff157219 */ /* 0x004fe40000011612 */
[C---:B------:R-:W-:Y:S02]  /*0b40*/  LEA R18, P0, R28.reuse, R8, 0x2 ;  /* 0x000000081c127211 */ /* 0x040fe400078010ff */
[----:B------:R-:W-:Y:S02]  /*0b50*/  LOP3.LUT R21, R21, 0xf, RZ, 0xc0, !PT ;  /* 0x0000000f15157812 */ /* 0x000fe400078ec0ff */
[----:B------:R-:W-:Y:S02]  /*0b60*/  LEA.HI.X R22, R28, RZ, R22, 0x2, P0 ;  /* 0x000000ff1c167211 */ /* 0x000fe400000f1416 */
[-C--:B------:R-:W-:Y:S02]  /*0b70*/  SHF.L.U32 R21, R21, R24.reuse, RZ ;  /* 0x0000001815157219 */ /* 0x080fe400000006ff */
[----:B------:R-:W-:Y:S02]  /*0b80*/  SHF.L.U32 R24, R15, R24, RZ ;  /* 0x000000180f187219 */ /* 0x000fe400000006ff */
[--C-:B------:R-:W-:Y:S02]  /*0b90*/  SHF.R.U64 R19, R18, 0x3, R22.reuse ;  /* 0x0000000312137819 */ /* 0x100fe40000001216 */
[C---:B------:R-:W-:Y:S02]  /*0ba0*/  LEA R28, P0, R0.reuse, R12, 0x2 ;  /* 0x0000000c001c7211 */ /* 0x040fe400078010ff */
[----:B------:R-:W-:Y:S02]  /*0bb0*/  SHF.R.U32.HI R22, RZ, 0x3, R22 ;  /* 0x00000003ff167819 */ /* 0x000fe40000011616 */
[----:B------:R-:W-:Y:S02]  /*0bc0*/  IADD3 R30, P2, P1, R7, UR14, R19 ;  /* 0x0000000e071e7c10 */ /* 0x000fe4000f95e013 */
[----:B------:R-:W-:Y:S02]  /*0bd0*/  LEA.HI.X.SX32 R29, R0, R13, 0x2, P0 ;  /* 0x0000000d001d7211 */ /* 0x000fe400000f16ff */
[----:B------:R-:W-:Y:S02]  /*0be0*/  IADD3.X R31, R6, UR15, R22, P2, P1 ;  /* 0x0000000f061f7c10 */ /* 0x000fe400097e2416 */
[----:B------:R-:W-:Y:S02]  /*0bf0*/  SHF.R.U64 R0, R28, 0x3, R29 ;  /* 0x000000031c007819 */ /* 0x000fe4000000121d */
[----:B------:R-:W-:Y:S02]  /*0c00*/  LOP3.LUT R18, R18, 0x7, RZ, 0xc0, !PT ;  /* 0x0000000712127812 */ /* 0x000fe400078ec0ff */
[----:B------:R-:W-:Y:S02]  /*0c10*/  IADD3 R20, P1, P0, R10, UR12, R0 ;  /* 0x0000000c0a147c10 */ /* 0x000fe4000f83e000 */
[----:B---3--:R-:W-:Y:S02]  /*0c20*/  LOP3.LUT R5, R21, R24, R5, 0xf2, !PT ;  /* 0x0000001815057212 */ /* 0x008fe400078ef205 */
[----:B------:R-:W-:Y:S03]  /*0c30*/  LOP3.LUT R28, R28, 0x7, RZ, 0xc0, !PT ;  /* 0x000000071c1c7812 */ /* 0x000fe600078ec0ff */
[----:B------:R0:W-:Y:S04]  /*0c40*/  STG.E.U8 desc[UR16][R26.64], R5 ;  /* 0x000000051a007986 */ /* 0x0001e8000c101110 */
[----:B------:R-:W2:Y:S01]  /*0c50*/  LDG.E.U8 R30, desc[UR16][R30.64] ;  /* 0x000000101e1e7981 */ /* 0x000ea2000c1e1100 */
[----:B0-----:R-:W-:Y:S04]  /*0c60*/  SHF.R.U32.HI R5, RZ, 0x3, R29 ;  /* 0x00000003ff057819 */ /* 0x001fe8000001161d */
[----:B------:R-:W-:Y:S02]  /*0c70*/  IADD3.X R21, R9, UR13, R5, P1, P0 ;  /* 0x0000000d09157c10 */ /* 0x000fe40008fe0405 */
[----:B------:R-:W-:Y:S03]  /*0c80*/  SHF.L.U32 R5, R15, R28, RZ ;  /* 0x0000001c0f057219 */ /* 0x000fe600000006ff */
[----:B------:R-:W3:Y:S01]  /*0c90*/  LDG.E.U8 R0, desc[UR16][R20.64] ;  /* 0x0000001014007981 */ /* 0x000ee2000c1e1100 */
[----:B--2---:R-:W-:Y:S04]  /*0ca0*/  SHF.R.U32.HI R18, RZ, R18, R30 ;  /* 0x00000012ff127219 */ /* 0x004fe8000001161e */
[----:B------:R-:W-:Y:S04]  /*0cb0*/  LOP3.LUT R18, R18, 0xf, RZ, 0xc0, !PT ;  /* 0x0000000f12127812 */ /* 0x000fe800078ec0ff */
[----:B------:R-:W-:Y:S04]  /*0cc0*/  SHF.L.U32 R18, R18, R28, RZ ;  /* 0x0000001c12127219 */ /* 0x000fe800000006ff */
[----:B---3--:R-:W-:Y:S05]  /*0cd0*/  LOP3.LUT R0, R18, R5, R0, 0xf2, !PT ;  /* 0x0000000512007212 */ /* 0x008fea00078ef200 */
[----:B------:R0:W-:Y:S02]  /*0ce0*/  STG.E.U8 desc[UR16][R20.64], R0 ;  /* 0x0000000014007986 */ /* 0x0001e4000c101110 */
[----:B0-----:R-:W-:Y:S05]  /*0cf0*/  IMAD.IADD R0, R14, 0x1, R2 ;  /* 0x000000010e007824 */ /* 0x001fea00078e0202 */
[----:B------:R-:W-:Y:S11]  /*0d00*/  ISETP.NE.AND P0, PT, R0, RZ, PT ;  /* 0x000000ff0000720c */ /* 0x000ff60003f05270 */
[----:B------:R-:W-:Y:S02]  /*0d10*/  @!UPT UIADD3 URZ, URZ, URZ, URZ ;  /* 0x0000003f3f3ff290 */ /* 0x000fe4000fffe03f */
[----:B------:R-:W-:Y:S08]  /*0d20*/  @P0 BRA `(.L_x_1613) ;  /* 0xfffffff400d40947 */ /* 0x000ff0000383ffff */
.L_x_1612:
[----:B------:R-:W-:Y:S01]  /*0d30*/  ISETP.NE.AND P0, PT, R11, RZ, PT ;  /* 0x000000ff0b00720c */ /* 0x000fe20003f05270 */
[----:B------:R-:W-:Y:S01]  /*0d40*/  ULDC.64 UR10, c[0x0][0x230] ;  /* 0x00008c00000a7ab9 */ /* 0x000fe20000000a00 */
[----:B------:R-:W-:-:S11]  /*0d50*/  ULDC.64 UR8, c[0x0][0x258] ;  /* 0x0000960000087ab9 */ /* 0x000fd60000000a00 */
[----:B------:R-:W-:Y:S05]  /*0d60*/  @!P0 EXIT ;  /* 0x000000000000894d */ /* 0x000fea0003800000 */
[----:B------:R-:W-:-:S11]  /*0d70*/  HFMA2.MMA R5, -RZ, RZ, 0, 8.94069671630859375e-07 ;  /* 0x0000000fff057435 */ /* 0x000fd600000001ff */
.L_x_1614:
[--C-:B------:R-:W-:Y:S01]  /*0d80*/  SHF.R.U32.HI R4, RZ, 0x4, R2.reuse ;  /* 0x00000004ff047819 */ /* 0x100fe20000011602 */
[C---:B------:R-:W-:Y:S01]  /*0d90*/  IMAD.SHL.U32 R3, R2.reuse, 0x20, RZ ;  /* 0x0000002002037824 */ /* 0x040fe200078e00ff */
[--C-:B------:R-:W-:Y:S01]  /*0da0*/  SHF.R.U32.HI R14, RZ, 0x1, R2.reuse ;  /* 0x00000001ff0e7819 */ /* 0x100fe20000011602 */
[----:B------:R-:W-:Y:S01]  /*0db0*/  VIADD R11, R11, 0xffffffff ;  /* 0xffffffff0b0b7836 */ /* 0x000fe20000000000 */
[----:B0-----:R-:W-:Y:S01]  /*0dc0*/  LOP3.LUT R0, R2, 0x1, RZ, 0xc0, !PT ;  /* 0x0000000102007812 */ /* 0x001fe200078ec0ff */
[----:B------:R-:W-:Y:S01]  /*0dd0*/  IMAD.SHL.U32 R16, R4, 0x80, RZ ;  /* 0x0000008004107824 */ /* 0x000fe200078e00ff */
[----:B------:R-:W-:Y:S01]  /*0de0*/  SHF.R.U32.HI R15, RZ, 0x3, R2 ;  /* 0x00000003ff0f7819 */ /* 0x000fe20000011602 */
[----:B------:R-:W-:Y:S02]  /*0df0*/  IMAD.SHL.U32 R14, R14, 0x2, RZ ;  /* 0x000000020e0e7824 */ /* 0x000fe400078e00ff */
[----:B------:R-:W-:Y:S01]  /*0e00*/  VIADD R2, R2, 0x1 ;  /* 0x0000000102027836 */ /* 0x000fe20000000000 */
[----:B------:R-:W-:Y:S02]  /*0e10*/  SHF.R.S32.HI R17, RZ, 0x1f, R16 ;  /* 0x0000001fff117819 */ /* 0x000fe40000011410 */
[----:B------:R-:W-:Y:S02]  /*0e20*/  LOP3.LUT R14, R14, 0xe, R0, 0xe2, !PT ;  /* 0x0000000e0e0e7812 */ /* 0x000fe400078ee200 */
[C---:B------:R-:W-:Y:S02]  /*0e30*/  LOP3.LUT R0, R3.reuse, 0x20, RZ, 0xc0, !PT ;  /* 0x0000002003007812 */ /* 0x040fe400078ec0ff */
[----:B------:R-:W-:Y:S01]  /*0e40*/  LOP3.LUT R3, R3, 0xc0, RZ, 0xc0, !PT ;  /* 0x000000c003037812 */ /* 0x000fe200078ec0ff */
[----:B------:R-:W-:Y:S01]  /*0e50*/  IMAD.WIDE.U32 R16, R14, UR6, R16 ;  /* 0x000000060e107c25 */ /* 0x000fe2000f8e0010 */
[----:B------:R-:W-:Y:S03]  /*0e60*/  LOP3.LUT R15, R15, 0x1, RZ, 0xc0, !PT ;  /* 0x000000010f0f7812 */ /* 0x000fe600078ec0ff */
[----:B------:R-:W-:Y:S01]  /*0e70*/  IMAD R0, R4, UR4, R0 ;  /* 0x0000000404007c24 */ /* 0x000fe2000f8e0200 */
[----:B------:R-:W-:Y:S01]  /*0e80*/  LEA R4, P0, R16, R8, 0x2 ;  /* 0x0000000810047211 */ /* 0x000fe200078010ff */
[----:B------:R-:W-:Y:S03]  /*0e90*/  IMAD R17, R14, UR7, R17 ;  /* 0x000000070e117c24 */ /* 0x000fe6000f8e0211 */
[----:B------:R-:W-:Y:S02]  /*0ea0*/  IADD3 R3, R3, R0, R15 ;  /* 0x0000000003037210 */ /* 0x000fe40007ffe00f */
[----:B------:R-:W-:Y:S02]  /*0eb0*/  LEA.HI.X R17, R16, RZ, R17, 0x2, P0 ;  /* 0x000000ff10117211 */ /* 0x000fe400000f1411 */
[----:B------:R-:W-:Y:S02]  /*0ec0*/  LEA R14, P0, R3, R12, 0x2 ;  /* 0x0000000c030e7211 */ /* 0x000fe400078010ff */
[--C-:B------:R-:W-:Y:S02]  /*0ed0*/  SHF.R.U64 R0, R4, 0x3, R17.reuse ;  /* 0x0000000304007819 */ /* 0x100fe40000001211 */
[----:B------:R-:W-:Y:S02]  /*0ee0*/  SHF.R.U32.HI R17, RZ, 0x3, R17 ;  /* 0x00000003ff117819 */ /* 0x000fe40000011611 */
[----:B------:R-:W-:Y:S02]  /*0ef0*/  IADD3 R16, P2, P1, R7, UR10, R0 ;  /* 0x0000000a07107c10 */ /* 0x000fe4000f95e000 */
[----:B------:R-:W-:Y:S02]  /*0f00*/  LEA.HI.X.SX32 R15, R3, R13, 0x2, P0 ;  /* 0x0000000d030f7211 */ /* 0x000fe400000f16ff */
[----:B------:R-:W-:Y:S02]  /*0f10*/  IADD3.X R17, R6, UR11, R17, P2, P1 ;  /* 0x0000000b06117c10 */ /* 0x000fe400097e2411 */
[--C-:B------:R-:W-:Y:S02]  /*0f20*/  SHF.R.U64 R3, R14, 0x3, R15.reuse ;  /* 0x000000030e037819 */ /* 0x100fe4000000120f */
[----:B------:R-:W-:Y:S01]  /*0f30*/  SHF.R.U32.HI R0, RZ, 0x3, R15 ;  /* 0x00000003ff007819 */ /* 0x000fe2000001160f */
[----:B------:R-:W2:Y:S01]  /*0f40*/  LDG.E.U8 R16, desc[UR16][R16.64] ;  /* 0x0000001010107981 */ /* 0x000ea2000c1e1100 */
[----:B------:R-:W-:Y:S02]  /*0f50*/  IADD3 R18, P1, P0, R10, UR8, R3 ;  /* 0x000000080a127c10 */ /* 0x000fe4000f83e003 */
[----:B------:R-:W-:Y:S02]  /*0f60*/  LOP3.LUT R4, R4, 0x7, RZ, 0xc0, !PT ;  /* 0x0000000704047812 */ /* 0x000fe400078ec0ff */
[----:B------:R-:W-:Y:S02]  /*0f70*/  IADD3.X R19, R9, UR9, R0, P1, P0 ;  /* 0x0000000909137c10 */ /* 0x000fe40008fe0400 */
[----:B------:R-:W-:Y:S02]  /*0f80*/  LOP3.LUT R14, R14, 0x7, RZ, 0xc0, !PT ;  /* 0x000000070e0e7812 */ /* 0x000fe400078ec0ff */
[----:B------:R-:W-:Y:S01]  /*0f90*/  ISETP.NE.AND P0, PT, R11, RZ, PT ;  /* 0x000000ff0b00720c */ /* 0x000fe20003f05270 */
[----:B------:R-:W3:Y:S01]  /*0fa0*/  LDG.E.U8 R0, desc[UR16][R18.64] ;  /* 0x0000001012007981 */ /* 0x000ee2000c1e1100 */
[----:B------:R-:W-:Y:S02]  /*0fb0*/  SHF.L.U32 R3, R5, R14, RZ ;  /* 0x0000000e05037219 */ /* 0x000fe400000006ff */
[----:B--2---:R-:W-:Y:S04]  /*0fc0*/  SHF.R.U32.HI R4, RZ, R4, R16 ;  /* 0x00000004ff047219 */ /* 0x004fe80000011610 */
[----:B------:R-:W-:Y:S04]  /*0fd0*/  LOP3.LUT R4, R4, 0xf, RZ, 0xc0, !PT ;  /* 0x0000000f04047812 */ /* 0x000fe800078ec0ff */
[----:B------:R-:W-:Y:S04]  /*0fe0*/  SHF.L.U32 R4, R4, R14, RZ ;  /* 0x0000000e04047219 */ /* 0x000fe800000006ff */
[----:B---3--:R-:W-:Y:S05]  /*0ff0*/  LOP3.LUT R0, R4, R3, R0, 0xf2, !PT ;  /* 0x0000000304007212 */ /* 0x008fea00078ef200 */
[----:B------:R0:W-:Y:S01]  /*1000*/  STG.E.U8 desc[UR16][R18.64], R0 ;  /* 0x0000000012007986 */ /* 0x0001e2000c101110 */
[----:B------:R-:W-:Y:S08]  /*1010*/  @P0 BRA `(.L_x_1614) ;  /* 0xfffffffc00580947 */ /* 0x000ff0000383ffff */
[----:B------:R-:W-:Y:S05]  /*1020*/  EXIT ;  /* 0x000000000000794d */ /* 0x000fea0003800000 */
.L_x_1615:
        /* <DEDUP_REMOVED lines=13> */
.L_x_1641:


//--------------------- .text._ZN7cutlass17dequantize_kernelINS_15integer_subbyteILi4ELb1EEENS_10bfloat16_tEN4cute6LayoutINS4_5tupleIJiiiEEENS6_IJlNS4_1CILi1EEElEEEEES3_S3_NS5_INS6_IJiNS6_IJiiEEEiEEENS6_IJS9_NS6_IJilEEElEEEEENS5_INS6_IJNS8_ILi128EEEEEENS6_IJS9_EEEEEEEvPT0_PKT_T1_PKT2_PKT3_T4_T5_ --------------------------
	.section	.text._ZN7cutlass17dequantize_kernelINS_15integer_subbyteILi4ELb1EEENS_10bfloat16_tEN4cute6LayoutINS4_5tupleIJiiiEEENS6_IJlNS4_1CILi1EEElEEEEES3_S3_NS5_INS6_IJiNS6_IJiiEEEiEEENS6_IJS9_NS6_IJilEEElEEEEENS5_INS6_IJNS8_ILi128EEEEEENS6_IJS9_EEEEEEEvPT0_PKT_T1_PKT2_PKT3_T4_T5_,"ax",@progbits
	.align	128
        .global         _ZN7cutlass17dequantize_kernelINS_15integer_subbyteILi4ELb1EEENS_10bfloat16_tEN4cute6LayoutINS4_5tupleIJiiiEEENS6_IJlNS4_1CILi1EEElEEEEES3_S3_NS5_INS6_IJiNS6_IJiiEEEiEEENS6_IJS9_NS6_IJilEEElEEEEENS5_INS6_IJNS8_ILi128EEEEEENS6_IJS9_EEEEEEEvPT0_PKT_T1_PKT2_PKT3_T4_T5_
        .type           _ZN7cutlass17dequantize_kernelINS_15integer_subbyteILi4ELb1EEENS_10bfloat16_tEN4cute6LayoutINS4_5tupleIJiiiEEENS6_IJlNS4_1CILi1EEElEEEEES3_S3_NS5_INS6_IJiNS6_IJiiEEEiEEENS6_IJS9_NS6_IJilEEElEEEEENS5_INS6_IJNS8_ILi128EEEEEENS6_IJS9_EEEEEEEvPT0_PKT_T1_PKT2_PKT3_T4_T5_,@function
        .size           _ZN7cutlass17dequantize_kernelINS_15integer_subbyteILi4ELb1EEENS_10bfloat16_tEN4cute6LayoutINS4_5tupleIJiiiEEENS6_IJlNS4_1CILi1EEElEEEEES3_S3_NS5_INS6_IJiNS6_IJiiEEEiEEENS6_IJS9_NS6_IJilEEElEEEEENS5_INS6_IJNS8_ILi128EEEEEENS6_IJS9_EEEEEEEvPT0_PKT_T1_PKT2_PKT3_T4_T5_,(.L_x_1642 - _ZN7cutlass17dequantize_kernelINS_15integer_subbyteILi4ELb1EEENS_10bfloat16_tEN4cute6LayoutINS4_5tupleIJiiiEEENS6_IJlNS4_1CILi1EEElEEEEES3_S3_NS5_INS6_IJiNS6_IJiiEEEiEEENS6_IJS9_NS6_IJilEEElEEEEENS5_INS6_IJNS8_ILi128EEEEEENS6_IJS9_EEEEEEEvPT0_PKT_T1_PKT2_PKT3_T4_T5_)
        .other          _ZN7cutlass17dequantize_kernelINS_15integer_subbyteILi4ELb1EEENS_10bfloat16_tEN4cute6LayoutINS4_5tupleIJiiiEEENS6_IJlNS4_1CILi1EEElEEEEES3_S3_NS5_INS6_IJiNS6_IJiiEEEiEEENS6_IJS9_NS6_IJilEEElEEEEENS5_INS6_IJNS8_ILi128EEEEEENS6_IJS9_EEEEEEEvPT0_PKT_T1_PKT2_PKT3_T4_T5_,@"STO_CUDA_ENTRY STV_DEFAULT"
_ZN7cutlass17dequantize_kernelINS_15integer_subbyteILi4ELb1EEENS_10bfloat16_tEN4cute6LayoutINS4_5tupleIJiiiEEENS6_IJlNS4_1CILi1EEElEEEEES3_S3_NS5_INS6_IJiNS6_IJiiEEEiEEENS6_IJS9_NS6_IJilEEElEEEEENS5_INS6_IJNS8_ILi128EEEEEENS6_IJS9_EEEEEEEvPT0_PKT_T1_PKT2_PKT3_T4_T5_:
.text._ZN7cutlass17dequantize_kernelINS_15integer_subbyteILi4ELb1EEENS_10bfloat16_tEN4cute6LayoutINS4_5tupleIJiiiEEENS6_IJlNS4_1CILi1EEElEEEEES3_S3_NS5_INS6_IJiNS6_IJiiEEEiEEENS6_IJS9_NS6_IJilEEElEEEEENS5_INS6_IJNS8_ILi128EEEEEENS6_IJS9_EEEEEEEvPT0_PKT_T1_PKT2_PKT3_T4_T5_:
[----:B------:R-:W-:Y:S08]  /*0000*/  LDC R1, c[0x0][0x28] ;  /* 0x00000a00ff017b82 */ /* 0x000ff00000000800 */
[----:B------:R-:W0:Y:S08]  /*0010*/  LDC R7, c[0x0][0x220] ;  /* 0x00008800ff077b82 */ /* 0x000e300000000800 */
[----:B------:R-:W1:Y:S08]  /*0020*/  S2UR UR9, SR_CTAID.Y ;  /* 0x00000000000979c3 */ /* 0x000e700000002600 */
[----:B------:R-:W2:Y:S01]  /*0030*/  S2UR UR11, SR_CTAID.X ;  /* 0x00000000000b79c3 */ /* 0x000ea20000002500 */
[----:B0-----:R-:W-:-:S13]  /*0040*/  ISETP.GE.AND P0, PT, R7, 0x1, PT ;  /* 0x000000010700780c */ /* 0x001fda0003f06270 */
[----:B-12---:R-:W-:Y:S05]  /*0050*/  @!P0 EXIT ;  /* 0x000000000000894d */ /* 0x006fea0003800000 */
[----:B------:R-:W0:Y:S01]  /*0060*/  LDC R3, c[0x0][0x258] ;  /* 0x00009600ff037b82 */ /* 0x000e220000000800 */
[----:B------:R-:W-:Y:S01]  /*0070*/  ULDC UR4, c[0x0][0x254] ;  /* 0x0000950000047ab9 */ /* 0x000fe20000000800 */
[----:B------:R-:W1:Y:S01]  /*0080*/  S2R R0, SR_TID.X ;  /* 0x0000000000007919 */ /* 0x000e620000002100 */
[----:B------:R-:W-:Y:S01]  /*0090*/  ULDC UR12, c[0x0][0x260] ;  /* 0x00009800000c7ab9 */ /* 0x000fe20000000800 */
[----:B------:R-:W-:Y:S01]  /*00a0*/  ULDC.64 UR14, c[0x0][0x268] ;  /* 0x00009a00000e7ab9 */ /* 0x000fe20000000a00 */
[----:B------:R-:W-:-:S03]  /*00b0*/  PRMT R22, RZ, 0x7610, R22 ;  /* 0x00007610ff167816 */ /* 0x000fc60000000016 */
[----:B------:R-:W2:Y:S01]  /*00c0*/  LDC.64 R10, c[0x0][0x270] ;  /* 0x00009c00ff0a7b82 */ /* 0x000ea20000000a00 */
[----:B0-----:R-:W-:-:S05]  /*00d0*/  IMAD R3, R3, UR4, RZ ;  /* 0x0000000403037c24 */ /* 0x001fca000f8e02ff */
[----:B------:R-:W-:Y:S01]  /*00e0*/  VIMNMX R3, R3, UR4, PT ;  /* 0x0000000403037c48 */ /* 0x000fe2000bfe0100 */
[----:B------:R-:W-:Y:S02]  /*00f0*/  ULDC.64 UR4, c[0x0][0x238] ;  /* 0x00008e0000047ab9 */ /* 0x000fe40000000a00 */
[----:B------:R-:W-:Y:S01]  /*0100*/  UIMAD.WIDE.U32 UR6, UR9, UR4, URZ ;  /* 0x00000004090672a5 */ /* 0x000fe2000f8e003f */
[----:B------:R-:W0:Y:S01]  /*0110*/  I2F.U32.RP R6, R3 ;  /* 0x0000000300067306 */ /* 0x000e220000209000 */
[----:B------:R-:W-:Y:S01]  /*0120*/  IMAD.MOV R9, RZ, RZ, -R3 ;  /* 0x000000ffff097224 */ /* 0x000fe200078e0a03 */
[----:B------:R-:W-:Y:S01]  /*0130*/  ISETP.NE.U32.AND P2, PT, R3, RZ, PT ;  /* 0x000000ff0300720c */ /* 0x000fe20003f45070 */
[----:B------:R-:W-:Y:S02]  /*0140*/  UIADD3 UR8, UP0, UR11, UR6, URZ ;  /* 0x000000060b087290 */ /* 0x000fe4000ff1e03f */
[----:B------:R-:W-:Y:S02]  /*0150*/  UIMAD UR10, UR9, UR5, UR7 ;  /* 0x00000005090a72a4 */ /* 0x000fe4000f8e0207 */
[----:B------:R-:W-:Y:S01]  /*0160*/  USHF.L.U32 UR4, UR8, 0x2, URZ ;  /* 0x0000000208047899 */ /* 0x000fe2000800063f */
[----:B------:R-:W-:-:S03]  /*0170*/  UMOV UR5, URZ ;  /* 0x0000003f00057c82 */ /* 0x000fc60008000000 */
[----:B------:R-:W-:Y:S01]  /*0180*/  ULOP3.LUT UR4, UR4, 0x4, URZ, 0xc0, !UPT ;  /* 0x0000000404047892 */ /* 0x000fe2000f8ec03f */
[----:B0-----:R-:W0:Y:S02]  /*0190*/  MUFU.RCP R6, R6 ;  /* 0x0000000600067308 */ /* 0x001e240000001000 */
[----:B0-----:R-:W-:-:S06]  /*01a0*/  VIADD R4, R6, 0xffffffe ;  /* 0x0ffffffe06047836 */ /* 0x001fcc0000000000 */
[----:B------:R0:W3:Y:S02]  /*01b0*/  F2I.FTZ.U32.TRUNC.NTZ R5, R4 ;  /* 0x0000000400057305 */ /* 0x0000e4000021f000 */
[----:B0-----:R-:W-:Y:S02]  /*01c0*/  IMAD.MOV.U32 R4, RZ, RZ, RZ ;  /* 0x000000ffff047224 */ /* 0x001fe400078e00ff */
[----:B---3--:R-:W-:-:S04]  /*01d0*/  IMAD R9, R9, R5, RZ ;  /* 0x0000000509097224 */ /* 0x008fc800078e02ff */
[----:B------:R-:W-:Y:S01]  /*01e0*/  IMAD.HI.U32 R2, R5, R9, R4 ;  /* 0x0000000905027227 */ /* 0x000fe200078e0004 */
[----:B-1----:R-:W-:-:S03]  /*01f0*/  LOP3.LUT R4, R0, 0x7f, RZ, 0xc0, !PT ;  /* 0x0000007f00047812 */ /* 0x002fc600078ec0ff */
[----:B------:R-:W-:Y:S02]  /*0200*/  IMAD.MOV.U32 R5, RZ, RZ, RZ ;  /* 0x000000ffff057224 */ /* 0x000fe400078e00ff */
[----:B------:R-:W-:-:S04]  /*0210*/  IMAD.HI.U32 R2, R2, UR11, RZ ;  /* 0x0000000b02027c27 */ /* 0x000fc8000f8e00ff */
[----:B------:R-:W-:Y:S02]  /*0220*/  IMAD.MOV R8, RZ, RZ, -R2 ;  /* 0x000000ffff087224 */ /* 0x000fe400078e0a02 */
[----:B--2---:R-:W-:-:S04]  /*0230*/  IMAD.WIDE.U32 R4, R10, UR9, R4 ;  /* 0x000000090a047c25 */ /* 0x004fc8000f8e0004 */
[----:B------:R-:W-:Y:S02]  /*0240*/  IMAD R6, R3, R8, UR11 ;  /* 0x0000000b03067e24 */ /* 0x000fe4000f8e0208 */
[----:B------:R-:W0:Y:S03]  /*0250*/  LDC.64 R8, c[0x0][0x230] ;  /* 0x00008c00ff087b82 */ /* 0x000e260000000a00 */
[----:B------:R-:W-:-:S13]  /*0260*/  ISETP.GE.U32.AND P0, PT, R6, R3, PT ;  /* 0x000000030600720c */ /* 0x000fda0003f06070 */
[----:B------:R-:W-:Y:S02]  /*0270*/  @P0 IMAD.IADD R6, R6, 0x1, -R3 ;  /* 0x0000000106060824 */ /* 0x000fe400078e0a03 */
[----:B------:R-:W-:-:S03]  /*0280*/  @P0 VIADD R2, R2, 0x1 ;  /* 0x0000000102020836 */ /* 0x000fc60000000000 */
[----:B------:R-:W-:Y:S01]  /*0290*/  ISETP.GE.U32.AND P1, PT, R6, R3, PT ;  /* 0x000000030600720c */ /* 0x000fe20003f26070 */
[----:B------:R-:W-:-:S05]  /*02a0*/  VIADD R6, R7, 0x7f ;  /* 0x0000007f07067836 */ /* 0x000fca0000000000 */
[----:B------:R-:W-:-:S04]  /*02b0*/  SHF.R.S32.HI R7, RZ, 0x1f, R6 ;  /* 0x0000001fff077819 */ /* 0x000fc80000011406 */
[----:B------:R-:W-:Y:S01]  /*02c0*/  LEA.HI R10, R7, R6, RZ, 0x7 ;  /* 0x00000006070a7211 */ /* 0x000fe200078f38ff */
[----:B------:R-:W-:Y:S01]  /*02d0*/  IMAD R7, R11, UR9, R5 ;  /* 0x000000090b077c24 */ /* 0x000fe2000f8e0205 */
[----:B------:R-:W-:Y:S01]  /*02e0*/  UIADD3.X UR9, URZ, UR10, URZ, UP0, !UPT ;  /* 0x0000000a3f097290 */ /* 0x000fe200087fe43f */
[----:B------:R-:W-:Y:S01]  /*02f0*/  @P1 VIADD R2, R2, 0x1 ;  /* 0x0000000102021836 */ /* 0x000fe20000000000 */
[----:B------:R-:W-:Y:S01]  /*0300*/  @!P2 LOP3.LUT R2, RZ, R3, RZ, 0x33, !PT ;  /* 0x00000003ff02a212 */ /* 0x000fe200078e33ff */
[----:B------:R-:W-:Y:S01]  /*0310*/  IMAD.SHL.U32 R5, R0, 0x4, RZ ;  /* 0x0000000400057824 */ /* 0x000fe200078e00ff */
[----:B------:R-:W-:Y:S01]  /*0320*/  SHF.R.S32.HI R10, RZ, 0x7, R10 ;  /* 0x00000007ff0a7819 */ /* 0x000fe2000001140a */
[----:B------:R-:W-:Y:S02]  /*0330*/  USHF.R.U64 UR8, UR8, 0x1, UR9 ;  /* 0x0000000108087899 */ /* 0x000fe40008001209 */
[----:B------:R-:W-:Y:S01]  /*0340*/  IMAD.MOV R6, RZ, RZ, -R2 ;  /* 0x000000ffff067224 */ /* 0x000fe200078e0a02 */
[----:B------:R-:W-:-:S03]  /*0350*/  VIMNMX R21, R10, 0x1, !PT ;  /* 0x000000010a157848 */ /* 0x000fc60007fe0100 */
[----:B------:R-:W-:Y:S01]  /*0360*/  IMAD R11, R3, R6, UR11 ;  /* 0x0000000b030b7e24 */ /* 0x000fe2000f8e0206 */
[----:B------:R-:W-:Y:S01]  /*0370*/  LOP3.LUT R3, R5, 0x1fc, RZ, 0xc0, !PT ;  /* 0x000001fc05037812 */ /* 0x000fe200078ec0ff */
[----:B------:R-:W-:Y:S01]  /*0380*/  IMAD.MOV.U32 R6, RZ, RZ, R4 ;  /* 0x000000ffff067224 */ /* 0x000fe200078e0004 */
[C---:B------:R-:W-:Y:S01]  /*0390*/  LOP3.LUT R20, R21.reuse, 0x3, RZ, 0xc0, !PT ;  /* 0x0000000315147812 */ /* 0x040fe200078ec0ff */
[----:B------:R-:W-:Y:S02]  /*03a0*/  VIADD R10, R21, 0xffffffff ;  /* 0xffffffff150a7836 */ /* 0x000fe40000000000 */
[----:B0-----:R-:W-:Y:S01]  /*03b0*/  IMAD.WIDE.U32 R4, R3, R8, UR4 ;  /* 0x0000000403047e25 */ /* 0x001fe2000f8e0008 */
[----:B------:R-:W-:Y:S02]  /*03c0*/  USHF.R.U32.HI UR4, URZ, 0x1, UR9 ;  /* 0x000000013f047899 */ /* 0x000fe40008011609 */
[----:B------:R-:W-:Y:S01]  /*03d0*/  ISETP.GE.U32.AND P0, PT, R10, 0x3, PT ;  /* 0x000000030a00780c */ /* 0x000fe20003f06070 */
[----:B------:R-:W-:Y:S01]  /*03e0*/  IMAD.WIDE.U32 R6, R2, UR14, R6 ;  /* 0x0000000e02067c25 */ /* 0x000fe2000f8e0006 */
[----:B------:R-:W-:-:S03]  /*03f0*/  ULOP3.LUT UR4, UR4, 0x1fffffff, URZ, 0xc0, !UPT ;  /* 0x1fffffff04047892 */ /* 0x000fc6000f8ec03f */
[----:B------:R-:W-:Y:S01]  /*0400*/  IMAD R13, R11, UR12, RZ ;  /* 0x0000000c0b0d7c24 */ /* 0x000fe2000f8e02ff */
[----:B------:R-:W-:Y:S01]  /*0410*/  ULDC.64 UR12, c[0x0][0x208] ;  /* 0x00008200000c7ab9 */ /* 0x000fe20000000a00 */
[----:B------:R-:W-:Y:S02]  /*0420*/  IMAD R11, R3, R9, R5 ;  /* 0x00000009030b7224 */ /* 0x000fe400078e0205 */
[----:B------:R-:W-:Y:S01]  /*0430*/  IMAD R3, R2, UR15, RZ ;  /* 0x0000000f02037c24 */ /* 0x000fe2000f8e02ff */
[----:B------:R-:W-:Y:S02]  /*0440*/  IADD3 R2, P1, R13, R6, RZ ;  /* 0x000000060d027210 */ /* 0x000fe40007f3e0ff */
[----:B------:R-:W-:Y:S02]  /*0450*/  SHF.R.U64 R5, R4, 0x3, R11 ;  /* 0x0000000304057819 */ /* 0x000fe4000000120b */
[C---:B------:R-:W-:Y:S01]  /*0460*/  SHF.L.U64.HI R6, R8.reuse, 0x9, R9 ;  /* 0x0000000908067819 */ /* 0x040fe20000010209 */
[----:B------:R-:W-:Y:S01]  /*0470*/  IMAD.X R3, R7, 0x1, R3, P1 ;  /* 0x0000000107037824 */ /* 0x000fe200008e0603 */
[----:B------:R-:W-:Y:S01]  /*0480*/  IADD3 R5, P1, R5, UR8, RZ ;  /* 0x0000000805057c10 */ /* 0x000fe2000ff3e0ff */
[----:B------:R-:W-:Y:S01]  /*0490*/  IMAD.SHL.U32 R7, R8, 0x200, RZ ;  /* 0x0000020008077824 */ /* 0x000fe200078e00ff */
[----:B------:R-:W-:Y:S01]  /*04a0*/  LOP3.LUT R4, R4, 0x4, RZ, 0xc0, !PT ;  /* 0x0000000404047812 */ /* 0x000fe200078ec0ff */
[----:B------:R-:W-:Y:S01]  /*04b0*/  IMAD.MOV.U32 R8, RZ, RZ, RZ ;  /* 0x000000ffff087224 */ /* 0x000fe200078e00ff */
[----:B------:R-:W-:Y:S01]  /*04c0*/  LEA.HI.X R9, R11, UR4, RZ, 0x1d, P1 ;  /* 0x000000040b097c11 */ /* 0x000fe200088fecff */
[----:B------:R-:W-:Y:S08]  /*04d0*/  @!P0 BRA `(.L_x_1616) ;  /* 0x0000000c00008947 */ /* 0x000ff00003800000 */
[----:B------:R-:W-:Y:S01]  /*04e0*/  IMAD.IADD R21, R21, 0x1, -R20 ;  /* 0x0000000115157824 */ /* 0x000fe200078e0a14 */
[----:B------:R-:W-:Y:S01]  /*04f0*/  PRMT R22, RZ, 0x7610, R22 ;  /* 0x00007610ff167816 */ /* 0x000fe20000000016 */
[----:B------:R-:W-:Y:S01]  /*0500*/  IMAD.MOV.U32 R8, RZ, RZ, RZ ;  /* 0x000000ffff087224 */ /* 0x000fe200078e00ff */
[----:B------:R-:W-:Y:S01]  /*0510*/  ULDC UR8, c[0x0][0x220] ;  /* 0x0000880000087ab9 */ /* 0x000fe20000000800 */
[----:B------:R-:W-:Y:S01]  /*0520*/  ULDC.64 UR18, c[0x0][0x218] ;  /* 0x0000860000127ab9 */ /* 0x000fe20000000a00 */
[----:B------:R-:W-:Y:S01]  /*0530*/  ULDC.64 UR20, c[0x0][0x210] ;  /* 0x0000840000147ab9 */ /* 0x000fe20000000a00 */
[----:B------:R-:W-:Y:S01]  /*0540*/  ULDC.64 UR14, c[0x0][0x240] ;  /* 0x00009000000e7ab9 */ /* 0x000fe20000000a00 */
[----:B------:R-:W-:-:S05]  /*0550*/  ULDC.64 UR16, c[0x0][0x248] ;  /* 0x0000920000107ab9 */ /* 0x000fca0000000a00 */
.L_x_1625:
[C---:B-1----:R-:W-:Y:S01]  /*0560*/  IMAD.SHL.U32 R11, R8.reuse, 0x80, RZ ;  /* 0x00000080080b7824 */ /* 0x042fe200078e00ff */
[----:B------:R-:W-:Y:S01]  /*0570*/  BSSY B0, `(.L_x_1617) ;  /* 0x0000035000007945 */ /* 0x000fe20003800000 */
[----:B------:R-:W-:-:S03]  /*0580*/  VIADD R19, R8, 0x1 ;  /* 0x0000000108137836 */ /* 0x000fc60000000000 */
[----:B0-----:R-:W-:Y:S01]  /*0590*/  IADD3 R12, P0, R11, R2, RZ ;  /* 0x000000020b0c7210 */ /* 0x001fe20007f1e0ff */
[----:B------:R-:W-:-:S03]  /*05a0*/  IMAD.SHL.U32 R13, R19, 0x80, RZ ;  /* 0x00000080130d7824 */ /* 0x000fc600078e00ff */
[C---:B------:R-:W-:Y:S01]  /*05b0*/  LEA.HI.X.SX32 R15, R11.reuse, R3, 0x1, P0 ;  /* 0x000000030b0f7211 */ /* 0x040fe200000f0eff */
[C---:B------:R-:W-:Y:S01]  /*05c0*/  IMAD.SHL.U32 R10, R12.reuse, 0x2, RZ ;  /* 0x000000020c0a7824 */ /* 0x040fe200078e00ff */
[--C-:B------:R-:W-:Y:S02]  /*05d0*/  LOP3.LUT R11, R11, 0x7f, R0.reuse, 0xf8, !PT ;  /* 0x0000007f0b0b7812 */ /* 0x100fe400078ef800 */
[----:B------:R-:W-:Y:S02]  /*05e0*/  SHF.L.U64.HI R12, R12, 0x1, R15 ;  /* 0x000000010c0c7819 */ /* 0x000fe4000001020f */
[----:B------:R-:W-:Y:S02]  /*05f0*/  ISETP.GE.U32.AND P1, PT, R11, UR8, PT ;  /* 0x000000080b007c0c */ /* 0x000fe4000bf26070 */
[----:B------:R-:W-:Y:S02]  /*0600*/  IADD3 R14, P2, R10, UR14, RZ ;  /* 0x0000000e0a0e7c10 */ /* 0x000fe4000ff5e0ff */
[----:B------:R-:W-:-:S02]  /*0610*/  LOP3.LUT R13, R13, 0x7f, R0, 0xf8, !PT ;  /* 0x0000007f0d0d7812 */ /* 0x000fc400078ef800 */
[----:B------:R-:W-:Y:S02]  /*0620*/  IADD3 R10, P3, R10, UR16, RZ ;  /* 0x000000100a0a7c10 */ /* 0x000fe4000ff7e0ff */
[----:B------:R-:W-:Y:S02]  /*0630*/  ISETP.GE.U32.AND P0, PT, R13, UR8, PT ;  /* 0x000000080d007c0c */ /* 0x000fe4000bf06070 */
[C---:B------:R-:W-:Y:S02]  /*0640*/  IADD3.X R15, R12.reuse, UR15, RZ, P2, !PT ;  /* 0x0000000f0c0f7c10 */ /* 0x040fe400097fe4ff */
[----:B------:R-:W-:Y:S01]  /*0650*/  IADD3.X R11, R12, UR17, RZ, P3, !PT ;  /* 0x000000110c0b7c10 */ /* 0x000fe20009ffe4ff */
[----:B------:R-:W-:Y:S08]  /*0660*/  @P1 BRA `(.L_x_1618) ;  /* 0x0000000000941947 */ /* 0x000ff00003800000 */
[----:B------:R-:W-:Y:S01]  /*0670*/  SHF.R.S32.HI R16, RZ, 0x1f, R8 ;  /* 0x0000001fff107819 */ /* 0x000fe20000011408 */
[----:B------:R-:W-:Y:S01]  /*0680*/  IMAD R17, R6, R8, RZ ;  /* 0x0000000806117224 */ /* 0x000fe200078e02ff */
[----:B------:R-:W2:Y:S01]  /*0690*/  LDG.E.U16 R25, desc[UR12][R14.64] ;  /* 0x0000000c0e197981 */ /* 0x000ea2000c1e1500 */
[----:B------:R-:W-:Y:S02]  /*06a0*/  IMAD.MOV.U32 R12, RZ, RZ, R4 ;  /* 0x000000ffff0c7224 */ /* 0x000fe400078e0004 */
[----:B------:R-:W-:Y:S02]  /*06b0*/  IMAD.MOV.U32 R13, RZ, RZ, RZ ;  /* 0x000000ffff0d7224 */ /* 0x000fe400078e00ff */
[-C--:B------:R-:W-:Y:S02]  /*06c0*/  IMAD R17, R16, R7.reuse, R17 ;  /* 0x0000000710117224 */ /* 0x080fe400078e0211 */
[----:B------:R-:W-:-:S04]  /*06d0*/  IMAD.WIDE.U32 R12, R8, R7, R12 ;  /* 0x00000007080c7225 */ /* 0x000fc800078e000c */
[----:B------:R-:W-:-:S05]  /*06e0*/  IMAD.IADD R13, R13, 0x1, R17 ;  /* 0x000000010d0d7824 */ /* 0x000fca00078e0211 */
[--C-:B------:R-:W-:Y:S02]  /*06f0*/  SHF.R.U64 R16, R12, 0x3, R13.reuse ;  /* 0x000000030c107819 */ /* 0x100fe4000000120d */
[----:B------:R-:W-:Y:S02]  /*0700*/  SHF.R.U32.HI R18, RZ, 0x3, R13 ;  /* 0x00000003ff127819 */ /* 0x000fe4000001160d */
[----:B------:R-:W-:-:S04]  /*0710*/  IADD3 R16, P1, P2, R5, UR18, R16 ;  /* 0x0000001205107c10 */ /* 0x000fc8000fa3e010 */
[----:B------:R-:W-:Y:S02]  /*0720*/  IADD3.X R17, R9, UR19, R18, P1, P2 ;  /* 0x0000001309117c10 */ /* 0x000fe40008fe4412 */
[----:B------:R-:W2:Y:S04]  /*0730*/  LDG.E.U16 R18, desc[UR12][R10.64] ;  /* 0x0000000c0a127981 */ /* 0x000ea8000c1e1500 */
[----:B------:R-:W3:Y:S01]  /*0740*/  LDG.E.U8 R16, desc[UR12][R16.64] ;  /* 0x0000000c10107981 */ /* 0x000ee2000c1e1100 */
[----:B------:R-:W-:Y:S02]  /*0750*/  LOP3.LUT R23, R12, 0x4, RZ, 0xc0, !PT ;  /* 0x000000040c177812 */ /* 0x000fe400078ec0ff */
[----:B------:R-:W0:Y:S01]  /*0760*/  LDC.64 R12, c[0x0][0x230] ;  /* 0x00008c00ff0c7b82 */ /* 0x000e220000000a00 */
[----:B------:R-:W-:Y:S01]  /*0770*/  UIADD3 UR4, UR11, UR6, URZ ;  /* 0x000000060b047290 */ /* 0x000fe2000fffe03f */
[----:B------:R-:W-:Y:S01]  /*0780*/  UMOV UR5, UR9 ;  /* 0x0000000900057c82 */ /* 0x000fe20008000000 */
[----:B---3--:R-:W-:-:S04]  /*0790*/  SHF.R.U32.HI R23, RZ, R23, R16 ;  /* 0x00000017ff177219 */ /* 0x008fc80000011610 */
[----:B------:R-:W-:-:S04]  /*07a0*/  LOP3.LUT R23, R23, 0xf, RZ, 0xc0, !PT ;  /* 0x0000000f17177812 */ /* 0x000fc800078ec0ff */
[----:B------:R-:W-:-:S04]  /*07b0*/  LOP3.LUT R24, R23, 0xfff0, R22, 0xf8, !PT ;  /* 0x0000fff017187812 */ /* 0x000fc800078ef816 */
[----:B------:R-:W-:Y:S01]  /*07c0*/  LOP3.LUT P1, RZ, R24, 0x8, RZ, 0xc0, !PT ;  /* 0x0000000818ff7812 */ /* 0x000fe2000782c0ff */
[----:B------:R-:W-:Y:S01]  /*07d0*/  IMAD.WIDE.U32 R22, R8, 0x80, RZ ;  /* 0x0000008008167825 */ /* 0x000fe200078e00ff */
[----:B------:R-:W-:Y:S02]  /*07e0*/  LOP3.LUT R26, R24, 0xf, RZ, 0xc0, !PT ;  /* 0x0000000f181a7812 */ /* 0x000fe400078ec0ff */
[----:B------:R-:W-:Y:S01]  /*07f0*/  LOP3.LUT R16, R22, 0x7f, R0, 0xf8, !PT ;  /* 0x0000007f16107812 */ /* 0x000fe200078ef800 */
[----:B0-----:R-:W-:-:S08]  /*0800*/  IMAD R22, R23, R12, RZ ;  /* 0x0000000c17167224 */ /* 0x001fd000078e02ff */
[----:B------:R-:W-:Y:S01]  /*0810*/  @P1 LOP3.LUT R26, R24, 0xfffffff0, RZ, 0xfc, !PT ;  /* 0xfffffff0181a1812 */ /* 0x000fe200078efcff */
[C---:B------:R-:W-:Y:S02]  /*0820*/  IMAD R13, R16.reuse, R13, R22 ;  /* 0x0000000d100d7224 */ /* 0x040fe400078e0216 */
[----:B------:R-:W-:Y:S01]  /*0830*/  IMAD.WIDE.U32 R16, R16, R12, UR4 ;  /* 0x0000000410107e25 */ /* 0x000fe2000f8e000c */
[----:B------:R-:W-:-:S03]  /*0840*/  I2FP.F32.S32 R26, R26 ;  /* 0x0000001a001a7245 */ /* 0x000fc60000201400 */
[----:B------:R-:W-:Y:S01]  /*0850*/  IMAD.IADD R13, R17, 0x1, R13 ;  /* 0x00000001110d7824 */ /* 0x000fe200078e020d */
[----:B------:R-:W-:Y:S02]  /*0860*/  SHF.R.U32.HI R26, RZ, 0x10, R26 ;  /* 0x00000010ff1a7819 */ /* 0x000fe4000001161a */
[----:B------:R-:W-:-:S03]  /*0870*/  LEA R12, P1, R16, UR20, 0x1 ;  /* 0x00000014100c7c11 */ /* 0x000fc6000f8208ff */
[----:B--2---:R-:W-:Y:S01]  /*0880*/  HFMA2.BF16_V2 R18, R26.H0_H0, R25.H0_H0, R18.H0_H0 ;  /* 0x200000191a127231 */ /* 0x004fe20000240812 */
[----:B------:R-:W-:-:S05]  /*0890*/  LEA.HI.X R13, R16, UR21, R13, 0x1, P1 ;  /* 0x00000015100d7c11 */ /* 0x000fca00088f0c0d */
[----:B------:R0:W-:Y:S01]  /*08a0*/  STG.E.U16 desc[UR12][R12.64], R18 ;  /* 0x000000120c007986 */ /* 0x0001e2000c10150c */
[----:B------:R-:W-:-:S07]  /*08b0*/  PRMT R22, R24, 0x7610, R22 ;  /* 0x0000761018167816 */ /* 0x000fce0000000016 */
.L_x_1618:
[----:B------:R-:W-:Y:S05]  /*08c0*/  BSYNC B0 ;  /* 0x0000000000007941 */ /* 0x000fea0003800000 */
.L_x_1617:
[----:B0-----:R-:W0:Y:S01]  /*08d0*/  LDC.64 R12, c[0x0][0x230] ;  /* 0x00008c00ff0c7b82 */ /* 0x001e220000000a00 */
[----:B------:R-:W-:Y:S04]  /*08e0*/  BSSY B0, `(.L_x_1619) ;  /* 0x0000026000007945 */ /* 0x000fe80003800000 */
[----:B------:R-:W-:Y:S05]  /*08f0*/  @P0 BRA `(.L_x_1620) ;  /* 0x0000000000900947 */ /* 0x000fea0003800000 */
[----:B------:R-:W-:Y:S01]  /*0900*/  SHF.R.S32.HI R18, RZ, 0x1f, R19 ;  /* 0x0000001fff127819 */ /* 0x000fe20000011413 */
[----:B------:R-:W-:Y:S02]  /*0910*/  IMAD R23, R6, R19, RZ ;  /* 0x0000001306177224 */ /* 0x000fe400078e02ff */
[----:B------:R-:W-:Y:S02]  /*0920*/  IMAD.MOV.U32 R16, RZ, RZ, R4 ;  /* 0x000000ffff107224 */ /* 0x000fe400078e0004 */
[----:B------:R-:W-:Y:S02]  /*0930*/  IMAD.MOV.U32 R17, RZ, RZ, RZ ;  /* 0x000000ffff117224 */ /* 0x000fe400078e00ff */
[-C--:B------:R-:W-:Y:S02]  /*0940*/  IMAD R23, R18, R7.reuse, R23 ;  /* 0x0000000712177224 */ /* 0x080fe400078e0217 */
[----:B------:R-:W-:-:S04]  /*0950*/  IMAD.WIDE.U32 R18, R19, R7, R16 ;  /* 0x0000000713127225 */ /* 0x000fc800078e0010 */
[----:B------:R-:W-:Y:S02]  /*0960*/  IMAD.IADD R17, R19, 0x1, R23 ;  /* 0x0000000113117824 */ /* 0x000fe400078e0217 */
[----:B------:R-:W2:Y:S03]  /*0970*/  LDG.E.U16 R23, desc[UR12][R14.64+0x100] ;  /* 0x0001000c0e177981 */ /* 0x000ea6000c1e1500 */
[--C-:B------:R-:W-:Y:S02]  /*0980*/  SHF.R.U64 R16, R18, 0x3, R17.reuse ;  /* 0x0000000312107819 */ /* 0x100fe40000001211 */
[----:B------:R-:W-:Y:S02]  /*0990*/  SHF.R.U32.HI R24, RZ, 0x3, R17 ;  /* 0x00000003ff187819 */ /* 0x000fe40000011611 */
[----:B------:R-:W-:-:S04]  /*09a0*/  IADD3 R16, P0, P1, R5, UR18, R16 ;  /* 0x0000001205107c10 */ /* 0x000fc8000f91e010 */
[----:B------:R-:W-:Y:S02]  /*09b0*/  IADD3.X R17, R9, UR19, R24, P0, P1 ;  /* 0x0000001309117c10 */ /* 0x000fe400087e2418 */
[----:B------:R-:W2:Y:S04]  /*09c0*/  LDG.E.U16 R24, desc[UR12][R10.64+0x100] ;  /* 0x0001000c0a187981 */ /* 0x000ea8000c1e1500 */
[----:B------:R-:W3:Y:S01]  /*09d0*/  LDG.E.U8 R17, desc[UR12][R16.64] ;  /* 0x0000000c10117981 */ /* 0x000ee2000c1e1100 */
[----:B------:R-:W-:Y:S01]  /*09e0*/  LOP3.LUT R18, R18, 0x4, RZ, 0xc0, !PT ;  /* 0x0000000412127812 */ /* 0x000fe200078ec0ff */
[----:B------:R-:W-:Y:S01]  /*09f0*/  UIADD3 UR4, UR11, UR6, URZ ;  /* 0x000000060b047290 */ /* 0x000fe2000fffe03f */
[----:B------:R-:W-:Y:S02]  /*0a00*/  UMOV UR5, UR9 ;  /* 0x0000000900057c82 */ /* 0x000fe40008000000 */
[----:B---3--:R-:W-:-:S04]  /*0a10*/  SHF.R.U32.HI R18, RZ, R18, R17 ;  /* 0x00000012ff127219 */ /* 0x008fc80000011611 */
[----:B------:R-:W-:-:S04]  /*0a20*/  LOP3.LUT R19, R18, 0xf, RZ, 0xc0, !PT ;  /* 0x0000000f12137812 */ /* 0x000fc800078ec0ff */
[----:B------:R-:W-:Y:S01]  /*0a30*/  LOP3.LUT R22, R19, 0xfff0, R22, 0xf8, !PT ;  /* 0x0000fff013167812 */ /* 0x000fe200078ef816 */
[----:B------:R-:W-:-:S03]  /*0a40*/  VIADD R18, R8, 0x1 ;  /* 0x0000000108127836 */ /* 0x000fc60000000000 */
[----:B------:R-:W-:Y:S01]  /*0a50*/  LOP3.LUT P0, RZ, R22, 0x8, RZ, 0xc0, !PT ;  /* 0x0000000816ff7812 */ /* 0x000fe2000780c0ff */
[----:B------:R-:W-:Y:S01]  /*0a60*/  IMAD.WIDE.U32 R18, R18, 0x80, RZ ;  /* 0x0000008012127825 */ /* 0x000fe200078e00ff */
[----:B------:R-:W-:-:S03]  /*0a70*/  LOP3.LUT R25, R22, 0xf, RZ, 0xc0, !PT ;  /* 0x0000000f16197812 */ /* 0x000fc600078ec0ff */
[----:B0-----:R-:W-:Y:S01]  /*0a80*/  IMAD R19, R19, R12, RZ ;  /* 0x0000000c13137224 */ /* 0x001fe200078e02ff */
[----:B------:R-:W-:-:S07]  /*0a90*/  LOP3.LUT R18, R18, 0x7f, R0, 0xf8, !PT ;  /* 0x0000007f12127812 */ /* 0x000fce00078ef800 */
        /* <DEDUP_REMOVED lines=9> */
[----:B------:R1:W-:Y:S04]  /*0b30*/  STG.E.U16 desc[UR12][R16.64], R23 ;  /* 0x0000001710007986 */ /* 0x0003e8000c10150c */
.L_x_1620:
[----:B------:R-:W-:Y:S05]  /*0b40*/  BSYNC B0 ;  /* 0x0000000000007941 */ /* 0x000fea0003800000 */
.L_x_1619:
[----:B-1----:R-:W-:Y:S01]  /*0b50*/  VIADD R23, R8, 0x2 ;  /* 0x0000000208177836 */ /* 0x002fe20000000000 */
[----:B------:R-:W-:Y:S03]  /*0b60*/  BSSY B0, `(.L_x_1621) ;  /* 0x0000029000007945 */ /* 0x000fe60003800000 */
[----:B------:R-:W-:-:S05]  /*0b70*/  IMAD.SHL.U32 R17, R23, 0x80, RZ ;  /* 0x0000008017117824 */ /* 0x000fca00078e00ff */
[----:B------:R-:W-:-:S04]  /*0b80*/  LOP3.LUT R17, R17, 0x7f, R0, 0xf8, !PT ;  /* 0x0000007f11117812 */ /* 0x000fc800078ef800 */
[----:B------:R-:W-:-:S13]  /*0b90*/  ISETP.GE.U32.AND P0, PT, R17, UR8, PT ;  /* 0x0000000811007c0c */ /* 0x000fda000bf06070 */
[----:B------:R-:W-:Y:S05]  /*0ba0*/  @P0 BRA `(.L_x_1622) ;  /* 0x0000000000900947 */ /* 0x000fea0003800000 */
[----:B------:R-:W-:Y:S01]  /*0bb0*/  SHF.R.S32.HI R18, RZ, 0x1f, R23 ;  /* 0x0000001fff127819 */ /* 0x000fe20000011417 */
[----:B------:R-:W-:Y:S02]  /*0bc0*/  IMAD R19, R6, R23, RZ ;  /* 0x0000001706137224 */ /* 0x000fe400078e02ff */
[----:B------:R-:W-:Y:S02]  /*0bd0*/  IMAD.MOV.U32 R16, RZ, RZ, R4 ;  /* 0x000000ffff107224 */ /* 0x000fe400078e0004 */
[----:B------:R-:W-:Y:S02]  /*0be0*/  IMAD.MOV.U32 R17, RZ, RZ, RZ ;  /* 0x000000ffff117224 */ /* 0x000fe400078e00ff */
[-C--:B------:R-:W-:Y:S02]  /*0bf0*/  IMAD R19, R18, R7.reuse, R19 ;  /* 0x0000000712137224 */ /* 0x080fe400078e0213 */
[----:B------:R-:W-:Y:S02]  /*0c00*/  IMAD.WIDE.U32 R16, R23, R7, R16 ;  /* 0x0000000717107225 */ /* 0x000fe400078e0010 */
[----:B------:R-:W2:Y:S02]  /*0c10*/  LDG.E.U16 R23, desc[UR12][R14.64+0x200] ;  /* 0x0002000c0e177981 */ /* 0x000ea4000c1e1500 */
[----:B------:R-:W-:-:S05]  /*0c20*/  IMAD.IADD R17, R17, 0x1, R19 ;  /* 0x0000000111117824 */ /* 0x000fca00078e0213 */
        /* <DEDUP_REMOVED lines=28> */
.L_x_1622:
[----:B------:R-:W-:Y:S05]  /*0df0*/  BSYNC B0 ;  /* 0x0000000000007941 */ /* 0x000fea0003800000 */
.L_x_1621:
[----:B-1----:R-:W-:Y:S01]  /*0e00*/  VIADD R23, R8, 0x3 ;  /* 0x0000000308177836 */ /* 0x002fe20000000000 */
[----:B------:R-:W-:Y:S01]  /*0e10*/  BSSY B0, `(.L_x_1623) ;  /* 0x000002a000007945 */ /* 0x000fe20003800000 */
[----:B------:R-:W-:Y:S02]  /*0e20*/  VIADD R21, R21, 0xfffffffc ;  /* 0xfffffffc15157836 */ /* 0x000fe40000000000 */
[----:B------:R-:W-:-:S03]  /*0e30*/  IMAD.SHL.U32 R17, R23, 0x80, RZ ;  /* 0x0000008017117824 */ /* 0x000fc600078e00ff */
[----:B------:R-:W-:Y:S02]  /*0e40*/  ISETP.NE.AND P0, PT, R21, RZ, PT ;  /* 0x000000ff1500720c */ /* 0x000fe40003f05270 */
[----:B------:R-:W-:-:S04]  /*0e50*/  LOP3.LUT R17, R17, 0x7f, R0, 0xf8, !PT ;  /* 0x0000007f11117812 */ /* 0x000fc800078ef800 */
[----:B------:R-:W-:-:S13]  /*0e60*/  ISETP.GE.U32.AND P1, PT, R17, UR8, PT ;  /* 0x0000000811007c0c */ /* 0x000fda000bf26070 */
[----:B------:R-:W-:Y:S05]  /*0e70*/  @P1 BRA `(.L_x_1624) ;  /* 0x00000000008c1947 */ /* 0x000fea0003800000 */
[----:B------:R-:W-:Y:S01]  /*0e80*/  SHF.R.S32.HI R18, RZ, 0x1f, R23 ;  /* 0x0000001fff127819 */ /* 0x000fe20000011417 */
[----:B------:R-:W-:Y:S01]  /*0e90*/  IMAD R19, R6, R23, RZ ;  /* 0x0000001706137224 */ /* 0x000fe200078e02ff */
[----:B------:R-:W2:Y:S01]  /*0ea0*/  LDG.E.U16 R14, desc[UR12][R14.64+0x300] ;  /* 0x0003000c0e0e7981 */ /* 0x000ea2000c1e1500 */
[----:B------:R-:W-:Y:S02]  /*0eb0*/  IMAD.MOV.U32 R16, RZ, RZ, R4 ;  /* 0x000000ffff107224 */ /* 0x000fe400078e0004 */
[----:B------:R-:W-:Y:S01]  /*0ec0*/  IMAD.MOV.U32 R17, RZ, RZ, RZ ;  /* 0x000000ffff117224 */ /* 0x000fe200078e00ff */
[----:B------:R1:W2:Y:S01]  /*0ed0*/  LDG.E.U16 R11, desc[UR12][R10.64+0x300] ;  /* 0x0003000c0a0b7981 */ /* 0x0002a2000c1e1500 */
[-C--:B------:R-:W-:Y:S02]  /*0ee0*/  IMAD R19, R18, R7.reuse, R19 ;  /* 0x0000000712137224 */ /* 0x080fe400078e0213 */
[----:B------:R-:W-:-:S04]  /*0ef0*/  IMAD.WIDE.U32 R16, R23, R7, R16 ;  /* 0x0000000717107225 */ /* 0x000fc800078e0010 */
[----:B------:R-:W-:-:S05]  /*0f00*/  IMAD.IADD R17, R17, 0x1, R19 ;  /* 0x0000000111117824 */ /* 0x000fca00078e0213 */
[--C-:B------:R-:W-:Y:S02]  /*0f10*/  SHF.R.U64 R18, R16, 0x3, R17.reuse ;  /* 0x0000000310127819 */ /* 0x100fe40000001211 */
[----:B------:R-:W-:Y:S02]  /*0f20*/  SHF.R.U32.HI R24, RZ, 0x3, R17 ;  /* 0x00000003ff187819 */ /* 0x000fe40000011611 */
[----:B------:R-:W-:-:S04]  /*0f30*/  IADD3 R18, P1, P2, R5, UR18, R18 ;  /* 0x0000001205127c10 */ /* 0x000fc8000fa3e012 */
[----:B------:R-:W-:-:S06]  /*0f40*/  IADD3.X R19, R9, UR19, R24, P1, P2 ;  /* 0x0000001309137c10 */ /* 0x000fcc0008fe4418 */
[----:B------:R-:W3:Y:S01]  /*0f50*/  LDG.E.U8 R19, desc[UR12][R18.64] ;  /* 0x0000000c12137981 */ /* 0x000ee2000c1e1100 */
[----:B------:R-:W-:Y:S01]  /*0f60*/  LOP3.LUT R16, R16, 0x4, RZ, 0xc0, !PT ;  /* 0x0000000410107812 */ /* 0x000fe200078ec0ff */
[----:B------:R-:W-:Y:S01]  /*0f70*/  UIADD3 UR4, UR11, UR6, URZ ;  /* 0x000000060b047290 */ /* 0x000fe2000fffe03f */
[----:B------:R-:W-:Y:S02]  /*0f80*/  UMOV UR5, UR9 ;  /* 0x0000000900057c82 */ /* 0x000fe40008000000 */
[----:B---3--:R-:W-:-:S04]  /*0f90*/  SHF.R.U32.HI R16, RZ, R16, R19 ;  /* 0x00000010ff107219 */ /* 0x008fc80000011613 */
[----:B------:R-:W-:-:S04]  /*0fa0*/  LOP3.LUT R17, R16, 0xf, RZ, 0xc0, !PT ;  /* 0x0000000f10117812 */ /* 0x000fc800078ec0ff */
[----:B------:R-:W-:-:S04]  /*0fb0*/  LOP3.LUT R22, R17, 0xfff0, R22, 0xf8, !PT ;  /* 0x0000fff011167812 */ /* 0x000fc800078ef816 */
[C---:B------:R-:W-:Y:S01]  /*0fc0*/  LOP3.LUT P1, RZ, R22.reuse, 0x8, RZ, 0xc0, !PT ;  /* 0x0000000816ff7812 */ /* 0x040fe2000782c0ff */
        /* <DEDUP_REMOVED lines=10> */
[----:B-1----:R-:W-:-:S03]  /*1070*/  LEA R10, P1, R12, UR20, 0x1 ;  /* 0x000000140c0a7c11 */ /* 0x002fc6000f8208ff */
[----:B--2---:R-:W-:Y:S01]  /*1080*/  HFMA2.BF16_V2 R14, R23.H0_H0, R14.H0_H0, R11.H0_H0 ;  /* 0x2000000e170e7231 */ /* 0x004fe2000024080b */
[----:B------:R-:W-:-:S05]  /*1090*/  LEA.HI.X R11, R12, UR21, R13, 0x1, P1 ;  /* 0x000000150c0b7c11 */ /* 0x000fca00088f0c0d */
[----:B------:R1:W-:Y:S04]  /*10a0*/  STG.E.U16 desc[UR12][R10.64], R14 ;  /* 0x0000000e0a007986 */ /* 0x0003e8000c10150c */
.L_x_1624:
[----:B------:R-:W-:Y:S05]  /*10b0*/  BSYNC B0 ;  /* 0x0000000000007941 */ /* 0x000fea0003800000 */
.L_x_1623:
[----:B------:R-:W-:Y:S01]  /*10c0*/  VIADD R8, R8, 0x4 ;  /* 0x0000000408087836 */ /* 0x000fe20000000000 */
[----:B------:R-:W-:Y:S06]  /*10d0*/  @P0 BRA `(.L_x_1625) ;  /* 0xfffffff400200947 */ /* 0x000fec000383ffff */
.L_x_1616:
[----:B------:R-:W-:-:S13]  /*10e0*/  ISETP.NE.AND P0, PT, R20, RZ, PT ;  /* 0x000000ff1400720c */ /* 0x000fda0003f05270 */
[----:B------:R-:W-:Y:S05]  /*10f0*/  @!P0 EXIT ;  /* 0x000000000000894d */ /* 0x000fea0003800000 */
[----:B-1----:R-:W1:Y:S01]  /*1100*/  LDC.64 R10, c[0x0][0x230] ;  /* 0x00008c00ff0a7b82 */ /* 0x002e620000000a00 */
[C---:B0-----:R-:W-:Y:S01]  /*1110*/  IMAD.WIDE.U32 R12, R8.reuse, 0x80, RZ ;  /* 0x00000080080c7825 */ /* 0x041fe200078e00ff */
[----:B------:R-:W-:Y:S01]  /*1120*/  UMOV UR4, UR6 ;  /* 0x0000000600047c82 */ /* 0x000fe20008000000 */
[----:B------:R-:W-:Y:S01]  /*1130*/  UMOV UR5, UR10 ;  /* 0x0000000a00057c82 */ /* 0x000fe20008000000 */
[----:B------:R-:W-:Y:S01]  /*1140*/  SHF.R.S32.HI R24, RZ, 0x1f, R8 ;  /* 0x0000001fff187819 */ /* 0x000fe20000011408 */
[----:B------:R-:W-:Y:S01]  /*1150*/  IMAD.SHL.U32 R23, R8, 0x80, RZ ;  /* 0x0000008008177824 */ /* 0x000fe200078e00ff */
[--C-:B------:R-:W-:Y:S01]  /*1160*/  LOP3.LUT R14, R12, 0x7f, R0.reuse, 0xf8, !PT ;  /* 0x0000007f0c0e7812 */ /* 0x100fe200078ef800 */
[----:B------:R-:W-:Y:S01]  /*1170*/  ULDC.64 UR8, c[0x0][0x218] ;  /* 0x0000860000087ab9 */ /* 0x000fe20000000a00 */
[----:B------:R-:W-:Y:S01]  /*1180*/  ULDC.64 UR14, c[0x0][0x240] ;  /* 0x00009000000e7ab9 */ /* 0x000fe20000000a00 */
[----:B------:R-:W-:Y:S01]  /*1190*/  ULDC.64 UR16, c[0x0][0x248] ;  /* 0x0000920000107ab9 */ /* 0x000fe20000000a00 */
[----:B------:R-:W-:Y:S01]  /*11a0*/  LOP3.LUT R0, R23, 0x7f, R0, 0xf8, !PT ;  /* 0x0000007f17007812 */ /* 0x000fe200078ef800 */
[-C--:B-1----:R-:W-:Y:S01]  /*11b0*/  IMAD R15, R13, R10.reuse, RZ ;  /* 0x0000000a0d0f7224 */ /* 0x082fe200078e02ff */
[----:B------:R-:W-:Y:S01]  /*11c0*/  SHF.L.U64.HI R28, R10, 0x8, R11 ;  /* 0x000000080a1c7819 */ /* 0x000fe2000001020b */
[----:B------:R-:W-:Y:S01]  /*11d0*/  IMAD.WIDE.U32 R12, R14, R10, UR4 ;  /* 0x000000040e0c7e25 */ /* 0x000fe2000f8e000a */
[----:B------:R-:W-:-:S03]  /*11e0*/  ULDC.64 UR4, c[0x0][0x210] ;  /* 0x0000840000047ab9 */ /* 0x000fc60000000a00 */
[----:B------:R-:W-:Y:S01]  /*11f0*/  IMAD R15, R14, R11, R15 ;  /* 0x0000000b0e0f7224 */ /* 0x000fe200078e020f */
[----:B------:R-:W-:-:S05]  /*1200*/  IADD3 R21, P0, R12, UR11, RZ ;  /* 0x0000000b0c157c10 */ /* 0x000fca000ff1e0ff */
[----:B------:R-:W-:Y:S01]  /*1210*/  IMAD.X R12, R13, 0x1, R15, P0 ;  /* 0x000000010d0c7824 */ /* 0x000fe200000e060f */
[----:B------:R-:W-:Y:S01]  /*1220*/  LEA R26, P0, R21, UR4, 0x1 ;  /* 0x00000004151a7c11 */ /* 0x000fe2000f8008ff */
[----:B------:R-:W-:-:S03]  /*1230*/  ULDC UR4, c[0x0][0x220] ;  /* 0x0000880000047ab9 */ /* 0x000fc60000000800 */
[----:B------:R-:W-:-:S09]  /*1240*/  LEA.HI.X R21, R21, UR5, R12, 0x1, P0 ;  /* 0x0000000515157c11 */ /* 0x000fd200080f0c0c */
.L_x_1628:
[----:B------:R-:W-:Y:S01]  /*1250*/  ISETP.GE.U32.AND P1, PT, R0, UR4, PT ;  /* 0x0000000400007c0c */ /* 0x000fe2000bf26070 */
[----:B------:R-:W-:Y:S01]  /*1260*/  VIADD R20, R20, 0xffffffff ;  /* 0xffffffff14147836 */ /* 0x000fe20000000000 */
[----:B------:R-:W-:Y:S04]  /*1270*/  BSSY B0, `(.L_x_1626) ;  /* 0x0000025000007945 */ /* 0x000fe80003800000 */
[----:B------:R-:W-:-:S07]  /*1280*/  ISETP.NE.AND P0, PT, R20, RZ, PT ;  /* 0x000000ff1400720c */ /* 0x000fce0003f05270 */
[----:B------:R-:W-:Y:S06]  /*1290*/  @P1 BRA `(.L_x_1627) ;  /* 0x0000000000881947 */ /* 0x000fec0003800000 */
[----:B------:R-:W-:Y:S02]  /*12a0*/  IMAD R11, R6, R8, RZ ;  /* 0x00000008060b7224 */ /* 0x000fe400078e02ff */
        /* <DEDUP_REMOVED lines=8> */
[----:B------:R-:W-:-:S05]  /*1330*/  IADD3.X R19, R9, UR9, R14, P1, P2 ;  /* 0x0000000909137c10 */ /* 0x000fca0008fe440e */
[----:B------:R-:W2:Y:S01]  /*1340*/  LDG.E.U8 R18, desc[UR12][R18.64] ;  /* 0x0000000c12127981 */ /* 0x000ea2000c1e1100 */
[----:B------:R-:W-:-:S04]  /*1350*/  IADD3 R11, P1, R23, R2, RZ ;  /* 0x00000002170b7210 */ /* 0x000fc80007f3e0ff */
[----:B------:R-:W-:Y:S01]  /*1360*/  LEA.HI.X.SX32 R14, R23, R3, 0x1, P1 ;  /* 0x00000003170e7211 */ /* 0x000fe200008f0eff */
[----:B------:R-:W-:-:S03]  /*1370*/  IMAD.SHL.U32 R16, R11, 0x2, RZ ;  /* 0x000000020b107824 */ /* 0x000fc600078e00ff */
[----:B------:R-:W-:Y:S02]  /*1380*/  SHF.L.U64.HI R11, R11, 0x1, R14 ;  /* 0x000000010b0b7819 */ /* 0x000fe4000001020e */
[C---:B------:R-:W-:Y:S02]  /*1390*/  IADD3 R14, P1, R16.reuse, UR14, RZ ;  /* 0x0000000e100e7c10 */ /* 0x040fe4000ff3e0ff */
[----:B------:R-:W-:Y:S02]  /*13a0*/  IADD3 R16, P2, R16, UR16, RZ ;  /* 0x0000001010107c10 */ /* 0x000fe4000ff5e0ff */
[C---:B------:R-:W-:Y:S02]  /*13b0*/  IADD3.X R15, R11.reuse, UR15, RZ, P1, !PT ;  /* 0x0000000f0b0f7c10 */ /* 0x040fe40008ffe4ff */
[----:B------:R-:W-:-:S03]  /*13c0*/  IADD3.X R17, R11, UR17, RZ, P2, !PT ;  /* 0x000000110b117c10 */ /* 0x000fc600097fe4ff */
[----:B------:R-:W3:Y:S04]  /*13d0*/  LDG.E.U16 R14, desc[UR12][R14.64] ;  /* 0x0000000c0e0e7981 */ /* 0x000ee8000c1e1500 */
[----:B------:R-:W3:Y:S01]  /*13e0*/  LDG.E.U16 R17, desc[UR12][R16.64] ;  /* 0x0000000c10117981 */ /* 0x000ee2000c1e1500 */
[----:B------:R-:W-:Y:S01]  /*13f0*/  LOP3.LUT R13, R12, 0x4, RZ, 0xc0, !PT ;  /* 0x000000040c0d7812 */ /* 0x000fe200078ec0ff */
[----:B------:R-:W-:-:S03]  /*1400*/  IMAD.MOV.U32 R27, RZ, RZ, R21 ;  /* 0x000000ffff1b7224 */ /* 0x000fc600078e0015 */
[----:B--2---:R-:W-:-:S04]  /*1410*/  SHF.R.U32.HI R13, RZ, R13, R18 ;  /* 0x0000000dff0d7219 */ /* 0x004fc80000011612 */
[----:B------:R-:W-:-:S04]  /*1420*/  LOP3.LUT R13, R13, 0xf, RZ, 0xc0, !PT ;  /* 0x0000000f0d0d7812 */ /* 0x000fc800078ec0ff */
[----:B------:R-:W-:-:S04]  /*1430*/  LOP3.LUT R13, R13, 0xfff0, R22, 0xf8, !PT ;  /* 0x0000fff00d0d7812 */ /* 0x000fc800078ef816 */
[C---:B------:R-:W-:Y:S02]  /*1440*/  LOP3.LUT P1, RZ, R13.reuse, 0x8, RZ, 0xc0, !PT ;  /* 0x000000080dff7812 */ /* 0x040fe4000782c0ff */
[C---:B------:R-:W-:Y:S02]  /*1450*/  LOP3.LUT R11, R13.reuse, 0xf, RZ, 0xc0, !PT ;  /* 0x0000000f0d0b7812 */ /* 0x040fe400078ec0ff */
[----:B------:R-:W-:-:S09]  /*1460*/  PRMT R22, R13, 0x7610, R22 ;  /* 0x000076100d167816 */ /* 0x000fd20000000016 */
[----:B------:R-:W-:-:S04]  /*1470*/  @P1 LOP3.LUT R11, R13, 0xfffffff0, RZ, 0xfc, !PT ;  /* 0xfffffff00d0b1812 */ /* 0x000fc800078efcff */
[----:B------:R-:W-:-:S04]  /*1480*/  I2FP.F32.S32 R11, R11 ;  /* 0x0000000b000b7245 */ /* 0x000fc80000201400 */
[----:B------:R-:W-:-:S05]  /*1490*/  SHF.R.U32.HI R11, RZ, 0x10, R11 ;  /* 0x00000010ff0b7819 */ /* 0x000fca000001160b */
[----:B---3--:R-:W-:-:S05]  /*14a0*/  HFMA2.BF16_V2 R11, R11.H0_H0, R14.H0_H0, R17.H0_H0 ;  /* 0x2000000e0b0b7231 */ /* 0x008fca0000240811 */
[----:B------:R0:W-:Y:S02]  /*14b0*/  STG.E.U16 desc[UR12][R26.64], R11 ;  /* 0x0000000b1a007986 */ /* 0x0001e4000c10150c */
.L_x_1627:
[----:B------:R-:W-:Y:S05]  /*14c0*/  BSYNC B0 ;  /* 0x0000000000007941 */ /* 0x000fea0003800000 */
.L_x_1626:
[----:B0-----:R-:W-:Y:S01]  /*14d0*/  LEA R26, P1, R10, R26, 0x8 ;  /* 0x0000001a0a1a7211 */ /* 0x001fe200078240ff */
[----:B------:R-:W-:Y:S01]  /*14e0*/  VIADD R0, R0, 0x80 ;  /* 0x0000008000007836 */ /* 0x000fe20000000000 */
[----:B------:R-:W-:Y:S01]  /*14f0*/  IADD3 R8, P2, R8, 0x1, RZ ;  /* 0x0000000108087810 */ /* 0x000fe20007f5e0ff */
[----:B------:R-:W-:Y:S02]  /*1500*/  VIADD R23, R23, 0x80 ;  /* 0x0000008017177836 */ /* 0x000fe40000000000 */
[----:B------:R-:W-:Y:S02]  /*1510*/  IMAD.X R21, R21, 0x1, R28, P1 ;  /* 0x0000000115157824 */ /* 0x000fe400008e061c */
[----:B------:R-:W-:Y:S01]  /*1520*/  IMAD.X R24, RZ, RZ, R24, P2 ;  /* 0x000000ffff187224 */ /* 0x000fe200010e0618 */
[----:B------:R-:W-:Y:S07]  /*1530*/  @P0 BRA `(.L_x_1628) ;  /* 0xfffffffc00440947 */ /* 0x000fee000383ffff */
[----:B------:R-:W-:Y:S05]  /*1540*/  EXIT ;  /* 0x000000000000794d */ /* 0x000fea0003800000 */
.L_x_1629:
        /* <DEDUP_REMOVED lines=11> */
.L_x_1642:


//--------------------- .nv.global.init           --------------------------
	.section	.nv.global.init,"aw",@progbits
	.align	4
.nv.global.init:
	.type		mrg32k3aM1SubSeq,@object
	.size		mrg32k3aM1SubSeq,(mrg32k3aM2SubSeq - mrg32k3aM1SubSeq)
mrg32k3aM1SubSeq:
        /*0000*/ 	.byte	0x0b, 0xcc, 0xee, 0x04, 0x73, 0x29, 0x8b, 0x6f, 0xf6, 0x53, 0x03, 0xf6, 0x23, 0xf6, 0xea, 0xda
        /* <DEDUP_REMOVED lines=125> */
	.type		mrg32k3aM2SubSeq,@object
	.size		mrg32k3aM2SubSeq,(mrg32k3aM1 - mrg32k3aM2SubSeq)
mrg32k3aM2SubSeq:
        /* <DEDUP_REMOVED lines=126> */
	.type		mrg32k3aM1,@object
	.size		mrg32k3aM1,(mrg32k3aM1Seq - mrg32k3aM1)
mrg32k3aM1:
        /* <DEDUP_REMOVED lines=144> */
	.type		mrg32k3aM1Seq,@object
	.size		mrg32k3aM1Seq,(mrg32k3aM2 - mrg32k3aM1Seq)
mrg32k3aM1Seq:
        /* <DEDUP_REMOVED lines=144> */
	.type		mrg32k3aM2,@object
	.size		mrg32k3aM2,(mrg32k3aM2Seq - mrg32k3aM2)
mrg32k3aM2:
        /* <DEDUP_REMOVED lines=144> */
	.type		mrg32k3aM2Seq,@object
	.size		mrg32k3aM2Seq,(precalc_xorwow_matrix - mrg32k3aM2Seq)
mrg32k3aM2Seq:
        /* <DEDUP_REMOVED lines=144> */
	.type		precalc_xorwow_matrix,@object
	.size		precalc_xorwow_matrix,(precalc_xorwow_offset_matrix - precalc_xorwow_matrix)
precalc_xorwow_matrix:
        /* <DEDUP_REMOVED lines=6400> */
	.type		precalc_xorwow_offset_matrix,@object
	.size		precalc_xorwow_offset_matrix,($str$44 - precalc_xorwow_offset_matrix)
precalc_xorwow_offset_matrix:
        /* <DEDUP_REMOVED lines=6400> */
	.type		$str$44,@object
	.size		$str$44,($str$27 - $str$44)
$str$44:
        /*353c0*/ 	.byte	0x78, 0x2e, 0x69, 0x64, 0x78, 0x5f, 0x20, 0x3d, 0x3d, 0x20, 0x30, 0x00
	.type		$str$27,@object
	.size		$str$27,($str$16 - $str$27)
$str$27:
        /*353cc*/ 	.byte	0x6b, 0x5f, 0x74, 0x69, 0x6c, 0x65, 0x5f, 0x63, 0x6f, 0x75, 0x6e, 0x74, 0x20, 0x3e, 0x3d, 0x20
        /*353dc*/ 	.byte	0x31, 0x00
	.type		$str$16,@object
	.size		$str$16,($str$18 - $str$16)
$str$16:
        /*353de*/ 	.byte	0x76, 0x61, 0x6c, 0x75, 0x65, 0x20, 0x3e, 0x3d, 0x20, 0x6c, 0x6f, 0x77, 0x65, 0x72, 0x5f, 0x62
        /*353ee*/ 	.byte	0x6f, 0x75, 0x6e, 0x64, 0x00
	.type		$str$18,@object
	.size		$str$18,($str$48 - $str$18)
$str$18:
        /*353f3*/ 	.byte	0x76, 0x61, 0x6c, 0x75, 0x65, 0x20, 0x3c, 0x3d, 0x20, 0x75, 0x70, 0x70, 0x65, 0x72, 0x5f, 0x62
        /*35403*/ 	.byte	0x6f, 0x75, 0x6e, 0x64, 0x00
	.type		$str$48,@object
	.size		$str$48,($str$49 - $str$48)
$str$48:
        /*35408*/ 	.byte	0x28, 0x61, 0x64, 0x64, 0x72, 0x65, 0x73, 0x73, 0x20, 0x26, 0x20, 0x6d, 0x61, 0x73, 0x6b, 0x29
        /*35418*/ 	.byte	0x20, 0x3d, 0x3d, 0x20, 0x30, 0x00
	.type		$str$49,@object
	.size		$str$49,($str$17 - $str$49)
$str$49:
        /*3541e*/ 	.byte	0x2f, 0x74, 0x6d, 0x70, 0x2f, 0x63, 0x75, 0x74, 0x6c, 0x61, 0x73, 0x73, 0x5f, 0x73, 0x77, 0x65
        /*3542e*/ 	.byte	0x65, 0x70, 0x5f, 0x73, 0x72, 0x63, 0x2f, 0x69, 0x6e, 0x63, 0x6c, 0x75, 0x64, 0x65, 0x2f, 0x63
        /*3543e*/ 	.byte	0x75, 0x74, 0x65, 0x2f, 0x70, 0x6f, 0x69, 0x6e, 0x74, 0x65, 0x72, 0x5f, 0x66, 0x6c, 0x61, 0x67
        /*3544e*/ 	.byte	0x67, 0x65, 0x64, 0x2e, 0x68, 0x70, 0x70, 0x00
	.type		$str$17,@object
	.size		$str$17,($str$45 - $str$17)
$str$17:
        /*35456*/ 	.byte	0x2f, 0x74, 0x6d, 0x70, 0x2f, 0x63, 0x75, 0x74, 0x6c, 0x61, 0x73, 0x73, 0x5f, 0x73, 0x77, 0x65
        /*35466*/ 	.byte	0x65, 0x70, 0x5f, 0x73, 0x72, 0x63, 0x2f, 0x69, 0x6e, 0x63, 0x6c, 0x75, 0x64, 0x65, 0x2f, 0x63
        /*35476*/ 	.byte	0x75, 0x74, 0x6c, 0x61, 0x73, 0x73, 0x2f, 0x69, 0x6e, 0x74, 0x65, 0x67, 0x65, 0x72, 0x5f, 0x73
        /*35486*/ 	.byte	0x75, 0x62, 0x62, 0x79, 0x74, 0x65, 0x2e, 0x68, 0x00
	.type		$str$45,@object
	.size		$str$45,($str$28 - $str$45)
$str$45:
        /*3548f*/ 	.byte	0x2f, 0x74, 0x6d, 0x70, 0x2f, 0x63, 0x75, 0x74, 0x6c, 0x61, 0x73, 0x73, 0x5f, 0x73, 0x77, 0x65
        /*3549f*/ 	.byte	0x65, 0x70, 0x5f, 0x73, 0x72, 0x63, 0x2f, 0x69, 0x6e, 0x63, 0x6c, 0x75, 0x64, 0x65, 0x2f, 0x63
        /*354af*/ 	.byte	0x75, 0x74, 0x65, 0x2f, 0x63, 0x6f, 0x6e, 0x74, 0x61, 0x69, 0x6e, 0x65, 0x72, 0x2f, 0x61, 0x72
        /*354bf*/ 	.byte	0x72, 0x61, 0x79, 0x5f, 0x73, 0x75, 0x62, 0x62, 0x79, 0x74, 0x65, 0x2e, 0x68, 0x70, 0x70, 0x00
	.type		$str$28,@object
	.size		$str$28,(__unnamed_1 - $str$28)
$str$28:
        /*354cf*/ 	.byte	0x2f, 0x74, 0x6d, 0x70, 0x2f, 0x63, 0x75, 0x74, 0x6c, 0x61, 0x73, 0x73, 0x5f, 0x73, 0x77, 0x65
        /*354df*/ 	.byte	0x65, 0x70, 0x5f, 0x73, 0x72, 0x63, 0x2f, 0x69, 0x6e, 0x63, 0x6c, 0x75, 0x64, 0x65, 0x2f, 0x63
        /*354ef*/ 	.byte	0x75, 0x74, 0x6c, 0x61, 0x73, 0x73, 0x2f, 0x67, 0x65, 0x6d, 0x6d, 0x2f, 0x63, 0x6f, 0x6c, 0x6c
        /*354ff*/ 	.byte	0x65, 0x63, 0x74, 0x69, 0x76, 0x65, 0x2f, 0x73, 0x6d, 0x39, 0x30, 0x5f, 0x6d, 0x6d, 0x61, 0x5f
        /*3550f*/ 	.byte	0x74, 0x6d, 0x61, 0x5f, 0x67, 0x6d, 0x6d, 0x61, 0x5f, 0x73, 0x73, 0x5f, 0x77, 0x61, 0x72, 0x70
        /*3551f*/ 	.byte	0x73, 0x70, 0x65, 0x63, 0x69, 0x61, 0x6c, 0x69, 0x7a, 0x65, 0x64, 0x2e, 0x68, 0x70, 0x70, 0x00
	.type		__unnamed_1,@object
	.size		__unnamed_1,(__unnamed_4 - __unnamed_1)
__unnamed_1:
        /*3552f*/ 	.byte	0x63, 0x75, 0x74, 0x6c, 0x61, 0x73, 0x73, 0x3a, 0x3a, 0x69, 0x6e, 0x74, 0x65, 0x67, 0x65, 0x72
        /*3553f*/ 	.byte	0x5f, 0x73, 0x75, 0x62, 0x62, 0x79, 0x74, 0x65, 0x3c, 0x42, 0x69, 0x74, 0x73, 0x2c, 0x20, 0x53
        /*3554f*/ 	.byte	0x69, 0x67, 0x6e, 0x65, 0x64, 0x3e, 0x3a, 0x3a, 0x69, 0x6e, 0x74, 0x65, 0x67, 0x65, 0x72, 0x5f
        /*3555f*/ 	.byte	0x73, 0x75, 0x62, 0x62, 0x79, 0x74, 0x65, 0x28, 0x69, 0x6e, 0x74, 0x29, 0x20, 0x5b, 0x77, 0x69
        /*3556f*/ 	.byte	0x74, 0x68, 0x20, 0x69, 0x6e, 0x74, 0x20, 0x42, 0x69, 0x74, 0x73, 0x20, 0x3d, 0x20, 0x34, 0x3b
        /*3557f*/ 	.byte	0x20, 0x5f, 0x5f, 0x6e, 0x76, 0x5f, 0x62, 0x6f, 0x6f, 0x6c, 0x20, 0x53, 0x69, 0x67, 0x6e, 0x65
        /*3558f*/ 	.byte	0x64, 0x20, 0x3d, 0x20, 0x74, 0x72, 0x75, 0x65, 0x5d, 0x00
	.type		__unnamed_4,@object
	.size		__unnamed_4,(__unnamed_5 - __unnamed_4)
__unnamed_4:
        /*35599*/ 	.byte	0x63, 0x6f, 0x6e, 0x73, 0x74, 0x65, 0x78, 0x70, 0x72, 0x20, 0x54, 0x20, 0x2a, 0x63, 0x75, 0x74
        /*355a9*/ 	.byte	0x65, 0x3a, 0x3a, 0x72, 0x61, 0x77, 0x5f, 0x70, 0x6f, 0x69, 0x6e, 0x74, 0x65, 0x72, 0x5f, 0x63
        /*355b9*/ 	.byte	0x61, 0x73, 0x74, 0x28, 0x63, 0x6f, 0x6e, 0x73, 0x74, 0x20, 0x63, 0x75, 0x74, 0x65, 0x3a, 0x3a
        /*355c9*/ 	.byte	0x73, 0x75, 0x62, 0x62, 0x79, 0x74, 0x65, 0x5f, 0x69, 0x74, 0x65, 0x72, 0x61, 0x74, 0x6f, 0x72
        /*355d9*/ 	.byte	0x3c, 0x54, 0x3e, 0x20, 0x26, 0x29, 0x20, 0x5b, 0x77, 0x69, 0x74, 0x68, 0x20, 0x54, 0x20, 0x3d
        /*355e9*/ 	.byte	0x20, 0x63, 0x75, 0x74, 0x6c, 0x61, 0x73, 0x73, 0x3a, 0x3a, 0x69, 0x6e, 0x74, 0x65, 0x67, 0x65
        /*355f9*/ 	.byte	0x72, 0x5f, 0x73, 0x75, 0x62, 0x62, 0x79, 0x74, 0x65, 0x3c, 0x34, 0x2c, 0x20, 0x74, 0x72, 0x75
        /*35609*/ 	.byte	0x65, 0x3e, 0x5d, 0x00
	.type		__unnamed_5,@object
	.size		__unnamed_5,(__unnamed_3 - __unnamed_5)
__unnamed_5:
        /* <DEDUP_REMOVED lines=28> */
        /*357cd*/ 	.byte	0x30, 0x39, 0x36, 0x3e, 0x3e, 0x3e, 0x3e, 0x3e, 0x5d, 0x00
	.type		__unnamed_3,@object
	.size		__unnamed_3,(__unnamed_6 - __unnamed_3)
__unnamed_3:
        /* <DEDUP_REMOVED lines=28> */
        /*35997*/ 	.byte	0x3c, 0x38, 0x31, 0x39, 0x32, 0x3e, 0x3e, 0x3e, 0x3e, 0x3e, 0x20, 0x26, 0x5d, 0x00
	.type		__unnamed_6,@object
	.size		__unnamed_6,(__unnamed_2 - __unnamed_6)
__unnamed_6:
        /* <DEDUP_REMOVED lines=31> */
        /*35b95*/ 	.byte	0x5d, 0x00
	.type		__unnamed_2,@object
	.size		__unnamed_2,(.L_10 - __unnamed_2)
__unnamed_2:
        /* <DEDUP_REMOVED lines=181> */
        /*366e7*/ 	.byte	0x69, 0x74, 0x79, 0x5d, 0x00
.L_10:


//--------------------- .nv.shared._ZN7cutlass9reference6device6kernel27BlockCompareRelativelyEqualINS_6half_tEEEvPiPKT_S8_mS6_S6_ --------------------------
	.section	.nv.shared._ZN7cutlass9reference6device6kernel27BlockCompareRelativelyEqualINS_6half_tEEEvPiPKT_S8_mS6_S6_,"aw",@nobits
	.sectionflags	@""
	.align	16
	.zero		1024


//--------------------- .nv.shared.reserved.0     --------------------------
	.section	.nv.shared.reserved.0,"aw",@nobits
	.weak		__nv_reservedSMEM_offset_0_alias
	.size		__nv_reservedSMEM_offset_0_alias, 0, 0
	.other		__nv_reservedSMEM_offset_0_alias,@"STO_CUDA_RESERVED_SHARED STV_DEFAULT"
__nv_reservedSMEM_offset_0_alias:
	.zero		0


//--------------------- .nv.global                --------------------------
	.section	.nv.global,"aw",@nobits
.nv.global:
	.type		_ZN34_INTERNAL_cec62e94_4_k_cu_stride_A4cute1_E,@object
	.size		_ZN34_INTERNAL_cec62e94_4_k_cu_stride_A4cute1_E,(_ZN34_INTERNAL_cec62e94_4_k_cu_stride_A4cuda3std3__45__cpo6cbeginE - _ZN34_INTERNAL_cec62e94_4_k_cu_stride_A4cute1_E)
_ZN34_INTERNAL_cec62e94_4_k_cu_stride_A4cute1_E:
	.zero		1
	.type		_ZN34_INTERNAL_cec62e94_4_k_cu_stride_A4cuda3std3__45__cpo6cbeginE,@object
	.size		_ZN34_INTERNAL_cec62e94_4_k_cu_stride_A4cuda3std3__45__cpo6cbeginE,(_ZN34_INTERNAL_cec62e94_4_k_cu_stride_A4cuda3std3__48in_placeE - _ZN34_INTERNAL_cec62e94_4_k_cu_stride_A4cuda3std3__45__cpo6cbeginE)
_ZN34_INTERNAL_cec62e94_4_k_cu_stride_A4cuda3std3__45__cpo6cbeginE:
	.zero		1
	.type		_ZN34_INTERNAL_cec62e94_4_k_cu_stride_A4cuda3std3__48in_placeE,@object
	.size		_ZN34_INTERNAL_cec62e94_4_k_cu_stride_A4cuda3std3__48in_placeE,(_ZN34_INTERNAL_cec62e94_4_k_cu_stride_A4cuda3std6ranges3__45__cpo9iter_moveE - _ZN34_INTERNAL_cec62e94_4_k_cu_stride_A4cuda3std3__48in_placeE)
_ZN34_INTERNAL_cec62e94_4_k_cu_stride_A4cuda3std3__48in_placeE:
	.zero		1
	.type		_ZN34_INTERNAL_cec62e94_4_k_cu_stride_A4cuda3std6ranges3__45__cpo9iter_moveE,@object
	.size		_ZN34_INTERNAL_cec62e94_4_k_cu_stride_A4cuda3std6ranges3__45__cpo9iter_moveE,(_ZN34_INTERNAL_cec62e94_4_k_cu_stride_A4cuda3std3__45__cpo5beginE - _ZN34_INTERNAL_cec62e94_4_k_cu_stride_A4cuda3std6ranges3__45__cpo9iter_moveE)
_ZN34_INTERNAL_cec62e94_4_k_cu_stride_A4cuda3std6ranges3__45__cpo9iter_moveE:
	.zero		1
	.type		_ZN34_INTERNAL_cec62e94_4_k_cu_stride_A4cuda3std3__45__cpo5beginE,@object
	.size		_ZN34_INTERNAL_cec62e94_4_k_cu_stride_A4cuda3std3__45__cpo5beginE,(_ZN34_INTERNAL_cec62e94_4_k_cu_stride_A4cuda3std3__436_GLOBAL__N__cec62e94_4_k_cu_stride_A6ignoreE - _ZN34_INTERNAL_cec62e94_4_k_cu_stride_A4cuda3std3__45__cpo5beginE)
_ZN34_INTERNAL_cec62e94_4_k_cu_stride_A4cuda3std3__45__cpo5beginE:
	.zero		1
	.type		_ZN34_INTERNAL_cec62e94_4_k_cu_stride_A4cuda3std3__436_GLOBAL__N__cec62e94_4_k_cu_stride_A6ignoreE,@object
	.size		_ZN34_INTERNAL_cec62e94_4_k_cu_stride_A4cuda3std3__436_GLOBAL__N__cec62e94_4_k_cu_stride_A6ignoreE,(_ZN34_INTERNAL_cec62e94_4_k_cu_stride_A4cute7productE - _ZN34_INTERNAL_cec62e94_4_k_cu_stride_A4cuda3std3__436_GLOBAL__N__cec62e94_4_k_cu_stride_A6ignoreE)
_ZN34_INTERNAL_cec62e94_4_k_cu_stride_A4cuda3std3__436_GLOBAL__N__cec62e94_4_k_cu_stride_A6ignoreE:
	.zero		1
	.type		_ZN34_INTERNAL_cec62e94_4_k_cu_stride_A4cute7productE,@object
	.size		_ZN34_INTERNAL_cec62e94_4_k_cu_stride_A4cute7productE,(_ZN34_INTERNAL_cec62e94_4_k_cu_stride_A4cuda3std3__45__cpo3endE - _ZN34_INTERNAL_cec62e94_4_k_cu_stride_A4cute7productE)
_ZN34_INTERNAL_cec62e94_4_k_cu_stride_A4cute7productE:
	.zero		1
	.type		_ZN34_INTERNAL_cec62e94_4_k_cu_stride_A4cuda3std3__45__cpo3endE,@object
	.size		_ZN34_INTERNAL_cec62e94_4_k_cu_stride_A4cuda3std3__45__cpo3endE,(_ZN34_INTERNAL_cec62e94_4_k_cu_stride_A4cuda3std3__419piecewise_constructE - _ZN34_INTERNAL_cec62e94_4_k_cu_stride_A4cuda3std3__45__cpo3endE)
_ZN34_INTERNAL_cec62e94_4_k_cu_stride_A4cuda3std3__45__cpo3endE:
	.zero		1
	.type		_ZN34_INTERNAL_cec62e94_4_k_cu_stride_A4cuda3std3__419piecewise_constructE,@object
	.size		_ZN34_INTERNAL_cec62e94_4_k_cu_stride_A4cuda3std3__419piecewise_constructE,(_ZN34_INTERNAL_cec62e94_4_k_cu_stride_A4cuda3std3__45__cpo4cendE - _ZN34_INTERNAL_cec62e94_4_k_cu_stride_A4cuda3std3__419piecewise_constructE)
_ZN34_INTERNAL_cec62e94_4_k_cu_stride_A4cuda3std3__419piecewise_constructE:
	.zero		1
	.type		_ZN34_INTERNAL_cec62e94_4_k_cu_stride_A4cuda3std3__45__cpo4cendE,@object
	.size		_ZN34_INTERNAL_cec62e94_4_k_cu_stride_A4cuda3std3__45__cpo4cendE,(_ZN34_INTERNAL_cec62e94_4_k_cu_stride_A4cuda3std6ranges3__45__cpo4swapE - _ZN34_INTERNAL_cec62e94_4_k_cu_stride_A4cuda3std3__45__cpo4cendE)
_ZN34_INTERNAL_cec62e94_4_k_cu_stride_A4cuda3std3__45__cpo4cendE:
	.zero		1
	.type		_ZN34_INTERNAL_cec62e94_4_k_cu_stride_A4cuda3std6ranges3__45__cpo4swapE,@object
	.size		_ZN34_INTERNAL_cec62e94_4_k_cu_stride_A4cuda3std6ranges3__45__cpo4swapE,(.L_22 - _ZN34_INTERNAL_cec62e94_4_k_cu_stride_A4cuda3std6ranges3__45__cpo4swapE)
_ZN34_INTERNAL_cec62e94_4_k_cu_stride_A4cuda3std6ranges3__45__cpo4swapE:
	.zero		1
.L_22:


//--------------------- .nv.shared._ZN7cutlass9reference6device6kernel12BlockForEachINS_6half_tENS1_6detail17RandomUniformFuncIS4_EEEEvPT_mNT0_6ParamsE --------------------------
	.section	.nv.shared._ZN7cutlass9reference6device6kernel12BlockForEachINS_6half_tENS1_6detail17RandomUniformFuncIS4_EEEEvPT_mNT0_6ParamsE,"aw",@nobits
	.sectionflags	@""
	.align	16
	.zero		1024


//--------------------- .nv.shared._ZN7cutlass9reference6device6kernel12BlockForEachINS_15integer_subbyteILi4ELb1EEENS1_6detail17RandomUniformFuncIS5_EEEEvPT_mNT0_6ParamsE --------------------------
	.section	.nv.shared._ZN7cutlass9reference6device6kernel12BlockForEachINS_15integer_subbyteILi4ELb1EEENS1_6detail17RandomUniformFuncIS5_EEEEvPT_mNT0_6ParamsE,"aw",@nobits
	.sectionflags	@""
	.align	16
	.zero		1024


//--------------------- .nv.shared._ZN7cutlass9reference6device6kernel12BlockForEachINS_10bfloat16_tENS1_6detail17RandomUniformFuncIS4_EEEEvPT_mNT0_6ParamsE --------------------------
	.section	.nv.shared._ZN7cutlass9reference6device6kernel12BlockForEachINS_10bfloat16_tENS1_6detail17RandomUniformFuncIS4_EEEEvPT_mNT0_6ParamsE,"aw",@nobits
	.sectionflags	@""
	.align	16
	.zero		1024


//--------------------- .nv.shared._ZN7cutlass13device_kernelINS_4gemm6kernel13GemmUniversalIN4cute5tupleIJiiiiEEENS1_10collective13CollectiveMmaINS1_49MainloopSm90TmaGmmaRmemAWarpSpecializedMixedInputILi9ENS5_IJNS4_1CILi1EEESB_SB_EEENS1_35KernelTmaWarpSpecializedCooperativeEEENS5_IJNSA_ILi128EEESF_NSA_ILi64EEEEEENS5_IJNS_15integer_subbyteILi4ELb1EEENS_10bfloat16_tESK_EEENS5_IJlSB_lEEESK_SM_NS4_8TiledMMAINS4_8MMA_AtomIJNS4_4SM904GMMA28MMA_64x128x16_F32BF16BF16_RSILNSQ_5MajorE0ELSS_0ELNSQ_7ScaleInE1ELST_1EEEEEENS4_6LayoutINS5_IJNSA_ILi2EEESB_SB_EEENS5_IJSB_NSA_ILi0EEESZ_EEEEENS5_IJNS4_10UnderscoreES12_S12_EEEEENS4_13SM90_TMA_LOADENS4_14ComposedLayoutINS4_7SwizzleILi1ELi4ELi3EEENS4_18smem_ptr_flag_bitsILi4EEENSW_INS5_IJNSA_ILi8EEESG_EEENS5_IJSG_SB_EEEEEEENS4_9Copy_AtomIJNS4_39AutoVectorizingCopyWithAssumedAlignmentILi128EEESJ_EEENS4_8identityES15_NS16_INS17_ILi3ELi4ELi3EEENS19_ILi16EEES1E_EEvS1K_EENS_8epilogue10collective18CollectiveEpilogueINS1P_22Sm90TmaWarpSpecializedILi4ELi2ELi16ELb1ELb0EEEJSH_NS5_IJSF_NSA_ILi32EEEEEENS_6half_tENS5_IJSB_llEEES1W_S1X_NS1P_6fusion15FusionCallbacksIS1T_NS1Y_17LinearCombinationIS1W_fS1W_fLNS_15FloatRoundStyleE2EEESH_S1V_JEEES15_NS16_IS1L_S1M_NSW_INS5_IJSG_S1B_EEENS5_IJSB_SG_EEEEEEENS4_17SM75_U16x8_LDSM_TENS4_14SM90_TMA_STOREES27_NS4_17SM90_U16x8_STSM_TENS1G_IJNS4_17SM90_U32x4_STSM_NES1W_EEEvEEEvvEEEEvNT_6ParamsE --------------------------
	.section	.nv.shared._ZN7cutlass13device_kernelINS_4gemm6kernel13GemmUniversalIN4cute5tupleIJiiiiEEENS1_10collective13CollectiveMmaINS1_49MainloopSm90TmaGmmaRmemAWarpSpecializedMixedInputILi9ENS5_IJNS4_1CILi1EEESB_SB_EEENS1_35KernelTmaWarpSpecializedCooperativeEEENS5_IJNSA_ILi128EEESF_NSA_ILi64EEEEEENS5_IJNS_15integer_subbyteILi4ELb1EEENS_10bfloat16_tESK_EEENS5_IJlSB_lEEESK_SM_NS4_8TiledMMAINS4_8MMA_AtomIJNS4_4SM904GMMA28MMA_64x128x16_F32BF16BF16_RSILNSQ_5MajorE0ELSS_0ELNSQ_7ScaleInE1ELST_1EEEEEENS4_6LayoutINS5_IJNSA_ILi2EEESB_SB_EEENS5_IJSB_NSA_ILi0EEESZ_EEEEENS5_IJNS4_10UnderscoreES12_S12_EEEEENS4_13SM90_TMA_LOADENS4_14ComposedLayoutINS4_7SwizzleILi1ELi4ELi3EEENS4_18smem_ptr_flag_bitsILi4EEENSW_INS5_IJNSA_ILi8EEESG_EEENS5_IJSG_SB_EEEEEEENS4_9Copy_AtomIJNS4_39AutoVectorizingCopyWithAssumedAlignmentILi128EEESJ_EEENS4_8identityES15_NS16_INS17_ILi3ELi4ELi3EEENS19_ILi16EEES1E_EEvS1K_EENS_8epilogue10collective18CollectiveEpilogueINS1P_22Sm90TmaWarpSpecializedILi4ELi2ELi16ELb1ELb0EEEJSH_NS5_IJSF_NSA_ILi32EEEEEENS_6half_tENS5_IJSB_llEEES1W_S1X_NS1P_6fusion15FusionCallbacksIS1T_NS1Y_17LinearCombinationIS1W_fS1W_fLNS_15FloatRoundStyleE2EEESH_S1V_JEEES15_NS16_IS1L_S1M_NSW_INS5_IJSG_S1B_EEENS5_IJSB_SG_EEEEEEENS4_17SM75_U16x8_LDSM_TENS4_14SM90_TMA_STOREES27_NS4_17SM90_U16x8_STSM_TENS1G_IJNS4_17SM90_U32x4_STSM_NES1W_EEEvEEEvvEEEEvNT_6ParamsE,"aw",@nobits
	.sectionflags	@""
	.align	16
	.zero		1024


//--------------------- .nv.shared._ZN7cutlass13device_kernelINS_4gemm6kernel13GemmUniversalIN4cute5tupleIJiiiiEEENS1_10collective13CollectiveMmaINS1_49MainloopSm90TmaGmmaRmemAWarpSpecializedMixedInputILi9ENS5_IJNS4_1CILi1EEESB_SB_EEENS1_35KernelTmaWarpSpecializedCooperativeEEENS5_IJNSA_ILi128EEESF_NSA_ILi64EEEEEENS5_IJNS_15integer_subbyteILi4ELb1EEENS_10bfloat16_tESK_EEENS4_6LayoutINS5_IJNS5_IJNS5_IJNS5_IJNSA_ILi8EEENSA_ILi2EEEEEESB_EEEiEEENS5_IJNS5_IJNS5_IJSO_NSA_ILi4EEESO_EEESB_EEEiEEENS5_IJSB_iEEEEEENS5_IJNS5_IJNS5_IJNS5_IJNSA_ILi32EEESB_EEENSA_ILi0EEEEEENSA_ILi256EEEEEENS5_IJNS5_IJNS5_IJSS_SN_SO_EEES10_EEEiEEENS5_IJS10_iEEEEEEEESK_NS5_IJlSB_lEEENS4_8TiledMMAINS4_8MMA_AtomIJNS4_4SM904GMMA28MMA_64x128x16_F32BF16BF16_RSILNS1E_5MajorE0ELS1G_0ELNS1E_7ScaleInE1ELS1H_1EEEEEENSM_INS5_IJSO_SB_SB_EEENS5_IJSB_S10_S10_EEEEENS5_IJNS4_10UnderscoreES1N_S1N_EEEEENS4_13SM90_TMA_LOADENS4_14ComposedLayoutINS4_7SwizzleILi1ELi4ELi3EEENS4_18smem_ptr_flag_bitsILi4EEENSM_INS5_IJSN_SG_EEENS5_IJSG_SB_EEEEEEENS4_9Copy_AtomIJNS4_39AutoVectorizingCopyWithAssumedAlignmentILi128EEESJ_EEENS4_8identityES1Q_NS1R_INS1S_ILi3ELi4ELi3EEENS1U_ILi16EEES1Y_EEvS24_EENS_8epilogue10collective18CollectiveEpilogueINS29_22Sm90TmaWarpSpecializedILi4ELi2ELi16ELb1ELb0EEEJSH_NS5_IJSF_SY_EEENS_6half_tENS5_IJSB_llEEES2F_S2G_NS29_6fusion15FusionCallbacksIS2D_NS2H_17LinearCombinationIS2F_fS2F_fLNS_15FloatRoundStyleE2EEESH_S2E_JEEES1Q_NS1R_IS25_S26_NSM_INS5_IJSG_SN_EEENS5_IJSB_SG_EEEEEEENS4_17SM75_U16x8_LDSM_TENS4_14SM90_TMA_STOREES2Q_NS4_17SM90_U16x8_STSM_TENS20_IJNS4_17SM90_U32x4_STSM_NES2F_EEEvEEEvvEEEEvNT_6ParamsE --------------------------
	.section	.nv.shared._ZN7cutlass13device_kernelINS_4gemm6kernel13GemmUniversalIN4cute5tupleIJiiiiEEENS1_10collective13CollectiveMmaINS1_49MainloopSm90TmaGmmaRmemAWarpSpecializedMixedInputILi9ENS5_IJNS4_1CILi1EEESB_SB_EEENS1_35KernelTmaWarpSpecializedCooperativeEEENS5_IJNSA_ILi128EEESF_NSA_ILi64EEEEEENS5_IJNS_15integer_subbyteILi4ELb1EEENS_10bfloat16_tESK_EEENS4_6LayoutINS5_IJNS5_IJNS5_IJNS5_IJNSA_ILi8EEENSA_ILi2EEEEEESB_EEEiEEENS5_IJNS5_IJNS5_IJSO_NSA_ILi4EEESO_EEESB_EEEiEEENS5_IJSB_iEEEEEENS5_IJNS5_IJNS5_IJNS5_IJNSA_ILi32EEESB_EEENSA_ILi0EEEEEENSA_ILi256EEEEEENS5_IJNS5_IJNS5_IJSS_SN_SO_EEES10_EEEiEEENS5_IJS10_iEEEEEEEESK_NS5_IJlSB_lEEENS4_8TiledMMAINS4_8MMA_AtomIJNS4_4SM904GMMA28MMA_64x128x16_F32BF16BF16_RSILNS1E_5MajorE0ELS1G_0ELNS1E_7ScaleInE1ELS1H_1EEEEEENSM_INS5_IJSO_SB_SB_EEENS5_IJSB_S10_S10_EEEEENS5_IJNS4_10UnderscoreES1N_S1N_EEEEENS4_13SM90_TMA_LOADENS4_14ComposedLayoutINS4_7SwizzleILi1ELi4ELi3EEENS4_18smem_ptr_flag_bitsILi4EEENSM_INS5_IJSN_SG_EEENS5_IJSG_SB_EEEEEEENS4_9Copy_AtomIJNS4_39AutoVectorizingCopyWithAssumedAlignmentILi128EEESJ_EEENS4_8identityES1Q_NS1R_INS1S_ILi3ELi4ELi3EEENS1U_ILi16EEES1Y_EEvS24_EENS_8epilogue10collective18CollectiveEpilogueINS29_22Sm90TmaWarpSpecializedILi4ELi2ELi16ELb1ELb0EEEJSH_NS5_IJSF_SY_EEENS_6half_tENS5_IJSB_llEEES2F_S2G_NS29_6fusion15FusionCallbacksIS2D_NS2H_17LinearCombinationIS2F_fS2F_fLNS_15FloatRoundStyleE2EEESH_S2E_JEEES1Q_NS1R_IS25_S26_NSM_INS5_IJSG_SN_EEENS5_IJSB_SG_EEEEEEENS4_17SM75_U16x8_LDSM_TENS4_14SM90_TMA_STOREES2Q_NS4_17SM90_U16x8_STSM_TENS20_IJNS4_17SM90_U32x4_STSM_NES2F_EEEvEEEvvEEEEvNT_6ParamsE,"aw",@nobits
	.sectionflags	@""
	.align	16
	.zero		1024


//--------------------- .nv.shared._ZN7cutlass13device_kernelINS_4gemm6kernel13GemmUniversalIN4cute5tupleIJiiiiEEENS1_10collective13CollectiveMmaINS1_49MainloopSm90TmaGmmaRmemAWarpSpecializedMixedInputILi9ENS5_IJNS4_1CILi1EEESB_SB_EEENS1_35KernelTmaWarpSpecializedCooperativeEEENS5_IJNSA_ILi128EEESF_NSA_ILi64EEEEEENS5_IJNS_15integer_subbyteILi4ELb1EEENS_10bfloat16_tEEEENS5_IJlSB_lEEESK_SM_NS4_8TiledMMAINS4_8MMA_AtomIJNS4_4SM904GMMA28MMA_64x128x16_F32BF16BF16_RSILNSQ_5MajorE0ELSS_0ELNSQ_7ScaleInE1ELST_1EEEEEENS4_6LayoutINS5_IJNSA_ILi2EEESB_SB_EEENS5_IJSB_NSA_ILi0EEESZ_EEEEENS5_IJNS4_10UnderscoreES12_S12_EEEEENS4_13SM90_TMA_LOADENS4_14ComposedLayoutINS4_7SwizzleILi1ELi4ELi3EEENS4_18smem_ptr_flag_bitsILi4EEENSW_INS5_IJNSA_ILi8EEESG_EEENS5_IJSG_SB_EEEEEEENS4_9Copy_AtomIJNS4_39AutoVectorizingCopyWithAssumedAlignmentILi128EEESJ_EEENS4_8identityES15_NS16_INS17_ILi3ELi4ELi3EEENS19_ILi16EEES1E_EEvS1K_EENS_8epilogue10collective18CollectiveEpilogueINS1P_22Sm90TmaWarpSpecializedILi4ELi2ELi16ELb1ELb0EEEJSH_NS5_IJSF_NSA_ILi32EEEEEENS_6half_tENS5_IJSB_llEEES1W_S1X_NS1P_6fusion15FusionCallbacksIS1T_NS1Y_17LinearCombinationIS1W_fS1W_fLNS_15FloatRoundStyleE2EEESH_S1V_JEEES15_NS16_IS1L_S1M_NSW_INS5_IJSG_S1B_EEENS5_IJSB_SG_EEEEEEENS4_17SM75_U16x8_LDSM_TENS4_14SM90_TMA_STOREES27_NS4_17SM90_U16x8_STSM_TENS1G_IJNS4_17SM90_U32x4_STSM_NES1W_EEEvEEEvvEEEEvNT_6ParamsE --------------------------
	.section	.nv.shared._ZN7cutlass13device_kernelINS_4gemm6kernel13GemmUniversalIN4cute5tupleIJiiiiEEENS1_10collective13CollectiveMmaINS1_49MainloopSm90TmaGmmaRmemAWarpSpecializedMixedInputILi9ENS5_IJNS4_1CILi1EEESB_SB_EEENS1_35KernelTmaWarpSpecializedCooperativeEEENS5_IJNSA_ILi128EEESF_NSA_ILi64EEEEEENS5_IJNS_15integer_subbyteILi4ELb1EEENS_10bfloat16_tEEEENS5_IJlSB_lEEESK_SM_NS4_8TiledMMAINS4_8MMA_AtomIJNS4_4SM904GMMA28MMA_64x128x16_F32BF16BF16_RSILNSQ_5MajorE0ELSS_0ELNSQ_7ScaleInE1ELST_1EEEEEENS4_6LayoutINS5_IJNSA_ILi2EEESB_SB_EEENS5_IJSB_NSA_ILi0EEESZ_EEEEENS5_IJNS4_10UnderscoreES12_S12_EEEEENS4_13SM90_TMA_LOADENS4_14ComposedLayoutINS4_7SwizzleILi1ELi4ELi3EEENS4_18smem_ptr_flag_bitsILi4EEENSW_INS5_IJNSA_ILi8EEESG_EEENS5_IJSG_SB_EEEEEEENS4_9Copy_AtomIJNS4_39AutoVectorizingCopyWithAssumedAlignmentILi128EEESJ_EEENS4_8identityES15_NS16_INS17_ILi3ELi4ELi3EEENS19_ILi16EEES1E_EEvS1K_EENS_8epilogue10collective18CollectiveEpilogueINS1P_22Sm90TmaWarpSpecializedILi4ELi2ELi16ELb1ELb0EEEJSH_NS5_IJSF_NSA_ILi32EEEEEENS_6half_tENS5_IJSB_llEEES1W_S1X_NS1P_6fusion15FusionCallbacksIS1T_NS1Y_17LinearCombinationIS1W_fS1W_fLNS_15FloatRoundStyleE2EEESH_S1V_JEEES15_NS16_IS1L_S1M_NSW_INS5_IJSG_S1B_EEENS5_IJSB_SG_EEEEEEENS4_17SM75_U16x8_LDSM_TENS4_14SM90_TMA_STOREES27_NS4_17SM90_U16x8_STSM_TENS1G_IJNS4_17SM90_U32x4_STSM_NES1W_EEEvEEEvvEEEEvNT_6ParamsE,"aw",@nobits
	.sectionflags	@""
	.align	16
	.zero		1024


//--------------------- .nv.shared._ZN7cutlass13device_kernelINS_4gemm6kernel13GemmUniversalIN4cute5tupleIJiiiiEEENS1_10collective13CollectiveMmaINS1_49MainloopSm90TmaGmmaRmemAWarpSpecializedMixedInputILi9ENS5_IJNS4_1CILi1EEESB_SB_EEENS1_35KernelTmaWarpSpecializedCooperativeEEENS5_IJNSA_ILi128EEESF_NSA_ILi64EEEEEENS5_IJNS_15integer_subbyteILi4ELb1EEENS_10bfloat16_tEEEENS4_6LayoutINS5_IJNS5_IJNS5_IJNS5_IJNSA_ILi8EEENSA_ILi2EEEEEESB_EEEiEEENS5_IJNS5_IJNS5_IJSO_NSA_ILi4EEESO_EEESB_EEEiEEENS5_IJSB_iEEEEEENS5_IJNS5_IJNS5_IJNS5_IJNSA_ILi32EEESB_EEENSA_ILi0EEEEEENSA_ILi256EEEEEENS5_IJNS5_IJNS5_IJSS_SN_SO_EEES10_EEEiEEENS5_IJS10_iEEEEEEEESK_NS5_IJlSB_lEEENS4_8TiledMMAINS4_8MMA_AtomIJNS4_4SM904GMMA28MMA_64x128x16_F32BF16BF16_RSILNS1E_5MajorE0ELS1G_0ELNS1E_7ScaleInE1ELS1H_1EEEEEENSM_INS5_IJSO_SB_SB_EEENS5_IJSB_S10_S10_EEEEENS5_IJNS4_10UnderscoreES1N_S1N_EEEEENS4_13SM90_TMA_LOADENS4_14ComposedLayoutINS4_7SwizzleILi1ELi4ELi3EEENS4_18smem_ptr_flag_bitsILi4EEENSM_INS5_IJSN_SG_EEENS5_IJSG_SB_EEEEEEENS4_9Copy_AtomIJNS4_39AutoVectorizingCopyWithAssumedAlignmentILi128EEESJ_EEENS4_8identityES1Q_NS1R_INS1S_ILi3ELi4ELi3EEENS1U_ILi16EEES1Y_EEvS24_EENS_8epilogue10collective18CollectiveEpilogueINS29_22Sm90TmaWarpSpecializedILi4ELi2ELi16ELb1ELb0EEEJSH_NS5_IJSF_SY_EEENS_6half_tENS5_IJSB_llEEES2F_S2G_NS29_6fusion15FusionCallbacksIS2D_NS2H_17LinearCombinationIS2F_fS2F_fLNS_15FloatRoundStyleE2EEESH_S2E_JEEES1Q_NS1R_IS25_S26_NSM_INS5_IJSG_SN_EEENS5_IJSB_SG_EEEEEEENS4_17SM75_U16x8_LDSM_TENS4_14SM90_TMA_STOREES2Q_NS4_17SM90_U16x8_STSM_TENS20_IJNS4_17SM90_U32x4_STSM_NES2F_EEEvEEEvvEEEEvNT_6ParamsE --------------------------
	.section	.nv.shared._ZN7cutlass13device_kernelINS_4gemm6kernel13GemmUniversalIN4cute5tupleIJiiiiEEENS1_10collective13CollectiveMmaINS1_49MainloopSm90TmaGmmaRmemAWarpSpecializedMixedInputILi9ENS5_IJNS4_1CILi1EEESB_SB_EEENS1_35KernelTmaWarpSpecializedCooperativeEEENS5_IJNSA_ILi128EEESF_NSA_ILi64EEEEEENS5_IJNS_15integer_subbyteILi4ELb1EEENS_10bfloat16_tEEEENS4_6LayoutINS5_IJNS5_IJNS5_IJNS5_IJNSA_ILi8EEENSA_ILi2EEEEEESB_EEEiEEENS5_IJNS5_IJNS5_IJSO_NSA_ILi4EEESO_EEESB_EEEiEEENS5_IJSB_iEEEEEENS5_IJNS5_IJNS5_IJNS5_IJNSA_ILi32EEESB_EEENSA_ILi0EEEEEENSA_ILi256EEEEEENS5_IJNS5_IJNS5_IJSS_SN_SO_EEES10_EEEiEEENS5_IJS10_iEEEEEEEESK_NS5_IJlSB_lEEENS4_8TiledMMAINS4_8MMA_AtomIJNS4_4SM904GMMA28MMA_64x128x16_F32BF16BF16_RSILNS1E_5MajorE0ELS1G_0ELNS1E_7ScaleInE1ELS1H_1EEEEEENSM_INS5_IJSO_SB_SB_EEENS5_IJSB_S10_S10_EEEEENS5_IJNS4_10UnderscoreES1N_S1N_EEEEENS4_13SM90_TMA_LOADENS4_14ComposedLayoutINS4_7SwizzleILi1ELi4ELi3EEENS4_18smem_ptr_flag_bitsILi4EEENSM_INS5_IJSN_SG_EEENS5_IJSG_SB_EEEEEEENS4_9Copy_AtomIJNS4_39AutoVectorizingCopyWithAssumedAlignmentILi128EEESJ_EEENS4_8identityES1Q_NS1R_INS1S_ILi3ELi4ELi3EEENS1U_ILi16EEES1Y_EEvS24_EENS_8epilogue10collective18CollectiveEpilogueINS29_22Sm90TmaWarpSpecializedILi4ELi2ELi16ELb1ELb0EEEJSH_NS5_IJSF_SY_EEENS_6half_tENS5_IJSB_llEEES2F_S2G_NS29_6fusion15FusionCallbacksIS2D_NS2H_17LinearCombinationIS2F_fS2F_fLNS_15FloatRoundStyleE2EEESH_S2E_JEEES1Q_NS1R_IS25_S26_NSM_INS5_IJSG_SN_EEENS5_IJSB_SG_EEEEEEENS4_17SM75_U16x8_LDSM_TENS4_14SM90_TMA_STOREES2Q_NS4_17SM90_U16x8_STSM_TENS20_IJNS4_17SM90_U32x4_STSM_NES2F_EEEvEEEvvEEEEvNT_6ParamsE,"aw",@nobits
	.sectionflags	@""
	.align	16
	.zero		1024


//--------------------- .nv.shared._ZN7cutlass13device_kernelINS_4gemm6kernel13GemmUniversalIN4cute5tupleIJiiiiEEENS1_10collective13CollectiveMmaINS1_49MainloopSm90TmaGmmaRmemAWarpSpecializedMixedInputILi9ENS5_IJNS4_1CILi1EEESB_SB_EEENS1_35KernelTmaWarpSpecializedCooperativeEEENS5_IJNSA_ILi128EEESF_NSA_ILi64EEEEEENS5_IJNS_15integer_subbyteILi4ELb1EEEEEENS5_IJlSB_lEEENS_10bfloat16_tESL_NS4_8TiledMMAINS4_8MMA_AtomIJNS4_4SM904GMMA28MMA_64x128x16_F32BF16BF16_RSILNSQ_5MajorE0ELSS_0ELNSQ_7ScaleInE1ELST_1EEEEEENS4_6LayoutINS5_IJNSA_ILi2EEESB_SB_EEENS5_IJSB_NSA_ILi0EEESZ_EEEEENS5_IJNS4_10UnderscoreES12_S12_EEEEENS4_13SM90_TMA_LOADENS4_14ComposedLayoutINS4_7SwizzleILi1ELi4ELi3EEENS4_18smem_ptr_flag_bitsILi4EEENSW_INS5_IJNSA_ILi8EEESG_EEENS5_IJSG_SB_EEEEEEENS4_9Copy_AtomIJNS4_39AutoVectorizingCopyWithAssumedAlignmentILi128EEESJ_EEENS4_8identityES15_NS16_INS17_ILi3ELi4ELi3EEENS19_ILi16EEES1E_EEvS1K_EENS_8epilogue10collective18CollectiveEpilogueINS1P_22Sm90TmaWarpSpecializedILi4ELi2ELi16ELb1ELb0EEEJSH_NS5_IJSF_NSA_ILi32EEEEEENS_6half_tENS5_IJSB_llEEES1W_S1X_NS1P_6fusion15FusionCallbacksIS1T_NS1Y_17LinearCombinationIS1W_fS1W_fLNS_15FloatRoundStyleE2EEESH_S1V_JEEES15_NS16_IS1L_S1M_NSW_INS5_IJSG_S1B_EEENS5_IJSB_SG_EEEEEEENS4_17SM75_U16x8_LDSM_TENS4_14SM90_TMA_STOREES27_NS4_17SM90_U16x8_STSM_TENS1G_IJNS4_17SM90_U32x4_STSM_NES1W_EEEvEEEvvEEEEvNT_6ParamsE --------------------------
	.section	.nv.shared._ZN7cutlass13device_kernelINS_4gemm6kernel13GemmUniversalIN4cute5tupleIJiiiiEEENS1_10collective13CollectiveMmaINS1_49MainloopSm90TmaGmmaRmemAWarpSpecializedMixedInputILi9ENS5_IJNS4_1CILi1EEESB_SB_EEENS1_35KernelTmaWarpSpecializedCooperativeEEENS5_IJNSA_ILi128EEESF_NSA_ILi64EEEEEENS5_IJNS_15integer_subbyteILi4ELb1EEEEEENS5_IJlSB_lEEENS_10bfloat16_tESL_NS4_8TiledMMAINS4_8MMA_AtomIJNS4_4SM904GMMA28MMA_64x128x16_F32BF16BF16_RSILNSQ_5MajorE0ELSS_0ELNSQ_7ScaleInE1ELST_1EEEEEENS4_6LayoutINS5_IJNSA_ILi2EEESB_SB_EEENS5_IJSB_NSA_ILi0EEESZ_EEEEENS5_IJNS4_10UnderscoreES12_S12_EEEEENS4_13SM90_TMA_LOADENS4_14ComposedLayoutINS4_7SwizzleILi1ELi4ELi3EEENS4_18smem_ptr_flag_bitsILi4EEENSW_INS5_IJNSA_ILi8EEESG_EEENS5_IJSG_SB_EEEEEEENS4_9Copy_AtomIJNS4_39AutoVectorizingCopyWithAssumedAlignmentILi128EEESJ_EEENS4_8identityES15_NS16_INS17_ILi3ELi4ELi3EEENS19_ILi16EEES1E_EEvS1K_EENS_8epilogue10collective18CollectiveEpilogueINS1P_22Sm90TmaWarpSpecializedILi4ELi2ELi16ELb1ELb0EEEJSH_NS5_IJSF_NSA_ILi32EEEEEENS_6half_tENS5_IJSB_llEEES1W_S1X_NS1P_6fusion15FusionCallbacksIS1T_NS1Y_17LinearCombinationIS1W_fS1W_fLNS_15FloatRoundStyleE2EEESH_S1V_JEEES15_NS16_IS1L_S1M_NSW_INS5_IJSG_S1B_EEENS5_IJSB_SG_EEEEEEENS4_17SM75_U16x8_LDSM_TENS4_14SM90_TMA_STOREES27_NS4_17SM90_U16x8_STSM_TENS1G_IJNS4_17SM90_U32x4_STSM_NES1W_EEEvEEEvvEEEEvNT_6ParamsE,"aw",@nobits
	.sectionflags	@""
	.align	16
	.zero		1024


//--------------------- .nv.shared._ZN7cutlass13device_kernelINS_4gemm6kernel13GemmUniversalIN4cute5tupleIJiiiiEEENS1_10collective13CollectiveMmaINS1_49MainloopSm90TmaGmmaRmemAWarpSpecializedMixedInputILi9ENS5_IJNS4_1CILi1EEESB_SB_EEENS1_35KernelTmaWarpSpecializedCooperativeEEENS5_IJNSA_ILi128EEESF_NSA_ILi64EEEEEENS5_IJNS_15integer_subbyteILi4ELb1EEEEEENS4_6LayoutINS5_IJNS5_IJNS5_IJNS5_IJNSA_ILi8EEENSA_ILi2EEEEEESB_EEEiEEENS5_IJNS5_IJNS5_IJSN_NSA_ILi4EEESN_EEESB_EEEiEEENS5_IJSB_iEEEEEENS5_IJNS5_IJNS5_IJNS5_IJNSA_ILi32EEESB_EEENSA_ILi0EEEEEENSA_ILi256EEEEEENS5_IJNS5_IJNS5_IJSR_SM_SN_EEESZ_EEEiEEENS5_IJSZ_iEEEEEEEENS_10bfloat16_tENS5_IJlSB_lEEENS4_8TiledMMAINS4_8MMA_AtomIJNS4_4SM904GMMA28MMA_64x128x16_F32BF16BF16_RSILNS1E_5MajorE0ELS1G_0ELNS1E_7ScaleInE1ELS1H_1EEEEEENSL_INS5_IJSN_SB_SB_EEENS5_IJSB_SZ_SZ_EEEEENS5_IJNS4_10UnderscoreES1N_S1N_EEEEENS4_13SM90_TMA_LOADENS4_14ComposedLayoutINS4_7SwizzleILi1ELi4ELi3EEENS4_18smem_ptr_flag_bitsILi4EEENSL_INS5_IJSM_SG_EEENS5_IJSG_SB_EEEEEEENS4_9Copy_AtomIJNS4_39AutoVectorizingCopyWithAssumedAlignmentILi128EEESJ_EEENS4_8identityES1Q_NS1R_INS1S_ILi3ELi4ELi3EEENS1U_ILi16EEES1Y_EEvS24_EENS_8epilogue10collective18CollectiveEpilogueINS29_22Sm90TmaWarpSpecializedILi4ELi2ELi16ELb1ELb0EEEJSH_NS5_IJSF_SX_EEENS_6half_tENS5_IJSB_llEEES2F_S2G_NS29_6fusion15FusionCallbacksIS2D_NS2H_17LinearCombinationIS2F_fS2F_fLNS_15FloatRoundStyleE2EEESH_S2E_JEEES1Q_NS1R_IS25_S26_NSL_INS5_IJSG_SM_EEENS5_IJSB_SG_EEEEEEENS4_17SM75_U16x8_LDSM_TENS4_14SM90_TMA_STOREES2Q_NS4_17SM90_U16x8_STSM_TENS20_IJNS4_17SM90_U32x4_STSM_NES2F_EEEvEEEvvEEEEvNT_6ParamsE --------------------------
	.section	.nv.shared._ZN7cutlass13device_kernelINS_4gemm6kernel13GemmUniversalIN4cute5tupleIJiiiiEEENS1_10collective13CollectiveMmaINS1_49MainloopSm90TmaGmmaRmemAWarpSpecializedMixedInputILi9ENS5_IJNS4_1CILi1EEESB_SB_EEENS1_35KernelTmaWarpSpecializedCooperativeEEENS5_IJNSA_ILi128EEESF_NSA_ILi64EEEEEENS5_IJNS_15integer_subbyteILi4ELb1EEEEEENS4_6LayoutINS5_IJNS5_IJNS5_IJNS5_IJNSA_ILi8EEENSA_ILi2EEEEEESB_EEEiEEENS5_IJNS5_IJNS5_IJSN_NSA_ILi4EEESN_EEESB_EEEiEEENS5_IJSB_iEEEEEENS5_IJNS5_IJNS5_IJNS5_IJNSA_ILi32EEESB_EEENSA_ILi0EEEEEENSA_ILi256EEEEEENS5_IJNS5_IJNS5_IJSR_SM_SN_EEESZ_EEEiEEENS5_IJSZ_iEEEEEEEENS_10bfloat16_tENS5_IJlSB_lEEENS4_8TiledMMAINS4_8MMA_AtomIJNS4_4SM904GMMA28MMA_64x128x16_F32BF16BF16_RSILNS1E_5MajorE0ELS1G_0ELNS1E_7ScaleInE1ELS1H_1EEEEEENSL_INS5_IJSN_SB_SB_EEENS5_IJSB_SZ_SZ_EEEEENS5_IJNS4_10UnderscoreES1N_S1N_EEEEENS4_13SM90_TMA_LOADENS4_14ComposedLayoutINS4_7SwizzleILi1ELi4ELi3EEENS4_18smem_ptr_flag_bitsILi4EEENSL_INS5_IJSM_SG_EEENS5_IJSG_SB_EEEEEEENS4_9Copy_AtomIJNS4_39AutoVectorizingCopyWithAssumedAlignmentILi128EEESJ_EEENS4_8identityES1Q_NS1R_INS1S_ILi3ELi4ELi3EEENS1U_ILi16EEES1Y_EEvS24_EENS_8epilogue10collective18CollectiveEpilogueINS29_22Sm90TmaWarpSpecializedILi4ELi2ELi16ELb1ELb0EEEJSH_NS5_IJSF_SX_EEENS_6half_tENS5_IJSB_llEEES2F_S2G_NS29_6fusion15FusionCallbacksIS2D_NS2H_17LinearCombinationIS2F_fS2F_fLNS_15FloatRoundStyleE2EEESH_S2E_JEEES1Q_NS1R_IS25_S26_NSL_INS5_IJSG_SM_EEENS5_IJSB_SG_EEEEEEENS4_17SM75_U16x8_LDSM_TENS4_14SM90_TMA_STOREES2Q_NS4_17SM90_U16x8_STSM_TENS20_IJNS4_17SM90_U32x4_STSM_NES2F_EEEvEEEvvEEEEvNT_6ParamsE,"aw",@nobits
	.sectionflags	@""
	.align	16
	.zero		1024


//--------------------- .nv.shared._ZN7cutlass13device_kernelINS_4gemm6kernel13GemmUniversalIN4cute5tupleIJiiiiEEENS1_10collective13CollectiveMmaINS1_34MainloopSm90TmaGmmaWarpSpecializedILi7ENS5_IJNS4_1CILi1EEESB_SB_EEENS1_35KernelTmaWarpSpecializedCooperativeEEENS5_IJNSA_ILi128EEESF_NSA_ILi64EEEEEENS_10bfloat16_tENS5_IJlSB_lEEESI_SJ_NS4_8TiledMMAINS4_8MMA_AtomIJNS4_4SM904GMMA28MMA_64x128x16_F32BF16BF16_SSILNSN_5MajorE0ELSP_0ELNSN_7ScaleInE1ELSQ_1EEEEEENS4_6LayoutINS5_IJNSA_ILi2EEESB_SB_EEENS5_IJSB_NSA_ILi0EEESW_EEEEENS5_IJNS4_10UnderscoreESZ_SZ_EEEEENS4_13SM90_TMA_LOADENS4_14ComposedLayoutINS4_7SwizzleILi3ELi4ELi3EEENS4_18smem_ptr_flag_bitsILi16EEENST_INS5_IJNSA_ILi8EEESG_EEENS5_IJSG_SB_EEEEEEEvNS4_8identityES12_S1C_vS1D_EENS_8epilogue10collective6detail29Sm90TmaWarpSpecializedAdapterINS1G_15DefaultEpilogueINS_6half_tESJ_SJ_NS1F_6thread17LinearCombinationIS1K_Li1EffLNS1L_9ScaleType4KindE0ELNS_15FloatRoundStyleE2ES1K_EENS1_15EpilogueDefaultEEEEEvvEEEEvNT_6ParamsE --------------------------
	.section	.nv.shared._ZN7cutlass13device_kernelINS_4gemm6kernel13GemmUniversalIN4cute5tupleIJiiiiEEENS1_10collective13CollectiveMmaINS1_34MainloopSm90TmaGmmaWarpSpecializedILi7ENS5_IJNS4_1CILi1EEESB_SB_EEENS1_35KernelTmaWarpSpecializedCooperativeEEENS5_IJNSA_ILi128EEESF_NSA_ILi64EEEEEENS_10bfloat16_tENS5_IJlSB_lEEESI_SJ_NS4_8TiledMMAINS4_8MMA_AtomIJNS4_4SM904GMMA28MMA_64x128x16_F32BF16BF16_SSILNSN_5MajorE0ELSP_0ELNSN_7ScaleInE1ELSQ_1EEEEEENS4_6LayoutINS5_IJNSA_ILi2EEESB_SB_EEENS5_IJSB_NSA_ILi0EEESW_EEEEENS5_IJNS4_10UnderscoreESZ_SZ_EEEEENS4_13SM90_TMA_LOADENS4_14ComposedLayoutINS4_7SwizzleILi3ELi4ELi3EEENS4_18smem_ptr_flag_bitsILi16EEENST_INS5_IJNSA_ILi8EEESG_EEENS5_IJSG_SB_EEEEEEEvNS4_8identityES12_S1C_vS1D_EENS_8epilogue10collective6detail29Sm90TmaWarpSpecializedAdapterINS1G_15DefaultEpilogueINS_6half_tESJ_SJ_NS1F_6thread17LinearCombinationIS1K_Li1EffLNS1L_9ScaleType4KindE0ELNS_15FloatRoundStyleE2ES1K_EENS1_15EpilogueDefaultEEEEEvvEEEEvNT_6ParamsE,"aw",@nobits
	.sectionflags	@""
	.align	16
	.zero		1024


//--------------------- .nv.shared._ZN7cutlass21reorder_tensor_kernelIN4cute5tupleIJNS1_1CILi16EEEEEENS1_10ViewEngineINS1_8gmem_ptrINS1_16subbyte_iteratorIKNS_15integer_subbyteILi4ELb1EEEEEEEEENS1_6LayoutINS2_IJiiiEEENS2_IJlNS3_ILi1EEElEEEEENS6_INS7_INS8_ISA_EEEEEENSF_INS2_IJNS2_IJNS2_IJNS2_IJNS3_ILi8EEENS3_ILi2EEEEEESH_EEEiEEENS2_IJNS2_IJNS2_IJSO_NS3_ILi4EEESO_EEESH_EEEiEEENS2_IJSH_iEEEEEENS2_IJNS2_IJNS2_IJNS2_IJNS3_ILi32EEESH_EEENS3_ILi0EEEEEENS3_ILi256EEEEEENS2_IJNS2_IJNS2_IJSS_SN_SO_EEES10_EEEiEEENS2_IJS10_iEEEEEEEENS1_9TiledCopyINS1_9Copy_AtomIJNS1_39AutoVectorizingCopyWithAssumedAlignmentILi8EEESA_EEENSF_INS2_IJNS3_ILi128EEESO_EEENS2_IJSO_SH_EEEEENS2_IJSO_S1F_EEEEEEEvNS1_6TensorIT0_T1_EENS1L_IT2_T3_EET4_ --------------------------
	.section	.nv.shared._ZN7cutlass21reorder_tensor_kernelIN4cute5tupleIJNS1_1CILi16EEEEEENS1_10ViewEngineINS1_8gmem_ptrINS1_16subbyte_iteratorIKNS_15integer_subbyteILi4ELb1EEEEEEEEENS1_6LayoutINS2_IJiiiEEENS2_IJlNS3_ILi1EEElEEEEENS6_INS7_INS8_ISA_EEEEEENSF_INS2_IJNS2_IJNS2_IJNS2_IJNS3_ILi8EEENS3_ILi2EEEEEESH_EEEiEEENS2_IJNS2_IJNS2_IJSO_NS3_ILi4EEESO_EEESH_EEEiEEENS2_IJSH_iEEEEEENS2_IJNS2_IJNS2_IJNS2_IJNS3_ILi32EEESH_EEENS3_ILi0EEEEEENS3_ILi256EEEEEENS2_IJNS2_IJNS2_IJSS_SN_SO_EEES10_EEEiEEENS2_IJS10_iEEEEEEEENS1_9TiledCopyINS1_9Copy_AtomIJNS1_39AutoVectorizingCopyWithAssumedAlignmentILi8EEESA_EEENSF_INS2_IJNS3_ILi128EEESO_EEENS2_IJSO_SH_EEEEENS2_IJSO_S1F_EEEEEEEvNS1_6TensorIT0_T1_EENS1L_IT2_T3_EET4_,"aw",@nobits
	.sectionflags	@""
	.align	16
	.zero		1024


//--------------------- .nv.shared._ZN7cutlass17dequantize_kernelINS_15integer_subbyteILi4ELb1EEENS_10bfloat16_tEN4cute6LayoutINS4_5tupleIJiiiEEENS6_IJlNS4_1CILi1EEElEEEEES3_S3_NS5_INS6_IJiNS6_IJiiEEEiEEENS6_IJS9_NS6_IJilEEElEEEEENS5_INS6_IJNS8_ILi128EEEEEENS6_IJS9_EEEEEEEvPT0_PKT_T1_PKT2_PKT3_T4_T5_ --------------------------
	.section	.nv.shared._ZN7cutlass17dequantize_kernelINS_15integer_subbyteILi4ELb1EEENS_10bfloat16_tEN4cute6LayoutINS4_5tupleIJiiiEEENS6_IJlNS4_1CILi1EEElEEEEES3_S3_NS5_INS6_IJiNS6_IJiiEEEiEEENS6_IJS9_NS6_IJilEEElEEEEENS5_INS6_IJNS8_ILi128EEEEEENS6_IJS9_EEEEEEEvPT0_PKT_T1_PKT2_PKT3_T4_T5_,"aw",@nobits
	.sectionflags	@""
	.align	16
	.zero		1024


//--------------------- .nv.constant0._ZN7cutlass9reference6device6kernel27BlockCompareRelativelyEqualINS_6half_tEEEvPiPKT_S8_mS6_S6_ --------------------------
	.section	.nv.constant0._ZN7cutlass9reference6device6kernel27BlockCompareRelativelyEqualINS_6half_tEEEvPiPKT_S8_mS6_S6_,"a",@progbits
	.sectionflags	@""
	.align	4
.nv.constant0._ZN7cutlass9reference6device6kernel27BlockCompareRelativelyEqualINS_6half_tEEEvPiPKT_S8_mS6_S6_:
	.zero		564


//--------------------- .nv.constant0._ZN7cutlass9reference6device6kernel12BlockForEachINS_6half_tENS1_6detail17RandomUniformFuncIS4_EEEEvPT_mNT0_6ParamsE --------------------------
	.section	.nv.constant0._ZN7cutlass9reference6device6kernel12BlockForEachINS_6half_tENS1_6detail17RandomUniformFuncIS4_EEEEvPT_mNT0_6ParamsE,"a",@progbits
	.sectionflags	@""
	.align	4
.nv.constant0._ZN7cutlass9reference6device6kernel12BlockForEachINS_6half_tENS1_6detail17RandomUniformFuncIS4_EEEEvPT_mNT0_6ParamsE:
	.zero		592


//--------------------- .nv.constant0._ZN7cutlass9reference6device6kernel12BlockForEachINS_15integer_subbyteILi4ELb1EEENS1_6detail17RandomUniformFuncIS5_EEEEvPT_mNT0_6ParamsE --------------------------
	.section	.nv.constant0._ZN7cutlass9reference6device6kernel12BlockForEachINS_15integer_subbyteILi4ELb1EEENS1_6detail17RandomUniformFuncIS5_EEEEvPT_mNT0_6ParamsE,"a",@progbits
	.sectionflags	@""
	.align	4
.nv.constant0._ZN7cutlass9reference6device6kernel12BlockForEachINS_15integer_subbyteILi4ELb1EEENS1_6detail17RandomUniformFuncIS5_EEEEvPT_mNT0_6ParamsE:
	.zero		592


//--------------------- .nv.constant0._ZN7cutlass9reference6device6kernel12BlockForEachINS_10bfloat16_tENS1_6detail17RandomUniformFuncIS4_EEEEvPT_mNT0_6ParamsE --------------------------
	.section	.nv.constant0._ZN7cutlass9reference6device6kernel12BlockForEachINS_10bfloat16_tENS1_6detail17RandomUniformFuncIS4_EEEEvPT_mNT0_6ParamsE,"a",@progbits
	.sectionflags	@""
	.align	4
.nv.constant0._ZN7cutlass9reference6device6kernel12BlockForEachINS_10bfloat16_tENS1_6detail17RandomUniformFuncIS4_EEEEvPT_mNT0_6ParamsE:
	.zero		592


//--------------------- .nv.constant0._ZN7cutlass13device_kernelINS_4gemm6kernel13GemmUniversalIN4cute5tupleIJiiiiEEENS1_10collective13CollectiveMmaINS1_49MainloopSm90TmaGmmaRmemAWarpSpecializedMixedInputILi9ENS5_IJNS4_1CILi1EEESB_SB_EEENS1_35KernelTmaWarpSpecializedCooperativeEEENS5_IJNSA_ILi128EEESF_NSA_ILi64EEEEEENS5_IJNS_15integer_subbyteILi4ELb1EEENS_10bfloat16_tESK_EEENS5_IJlSB_lEEESK_SM_NS4_8TiledMMAINS4_8MMA_AtomIJNS4_4SM904GMMA28MMA_64x128x16_F32BF16BF16_RSILNSQ_5MajorE0ELSS_0ELNSQ_7ScaleInE1ELST_1EEEEEENS4_6LayoutINS5_IJNSA_ILi2EEESB_SB_EEENS5_IJSB_NSA_ILi0EEESZ_EEEEENS5_IJNS4_10UnderscoreES12_S12_EEEEENS4_13SM90_TMA_LOADENS4_14ComposedLayoutINS4_7SwizzleILi1ELi4ELi3EEENS4_18smem_ptr_flag_bitsILi4EEENSW_INS5_IJNSA_ILi8EEESG_EEENS5_IJSG_SB_EEEEEEENS4_9Copy_AtomIJNS4_39AutoVectorizingCopyWithAssumedAlignmentILi128EEESJ_EEENS4_8identityES15_NS16_INS17_ILi3ELi4ELi3EEENS19_ILi16EEES1E_EEvS1K_EENS_8epilogue10collective18CollectiveEpilogueINS1P_22Sm90TmaWarpSpecializedILi4ELi2ELi16ELb1ELb0EEEJSH_NS5_IJSF_NSA_ILi32EEEEEENS_6half_tENS5_IJSB_llEEES1W_S1X_NS1P_6fusion15FusionCallbacksIS1T_NS1Y_17LinearCombinationIS1W_fS1W_fLNS_15FloatRoundStyleE2EEESH_S1V_JEEES15_NS16_IS1L_S1M_NSW_INS5_IJSG_S1B_EEENS5_IJSB_SG_EEEEEEENS4_17SM75_U16x8_LDSM_TENS4_14SM90_TMA_STOREES27_NS4_17SM90_U16x8_STSM_TENS1G_IJNS4_17SM90_U32x4_STSM_NES1W_EEEvEEEvvEEEEvNT_6ParamsE --------------------------
	.section	.nv.constant0._ZN7cutlass13device_kernelINS_4gemm6kernel13GemmUniversalIN4cute5tupleIJiiiiEEENS1_10collective13CollectiveMmaINS1_49MainloopSm90TmaGmmaRmemAWarpSpecializedMixedInputILi9ENS5_IJNS4_1CILi1EEESB_SB_EEENS1_35KernelTmaWarpSpecializedCooperativeEEENS5_IJNSA_ILi128EEESF_NSA_ILi64EEEEEENS5_IJNS_15integer_subbyteILi4ELb1EEENS_10bfloat16_tESK_EEENS5_IJlSB_lEEESK_SM_NS4_8TiledMMAINS4_8MMA_AtomIJNS4_4SM904GMMA28MMA_64x128x16_F32BF16BF16_RSILNSQ_5MajorE0ELSS_0ELNSQ_7ScaleInE1ELST_1EEEEEENS4_6LayoutINS5_IJNSA_ILi2EEESB_SB_EEENS5_IJSB_NSA_ILi0EEESZ_EEEEENS5_IJNS4_10UnderscoreES12_S12_EEEEENS4_13SM90_TMA_LOADENS4_14ComposedLayoutINS4_7SwizzleILi1ELi4ELi3EEENS4_18smem_ptr_flag_bitsILi4EEENSW_INS5_IJNSA_ILi8EEESG_EEENS5_IJSG_SB_EEEEEEENS4_9Copy_AtomIJNS4_39AutoVectorizingCopyWithAssumedAlignmentILi128EEESJ_EEENS4_8identityES15_NS16_INS17_ILi3ELi4ELi3EEENS19_ILi16EEES1E_EEvS1K_EENS_8epilogue10collective18CollectiveEpilogueINS1P_22Sm90TmaWarpSpecializedILi4ELi2ELi16ELb1ELb0EEEJSH_NS5_IJSF_NSA_ILi32EEEEEENS_6half_tENS5_IJSB_llEEES1W_S1X_NS1P_6fusion15FusionCallbacksIS1T_NS1Y_17LinearCombinationIS1W_fS1W_fLNS_15FloatRoundStyleE2EEESH_S1V_JEEES15_NS16_IS1L_S1M_NSW_INS5_IJSG_S1B_EEENS5_IJSB_SG_EEEEEEENS4_17SM75_U16x8_LDSM_TENS4_14SM90_TMA_STOREES27_NS4_17SM90_U16x8_STSM_TENS1G_IJNS4_17SM90_U32x4_STSM_NES1W_EEEvEEEvvEEEEvNT_6ParamsE,"a",@progbits
	.sectionflags	@""
	.align	4
.nv.constant0._ZN7cutlass13device_kernelINS_4gemm6kernel13GemmUniversalIN4cute5tupleIJiiiiEEENS1_10collective13CollectiveMmaINS1_49MainloopSm90TmaGmmaRmemAWarpSpecializedMixedInputILi9ENS5_IJNS4_1CILi1EEESB_SB_EEENS1_35KernelTmaWarpSpecializedCooperativeEEENS5_IJNSA_ILi128EEESF_NSA_ILi64EEEEEENS5_IJNS_15integer_subbyteILi4ELb1EEENS_10bfloat16_tESK_EEENS5_IJlSB_lEEESK_SM_NS4_8TiledMMAINS4_8MMA_AtomIJNS4_4SM904GMMA28MMA_64x128x16_F32BF16BF16_RSILNSQ_5MajorE0ELSS_0ELNSQ_7ScaleInE1ELST_1EEEEEENS4_6LayoutINS5_IJNSA_ILi2EEESB_SB_EEENS5_IJSB_NSA_ILi0EEESZ_EEEEENS5_IJNS4_10UnderscoreES12_S12_EEEEENS4_13SM90_TMA_LOADENS4_14ComposedLayoutINS4_7SwizzleILi1ELi4ELi3EEENS4_18smem_ptr_flag_bitsILi4EEENSW_INS5_IJNSA_ILi8EEESG_EEENS5_IJSG_SB_EEEEEEENS4_9Copy_AtomIJNS4_39AutoVectorizingCopyWithAssumedAlignmentILi128EEESJ_EEENS4_8identityES15_NS16_INS17_ILi3ELi4ELi3EEENS19_ILi16EEES1E_EEvS1K_EENS_8epilogue10collective18CollectiveEpilogueINS1P_22Sm90TmaWarpSpecializedILi4ELi2ELi16ELb1ELb0EEEJSH_NS5_IJSF_NSA_ILi32EEEEEENS_6half_tENS5_IJSB_llEEES1W_S1X_NS1P_6fusion15FusionCallbacksIS1T_NS1Y_17LinearCombinationIS1W_fS1W_fLNS_15FloatRoundStyleE2EEESH_S1V_JEEES15_NS16_IS1L_S1M_NSW_INS5_IJSG_S1B_EEENS5_IJSB_SG_EEEEEEENS4_17SM75_U16x8_LDSM_TENS4_14SM90_TMA_STOREES27_NS4_17SM90_U16x8_STSM_TENS1G_IJNS4_17SM90_U32x4_STSM_NES1W_EEEvEEEvvEEEEvNT_6ParamsE:
	.zero		2944


//--------------------- .nv.constant0._ZN7cutlass13device_kernelINS_4gemm6kernel13GemmUniversalIN4cute5tupleIJiiiiEEENS1_10collective13CollectiveMmaINS1_49MainloopSm90TmaGmmaRmemAWarpSpecializedMixedInputILi9ENS5_IJNS4_1CILi1EEESB_SB_EEENS1_35KernelTmaWarpSpecializedCooperativeEEENS5_IJNSA_ILi128EEESF_NSA_ILi64EEEEEENS5_IJNS_15integer_subbyteILi4ELb1EEENS_10bfloat16_tESK_EEENS4_6LayoutINS5_IJNS5_IJNS5_IJNS5_IJNSA_ILi8EEENSA_ILi2EEEEEESB_EEEiEEENS5_IJNS5_IJNS5_IJSO_NSA_ILi4EEESO_EEESB_EEEiEEENS5_IJSB_iEEEEEENS5_IJNS5_IJNS5_IJNS5_IJNSA_ILi32EEESB_EEENSA_ILi0EEEEEENSA_ILi256EEEEEENS5_IJNS5_IJNS5_IJSS_SN_SO_EEES10_EEEiEEENS5_IJS10_iEEEEEEEESK_NS5_IJlSB_lEEENS4_8TiledMMAINS4_8MMA_AtomIJNS4_4SM904GMMA28MMA_64x128x16_F32BF16BF16_RSILNS1E_5MajorE0ELS1G_0ELNS1E_7ScaleInE1ELS1H_1EEEEEENSM_INS5_IJSO_SB_SB_EEENS5_IJSB_S10_S10_EEEEENS5_IJNS4_10UnderscoreES1N_S1N_EEEEENS4_13SM90_TMA_LOADENS4_14ComposedLayoutINS4_7SwizzleILi1ELi4ELi3EEENS4_18smem_ptr_flag_bitsILi4EEENSM_INS5_IJSN_SG_EEENS5_IJSG_SB_EEEEEEENS4_9Copy_AtomIJNS4_39AutoVectorizingCopyWithAssumedAlignmentILi128EEESJ_EEENS4_8identityES1Q_NS1R_INS1S_ILi3ELi4ELi3EEENS1U_ILi16EEES1Y_EEvS24_EENS_8epilogue10collective18CollectiveEpilogueINS29_22Sm90TmaWarpSpecializedILi4ELi2ELi16ELb1ELb0EEEJSH_NS5_IJSF_SY_EEENS_6half_tENS5_IJSB_llEEES2F_S2G_NS29_6fusion15FusionCallbacksIS2D_NS2H_17LinearCombinationIS2F_fS2F_fLNS_15FloatRoundStyleE2EEESH_S2E_JEEES1Q_NS1R_IS25_S26_NSM_INS5_IJSG_SN_EEENS5_IJSB_SG_EEEEEEENS4_17SM75_U16x8_LDSM_TENS4_14SM90_TMA_STOREES2Q_NS4_17SM90_U16x8_STSM_TENS20_IJNS4_17SM90_U32x4_STSM_NES2F_EEEvEEEvvEEEEvNT_6ParamsE --------------------------
	.section	.nv.constant0._ZN7cutlass13device_kernelINS_4gemm6kernel13GemmUniversalIN4cute5tupleIJiiiiEEENS1_10collective13CollectiveMmaINS1_49MainloopSm90TmaGmmaRmemAWarpSpecializedMixedInputILi9ENS5_IJNS4_1CILi1EEESB_SB_EEENS1_35KernelTmaWarpSpecializedCooperativeEEENS5_IJNSA_ILi128EEESF_NSA_ILi64EEEEEENS5_IJNS_15integer_subbyteILi4ELb1EEENS_10bfloat16_tESK_EEENS4_6LayoutINS5_IJNS5_IJNS5_IJNS5_IJNSA_ILi8EEENSA_ILi2EEEEEESB_EEEiEEENS5_IJNS5_IJNS5_IJSO_NSA_ILi4EEESO_EEESB_EEEiEEENS5_IJSB_iEEEEEENS5_IJNS5_IJNS5_IJNS5_IJNSA_ILi32EEESB_EEENSA_ILi0EEEEEENSA_ILi256EEEEEENS5_IJNS5_IJNS5_IJSS_SN_SO_EEES10_EEEiEEENS5_IJS10_iEEEEEEEESK_NS5_IJlSB_lEEENS4_8TiledMMAINS4_8MMA_AtomIJNS4_4SM904GMMA28MMA_64x128x16_F32BF16BF16_RSILNS1E_5MajorE0ELS1G_0ELNS1E_7ScaleInE1ELS1H_1EEEEEENSM_INS5_IJSO_SB_SB_EEENS5_IJSB_S10_S10_EEEEENS5_IJNS4_10UnderscoreES1N_S1N_EEEEENS4_13SM90_TMA_LOADENS4_14ComposedLayoutINS4_7SwizzleILi1ELi4ELi3EEENS4_18smem_ptr_flag_bitsILi4EEENSM_INS5_IJSN_SG_EEENS5_IJSG_SB_EEEEEEENS4_9Copy_AtomIJNS4_39AutoVectorizingCopyWithAssumedAlignmentILi128EEESJ_EEENS4_8identityES1Q_NS1R_INS1S_ILi3ELi4ELi3EEENS1U_ILi16EEES1Y_EEvS24_EENS_8epilogue10collective18CollectiveEpilogueINS29_22Sm90TmaWarpSpecializedILi4ELi2ELi16ELb1ELb0EEEJSH_NS5_IJSF_SY_EEENS_6half_tENS5_IJSB_llEEES2F_S2G_NS29_6fusion15FusionCallbacksIS2D_NS2H_17LinearCombinationIS2F_fS2F_fLNS_15FloatRoundStyleE2EEESH_S2E_JEEES1Q_NS1R_IS25_S26_NSM_INS5_IJSG_SN_EEENS5_IJSB_SG_EEEEEEENS4_17SM75_U16x8_LDSM_TENS4_14SM90_TMA_STOREES2Q_NS4_17SM90_U16x8_STSM_TENS20_IJNS4_17SM90_U32x4_STSM_NES2F_EEEvEEEvvEEEEvNT_6ParamsE,"a",@progbits
	.sectionflags	@""
	.align	4
.nv.constant0._ZN7cutlass13device_kernelINS_4gemm6kernel13GemmUniversalIN4cute5tupleIJiiiiEEENS1_10collective13CollectiveMmaINS1_49MainloopSm90TmaGmmaRmemAWarpSpecializedMixedInputILi9ENS5_IJNS4_1CILi1EEESB_SB_EEENS1_35KernelTmaWarpSpecializedCooperativeEEENS5_IJNSA_ILi128EEESF_NSA_ILi64EEEEEENS5_IJNS_15integer_subbyteILi4ELb1EEENS_10bfloat16_tESK_EEENS4_6LayoutINS5_IJNS5_IJNS5_IJNS5_IJNSA_ILi8EEENSA_ILi2EEEEEESB_EEEiEEENS5_IJNS5_IJNS5_IJSO_NSA_ILi4EEESO_EEESB_EEEiEEENS5_IJSB_iEEEEEENS5_IJNS5_IJNS5_IJNS5_IJNSA_ILi32EEESB_EEENSA_ILi0EEEEEENSA_ILi256EEEEEENS5_IJNS5_IJNS5_IJSS_SN_SO_EEES10_EEEiEEENS5_IJS10_iEEEEEEEESK_NS5_IJlSB_lEEENS4_8TiledMMAINS4_8MMA_AtomIJNS4_4SM904GMMA28MMA_64x128x16_F32BF16BF16_RSILNS1E_5MajorE0ELS1G_0ELNS1E_7ScaleInE1ELS1H_1EEEEEENSM_INS5_IJSO_SB_SB_EEENS5_IJSB_S10_S10_EEEEENS5_IJNS4_10UnderscoreES1N_S1N_EEEEENS4_13SM90_TMA_LOADENS4_14ComposedLayoutINS4_7SwizzleILi1ELi4ELi3EEENS4_18smem_ptr_flag_bitsILi4EEENSM_INS5_IJSN_SG_EEENS5_IJSG_SB_EEEEEEENS4_9Copy_AtomIJNS4_39AutoVectorizingCopyWithAssumedAlignmentILi128EEESJ_EEENS4_8identityES1Q_NS1R_INS1S_ILi3ELi4ELi3EEENS1U_ILi16EEES1Y_EEvS24_EENS_8epilogue10collective18CollectiveEpilogueINS29_22Sm90TmaWarpSpecializedILi4ELi2ELi16ELb1ELb0EEEJSH_NS5_IJSF_SY_EEENS_6half_tENS5_IJSB_llEEES2F_S2G_NS29_6fusion15FusionCallbacksIS2D_NS2H_17LinearCombinationIS2F_fS2F_fLNS_15FloatRoundStyleE2EEESH_S2E_JEEES1Q_NS1R_IS25_S26_NSM_INS5_IJSG_SN_EEENS5_IJSB_SG_EEEEEEENS4_17SM75_U16x8_LDSM_TENS4_14SM90_TMA_STOREES2Q_NS4_17SM90_U16x8_STSM_TENS20_IJNS4_17SM90_U32x4_STSM_NES2F_EEEvEEEvvEEEEvNT_6ParamsE:
	.zero		2944


//--------------------- .nv.constant0._ZN7cutlass13device_kernelINS_4gemm6kernel13GemmUniversalIN4cute5tupleIJiiiiEEENS1_10collective13CollectiveMmaINS1_49MainloopSm90TmaGmmaRmemAWarpSpecializedMixedInputILi9ENS5_IJNS4_1CILi1EEESB_SB_EEENS1_35KernelTmaWarpSpecializedCooperativeEEENS5_IJNSA_ILi128EEESF_NSA_ILi64EEEEEENS5_IJNS_15integer_subbyteILi4ELb1EEENS_10bfloat16_tEEEENS5_IJlSB_lEEESK_SM_NS4_8TiledMMAINS4_8MMA_AtomIJNS4_4SM904GMMA28MMA_64x128x16_F32BF16BF16_RSILNSQ_5MajorE0ELSS_0ELNSQ_7ScaleInE1ELST_1EEEEEENS4_6LayoutINS5_IJNSA_ILi2EEESB_SB_EEENS5_IJSB_NSA_ILi0EEESZ_EEEEENS5_IJNS4_10UnderscoreES12_S12_EEEEENS4_13SM90_TMA_LOADENS4_14ComposedLayoutINS4_7SwizzleILi1ELi4ELi3EEENS4_18smem_ptr_flag_bitsILi4EEENSW_INS5_IJNSA_ILi8EEESG_EEENS5_IJSG_SB_EEEEEEENS4_9Copy_AtomIJNS4_39AutoVectorizingCopyWithAssumedAlignmentILi128EEESJ_EEENS4_8identityES15_NS16_INS17_ILi3ELi4ELi3EEENS19_ILi16EEES1E_EEvS1K_EENS_8epilogue10collective18CollectiveEpilogueINS1P_22Sm90TmaWarpSpecializedILi4ELi2ELi16ELb1ELb0EEEJSH_NS5_IJSF_NSA_ILi32EEEEEENS_6half_tENS5_IJSB_llEEES1W_S1X_NS1P_6fusion15FusionCallbacksIS1T_NS1Y_17LinearCombinationIS1W_fS1W_fLNS_15FloatRoundStyleE2EEESH_S1V_JEEES15_NS16_IS1L_S1M_NSW_INS5_IJSG_S1B_EEENS5_IJSB_SG_EEEEEEENS4_17SM75_U16x8_LDSM_TENS4_14SM90_TMA_STOREES27_NS4_17SM90_U16x8_STSM_TENS1G_IJNS4_17SM90_U32x4_STSM_NES1W_EEEvEEEvvEEEEvNT_6ParamsE --------------------------
	.section	.nv.constant0._ZN7cutlass13device_kernelINS_4gemm6kernel13GemmUniversalIN4cute5tupleIJiiiiEEENS1_10collective13CollectiveMmaINS1_49MainloopSm90TmaGmmaRmemAWarpSpecializedMixedInputILi9ENS5_IJNS4_1CILi1EEESB_SB_EEENS1_35KernelTmaWarpSpecializedCooperativeEEENS5_IJNSA_ILi128EEESF_NSA_ILi64EEEEEENS5_IJNS_15integer_subbyteILi4ELb1EEENS_10bfloat16_tEEEENS5_IJlSB_lEEESK_SM_NS4_8TiledMMAINS4_8MMA_AtomIJNS4_4SM904GMMA28MMA_64x128x16_F32BF16BF16_RSILNSQ_5MajorE0ELSS_0ELNSQ_7ScaleInE1ELST_1EEEEEENS4_6LayoutINS5_IJNSA_ILi2EEESB_SB_EEENS5_IJSB_NSA_ILi0EEESZ_EEEEENS5_IJNS4_10UnderscoreES12_S12_EEEEENS4_13SM90_TMA_LOADENS4_14ComposedLayoutINS4_7SwizzleILi1ELi4ELi3EEENS4_18smem_ptr_flag_bitsILi4EEENSW_INS5_IJNSA_ILi8EEESG_EEENS5_IJSG_SB_EEEEEEENS4_9Copy_AtomIJNS4_39AutoVectorizingCopyWithAssumedAlignmentILi128EEESJ_EEENS4_8identityES15_NS16_INS17_ILi3ELi4ELi3EEENS19_ILi16EEES1E_EEvS1K_EENS_8epilogue10collective18CollectiveEpilogueINS1P_22Sm90TmaWarpSpecializedILi4ELi2ELi16ELb1ELb0EEEJSH_NS5_IJSF_NSA_ILi32EEEEEENS_6half_tENS5_IJSB_llEEES1W_S1X_NS1P_6fusion15FusionCallbacksIS1T_NS1Y_17LinearCombinationIS1W_fS1W_fLNS_15FloatRoundStyleE2EEESH_S1V_JEEES15_NS16_IS1L_S1M_NSW_INS5_IJSG_S1B_EEENS5_IJSB_SG_EEEEEEENS4_17SM75_U16x8_LDSM_TENS4_14SM90_TMA_STOREES27_NS4_17SM90_U16x8_STSM_TENS1G_IJNS4_17SM90_U32x4_STSM_NES1W_EEEvEEEvvEEEEvNT_6ParamsE,"a",@progbits
	.sectionflags	@""
	.align	4
.nv.constant0._ZN7cutlass13device_kernelINS_4gemm6kernel13GemmUniversalIN4cute5tupleIJiiiiEEENS1_10collective13CollectiveMmaINS1_49MainloopSm90TmaGmmaRmemAWarpSpecializedMixedInputILi9ENS5_IJNS4_1CILi1EEESB_SB_EEENS1_35KernelTmaWarpSpecializedCooperativeEEENS5_IJNSA_ILi128EEESF_NSA_ILi64EEEEEENS5_IJNS_15integer_subbyteILi4ELb1EEENS_10bfloat16_tEEEENS5_IJlSB_lEEESK_SM_NS4_8TiledMMAINS4_8MMA_AtomIJNS4_4SM904GMMA28MMA_64x128x16_F32BF16BF16_RSILNSQ_5MajorE0ELSS_0ELNSQ_7ScaleInE1ELST_1EEEEEENS4_6LayoutINS5_IJNSA_ILi2EEESB_SB_EEENS5_IJSB_NSA_ILi0EEESZ_EEEEENS5_IJNS4_10UnderscoreES12_S12_EEEEENS4_13SM90_TMA_LOADENS4_14ComposedLayoutINS4_7SwizzleILi1ELi4ELi3EEENS4_18smem_ptr_flag_bitsILi4EEENSW_INS5_IJNSA_ILi8EEESG_EEENS5_IJSG_SB_EEEEEEENS4_9Copy_AtomIJNS4_39AutoVectorizingCopyWithAssumedAlignmentILi128EEESJ_EEENS4_8identityES15_NS16_INS17_ILi3ELi4ELi3EEENS19_ILi16EEES1E_EEvS1K_EENS_8epilogue10collective18CollectiveEpilogueINS1P_22Sm90TmaWarpSpecializedILi4ELi2ELi16ELb1ELb0EEEJSH_NS5_IJSF_NSA_ILi32EEEEEENS_6half_tENS5_IJSB_llEEES1W_S1X_NS1P_6fusion15FusionCallbacksIS1T_NS1Y_17LinearCombinationIS1W_fS1W_fLNS_15FloatRoundStyleE2EEESH_S1V_JEEES15_NS16_IS1L_S1M_NSW_INS5_IJSG_S1B_EEENS5_IJSB_SG_EEEEEEENS4_17SM75_U16x8_LDSM_TENS4_14SM90_TMA_STOREES27_NS4_17SM90_U16x8_STSM_TENS1G_IJNS4_17SM90_U32x4_STSM_NES1W_EEEvEEEvvEEEEvNT_6ParamsE:
	.zero		2944


//--------------------- .nv.constant0._ZN7cutlass13device_kernelINS_4gemm6kernel13GemmUniversalIN4cute5tupleIJiiiiEEENS1_10collective13CollectiveMmaINS1_49MainloopSm90TmaGmmaRmemAWarpSpecializedMixedInputILi9ENS5_IJNS4_1CILi1EEESB_SB_EEENS1_35KernelTmaWarpSpecializedCooperativeEEENS5_IJNSA_ILi128EEESF_NSA_ILi64EEEEEENS5_IJNS_15integer_subbyteILi4ELb1EEENS_10bfloat16_tEEEENS4_6LayoutINS5_IJNS5_IJNS5_IJNS5_IJNSA_ILi8EEENSA_ILi2EEEEEESB_EEEiEEENS5_IJNS5_IJNS5_IJSO_NSA_ILi4EEESO_EEESB_EEEiEEENS5_IJSB_iEEEEEENS5_IJNS5_IJNS5_IJNS5_IJNSA_ILi32EEESB_EEENSA_ILi0EEEEEENSA_ILi256EEEEEENS5_IJNS5_IJNS5_IJSS_SN_SO_EEES10_EEEiEEENS5_IJS10_iEEEEEEEESK_NS5_IJlSB_lEEENS4_8TiledMMAINS4_8MMA_AtomIJNS4_4SM904GMMA28MMA_64x128x16_F32BF16BF16_RSILNS1E_5MajorE0ELS1G_0ELNS1E_7ScaleInE1ELS1H_1EEEEEENSM_INS5_IJSO_SB_SB_EEENS5_IJSB_S10_S10_EEEEENS5_IJNS4_10UnderscoreES1N_S1N_EEEEENS4_13SM90_TMA_LOADENS4_14ComposedLayoutINS4_7SwizzleILi1ELi4ELi3EEENS4_18smem_ptr_flag_bitsILi4EEENSM_INS5_IJSN_SG_EEENS5_IJSG_SB_EEEEEEENS4_9Copy_AtomIJNS4_39AutoVectorizingCopyWithAssumedAlignmentILi128EEESJ_EEENS4_8identityES1Q_NS1R_INS1S_ILi3ELi4ELi3EEENS1U_ILi16EEES1Y_EEvS24_EENS_8epilogue10collective18CollectiveEpilogueINS29_22Sm90TmaWarpSpecializedILi4ELi2ELi16ELb1ELb0EEEJSH_NS5_IJSF_SY_EEENS_6half_tENS5_IJSB_llEEES2F_S2G_NS29_6fusion15FusionCallbacksIS2D_NS2H_17LinearCombinationIS2F_fS2F_fLNS_15FloatRoundStyleE2EEESH_S2E_JEEES1Q_NS1R_IS25_S26_NSM_INS5_IJSG_SN_EEENS5_IJSB_SG_EEEEEEENS4_17SM75_U16x8_LDSM_TENS4_14SM90_TMA_STOREES2Q_NS4_17SM90_U16x8_STSM_TENS20_IJNS4_17SM90_U32x4_STSM_NES2F_EEEvEEEvvEEEEvNT_6ParamsE --------------------------
	.section	.nv.constant0._ZN7cutlass13device_kernelINS_4gemm6kernel13GemmUniversalIN4cute5tupleIJiiiiEEENS1_10collective13CollectiveMmaINS1_49MainloopSm90TmaGmmaRmemAWarpSpecializedMixedInputILi9ENS5_IJNS4_1CILi1EEESB_SB_EEENS1_35KernelTmaWarpSpecializedCooperativeEEENS5_IJNSA_ILi128EEESF_NSA_ILi64EEEEEENS5_IJNS_15integer_subbyteILi4ELb1EEENS_10bfloat16_tEEEENS4_6LayoutINS5_IJNS5_IJNS5_IJNS5_IJNSA_ILi8EEENSA_ILi2EEEEEESB_EEEiEEENS5_IJNS5_IJNS5_IJSO_NSA_ILi4EEESO_EEESB_EEEiEEENS5_IJSB_iEEEEEENS5_IJNS5_IJNS5_IJNS5_IJNSA_ILi32EEESB_EEENSA_ILi0EEEEEENSA_ILi256EEEEEENS5_IJNS5_IJNS5_IJSS_SN_SO_EEES10_EEEiEEENS5_IJS10_iEEEEEEEESK_NS5_IJlSB_lEEENS4_8TiledMMAINS4_8MMA_AtomIJNS4_4SM904GMMA28MMA_64x128x16_F32BF16BF16_RSILNS1E_5MajorE0ELS1G_0ELNS1E_7ScaleInE1ELS1H_1EEEEEENSM_INS5_IJSO_SB_SB_EEENS5_IJSB_S10_S10_EEEEENS5_IJNS4_10UnderscoreES1N_S1N_EEEEENS4_13SM90_TMA_LOADENS4_14ComposedLayoutINS4_7SwizzleILi1ELi4ELi3EEENS4_18smem_ptr_flag_bitsILi4EEENSM_INS5_IJSN_SG_EEENS5_IJSG_SB_EEEEEEENS4_9Copy_AtomIJNS4_39AutoVectorizingCopyWithAssumedAlignmentILi128EEESJ_EEENS4_8identityES1Q_NS1R_INS1S_ILi3ELi4ELi3EEENS1U_ILi16EEES1Y_EEvS24_EENS_8epilogue10collective18CollectiveEpilogueINS29_22Sm90TmaWarpSpecializedILi4ELi2ELi16ELb1ELb0EEEJSH_NS5_IJSF_SY_EEENS_6half_tENS5_IJSB_llEEES2F_S2G_NS29_6fusion15FusionCallbacksIS2D_NS2H_17LinearCombinationIS2F_fS2F_fLNS_15FloatRoundStyleE2EEESH_S2E_JEEES1Q_NS1R_IS25_S26_NSM_INS5_IJSG_SN_EEENS5_IJSB_SG_EEEEEEENS4_17SM75_U16x8_LDSM_TENS4_14SM90_TMA_STOREES2Q_NS4_17SM90_U16x8_STSM_TENS20_IJNS4_17SM90_U32x4_STSM_NES2F_EEEvEEEvvEEEEvNT_6ParamsE,"a",@progbits
	.sectionflags	@""
	.align	4
.nv.constant0._ZN7cutlass13device_kernelINS_4gemm6kernel13GemmUniversalIN4cute5tupleIJiiiiEEENS1_10collective13CollectiveMmaINS1_49MainloopSm90TmaGmmaRmemAWarpSpecializedMixedInputILi9ENS5_IJNS4_1CILi1EEESB_SB_EEENS1_35KernelTmaWarpSpecializedCooperativeEEENS5_IJNSA_ILi128EEESF_NSA_ILi64EEEEEENS5_IJNS_15integer_subbyteILi4ELb1EEENS_10bfloat16_tEEEENS4_6LayoutINS5_IJNS5_IJNS5_IJNS5_IJNSA_ILi8EEENSA_ILi2EEEEEESB_EEEiEEENS5_IJNS5_IJNS5_IJSO_NSA_ILi4EEESO_EEESB_EEEiEEENS5_IJSB_iEEEEEENS5_IJNS5_IJNS5_IJNS5_IJNSA_ILi32EEESB_EEENSA_ILi0EEEEEENSA_ILi256EEEEEENS5_IJNS5_IJNS5_IJSS_SN_SO_EEES10_EEEiEEENS5_IJS10_iEEEEEEEESK_NS5_IJlSB_lEEENS4_8TiledMMAINS4_8MMA_AtomIJNS4_4SM904GMMA28MMA_64x128x16_F32BF16BF16_RSILNS1E_5MajorE0ELS1G_0ELNS1E_7ScaleInE1ELS1H_1EEEEEENSM_INS5_IJSO_SB_SB_EEENS5_IJSB_S10_S10_EEEEENS5_IJNS4_10UnderscoreES1N_S1N_EEEEENS4_13SM90_TMA_LOADENS4_14ComposedLayoutINS4_7SwizzleILi1ELi4ELi3EEENS4_18smem_ptr_flag_bitsILi4EEENSM_INS5_IJSN_SG_EEENS5_IJSG_SB_EEEEEEENS4_9Copy_AtomIJNS4_39AutoVectorizingCopyWithAssumedAlignmentILi128EEESJ_EEENS4_8identityES1Q_NS1R_INS1S_ILi3ELi4ELi3EEENS1U_ILi16EEES1Y_EEvS24_EENS_8epilogue10collective18CollectiveEpilogueINS29_22Sm90TmaWarpSpecializedILi4ELi2ELi16ELb1ELb0EEEJSH_NS5_IJSF_SY_EEENS_6half_tENS5_IJSB_llEEES2F_S2G_NS29_6fusion15FusionCallbacksIS2D_NS2H_17LinearCombinationIS2F_fS2F_fLNS_15FloatRoundStyleE2EEESH_S2E_JEEES1Q_NS1R_IS25_S26_NSM_INS5_IJSG_SN_EEENS5_IJSB_SG_EEEEEEENS4_17SM75_U16x8_LDSM_TENS4_14SM90_TMA_STOREES2Q_NS4_17SM90_U16x8_STSM_TENS20_IJNS4_17SM90_U32x4_STSM_NES2F_EEEvEEEvvEEEEvNT_6ParamsE:
	.zero		2944


//--------------------- .nv.constant0._ZN7cutlass13device_kernelINS_4gemm6kernel13GemmUniversalIN4cute5tupleIJiiiiEEENS1_10collective13CollectiveMmaINS1_49MainloopSm90TmaGmmaRmemAWarpSpecializedMixedInputILi9ENS5_IJNS4_1CILi1EEESB_SB_EEENS1_35KernelTmaWarpSpecializedCooperativeEEENS5_IJNSA_ILi128EEESF_NSA_ILi64EEEEEENS5_IJNS_15integer_subbyteILi4ELb1EEEEEENS5_IJlSB_lEEENS_10bfloat16_tESL_NS4_8TiledMMAINS4_8MMA_AtomIJNS4_4SM904GMMA28MMA_64x128x16_F32BF16BF16_RSILNSQ_5MajorE0ELSS_0ELNSQ_7ScaleInE1ELST_1EEEEEENS4_6LayoutINS5_IJNSA_ILi2EEESB_SB_EEENS5_IJSB_NSA_ILi0EEESZ_EEEEENS5_IJNS4_10UnderscoreES12_S12_EEEEENS4_13SM90_TMA_LOADENS4_14ComposedLayoutINS4_7SwizzleILi1ELi4ELi3EEENS4_18smem_ptr_flag_bitsILi4EEENSW_INS5_IJNSA_ILi8EEESG_EEENS5_IJSG_SB_EEEEEEENS4_9Copy_AtomIJNS4_39AutoVectorizingCopyWithAssumedAlignmentILi128EEESJ_EEENS4_8identityES15_NS16_INS17_ILi3ELi4ELi3EEENS19_ILi16EEES1E_EEvS1K_EENS_8epilogue10collective18CollectiveEpilogueINS1P_22Sm90TmaWarpSpecializedILi4ELi2ELi16ELb1ELb0EEEJSH_NS5_IJSF_NSA_ILi32EEEEEENS_6half_tENS5_IJSB_llEEES1W_S1X_NS1P_6fusion15FusionCallbacksIS1T_NS1Y_17LinearCombinationIS1W_fS1W_fLNS_15FloatRoundStyleE2EEESH_S1V_JEEES15_NS16_IS1L_S1M_NSW_INS5_IJSG_S1B_EEENS5_IJSB_SG_EEEEEEENS4_17SM75_U16x8_LDSM_TENS4_14SM90_TMA_STOREES27_NS4_17SM90_U16x8_STSM_TENS1G_IJNS4_17SM90_U32x4_STSM_NES1W_EEEvEEEvvEEEEvNT_6ParamsE --------------------------
	.section	.nv.constant0._ZN7cutlass13device_kernelINS_4gemm6kernel13GemmUniversalIN4cute5tupleIJiiiiEEENS1_10collective13CollectiveMmaINS1_49MainloopSm90TmaGmmaRmemAWarpSpecializedMixedInputILi9ENS5_IJNS4_1CILi1EEESB_SB_EEENS1_35KernelTmaWarpSpecializedCooperativeEEENS5_IJNSA_ILi128EEESF_NSA_ILi64EEEEEENS5_IJNS_15integer_subbyteILi4ELb1EEEEEENS5_IJlSB_lEEENS_10bfloat16_tESL_NS4_8TiledMMAINS4_8MMA_AtomIJNS4_4SM904GMMA28MMA_64x128x16_F32BF16BF16_RSILNSQ_5MajorE0ELSS_0ELNSQ_7ScaleInE1ELST_1EEEEEENS4_6LayoutINS5_IJNSA_ILi2EEESB_SB_EEENS5_IJSB_NSA_ILi0EEESZ_EEEEENS5_IJNS4_10UnderscoreES12_S12_EEEEENS4_13SM90_TMA_LOADENS4_14ComposedLayoutINS4_7SwizzleILi1ELi4ELi3EEENS4_18smem_ptr_flag_bitsILi4EEENSW_INS5_IJNSA_ILi8EEESG_EEENS5_IJSG_SB_EEEEEEENS4_9Copy_AtomIJNS4_39AutoVectorizingCopyWithAssumedAlignmentILi128EEESJ_EEENS4_8identityES15_NS16_INS17_ILi3ELi4ELi3EEENS19_ILi16EEES1E_EEvS1K_EENS_8epilogue10collective18CollectiveEpilogueINS1P_22Sm90TmaWarpSpecializedILi4ELi2ELi16ELb1ELb0EEEJSH_NS5_IJSF_NSA_ILi32EEEEEENS_6half_tENS5_IJSB_llEEES1W_S1X_NS1P_6fusion15FusionCallbacksIS1T_NS1Y_17LinearCombinationIS1W_fS1W_fLNS_15FloatRoundStyleE2EEESH_S1V_JEEES15_NS16_IS1L_S1M_NSW_INS5_IJSG_S1B_EEENS5_IJSB_SG_EEEEEEENS4_17SM75_U16x8_LDSM_TENS4_14SM90_TMA_STOREES27_NS4_17SM90_U16x8_STSM_TENS1G_IJNS4_17SM90_U32x4_STSM_NES1W_EEEvEEEvvEEEEvNT_6ParamsE,"a",@progbits
	.sectionflags	@""
	.align	4
.nv.constant0._ZN7cutlass13device_kernelINS_4gemm6kernel13GemmUniversalIN4cute5tupleIJiiiiEEENS1_10collective13CollectiveMmaINS1_49MainloopSm90TmaGmmaRmemAWarpSpecializedMixedInputILi9ENS5_IJNS4_1CILi1EEESB_SB_EEENS1_35KernelTmaWarpSpecializedCooperativeEEENS5_IJNSA_ILi128EEESF_NSA_ILi64EEEEEENS5_IJNS_15integer_subbyteILi4ELb1EEEEEENS5_IJlSB_lEEENS_10bfloat16_tESL_NS4_8TiledMMAINS4_8MMA_AtomIJNS4_4SM904GMMA28MMA_64x128x16_F32BF16BF16_RSILNSQ_5MajorE0ELSS_0ELNSQ_7ScaleInE1ELST_1EEEEEENS4_6LayoutINS5_IJNSA_ILi2EEESB_SB_EEENS5_IJSB_NSA_ILi0EEESZ_EEEEENS5_IJNS4_10UnderscoreES12_S12_EEEEENS4_13SM90_TMA_LOADENS4_14ComposedLayoutINS4_7SwizzleILi1ELi4ELi3EEENS4_18smem_ptr_flag_bitsILi4EEENSW_INS5_IJNSA_ILi8EEESG_EEENS5_IJSG_SB_EEEEEEENS4_9Copy_AtomIJNS4_39AutoVectorizingCopyWithAssumedAlignmentILi128EEESJ_EEENS4_8identityES15_NS16_INS17_ILi3ELi4ELi3EEENS19_ILi16EEES1E_EEvS1K_EENS_8epilogue10collective18CollectiveEpilogueINS1P_22Sm90TmaWarpSpecializedILi4ELi2ELi16ELb1ELb0EEEJSH_NS5_IJSF_NSA_ILi32EEEEEENS_6half_tENS5_IJSB_llEEES1W_S1X_NS1P_6fusion15FusionCallbacksIS1T_NS1Y_17LinearCombinationIS1W_fS1W_fLNS_15FloatRoundStyleE2EEESH_S1V_JEEES15_NS16_IS1L_S1M_NSW_INS5_IJSG_S1B_EEENS5_IJSB_SG_EEEEEEENS4_17SM75_U16x8_LDSM_TENS4_14SM90_TMA_STOREES27_NS4_17SM90_U16x8_STSM_TENS1G_IJNS4_17SM90_U32x4_STSM_NES1W_EEEvEEEvvEEEEvNT_6ParamsE:
	.zero		2944


//--------------------- .nv.constant0._ZN7cutlass13device_kernelINS_4gemm6kernel13GemmUniversalIN4cute5tupleIJiiiiEEENS1_10collective13CollectiveMmaINS1_49MainloopSm90TmaGmmaRmemAWarpSpecializedMixedInputILi9ENS5_IJNS4_1CILi1EEESB_SB_EEENS1_35KernelTmaWarpSpecializedCooperativeEEENS5_IJNSA_ILi128EEESF_NSA_ILi64EEEEEENS5_IJNS_15integer_subbyteILi4ELb1EEEEEENS4_6LayoutINS5_IJNS5_IJNS5_IJNS5_IJNSA_ILi8EEENSA_ILi2EEEEEESB_EEEiEEENS5_IJNS5_IJNS5_IJSN_NSA_ILi4EEESN_EEESB_EEEiEEENS5_IJSB_iEEEEEENS5_IJNS5_IJNS5_IJNS5_IJNSA_ILi32EEESB_EEENSA_ILi0EEEEEENSA_ILi256EEEEEENS5_IJNS5_IJNS5_IJSR_SM_SN_EEESZ_EEEiEEENS5_IJSZ_iEEEEEEEENS_10bfloat16_tENS5_IJlSB_lEEENS4_8TiledMMAINS4_8MMA_AtomIJNS4_4SM904GMMA28MMA_64x128x16_F32BF16BF16_RSILNS1E_5MajorE0ELS1G_0ELNS1E_7ScaleInE1ELS1H_1EEEEEENSL_INS5_IJSN_SB_SB_EEENS5_IJSB_SZ_SZ_EEEEENS5_IJNS4_10UnderscoreES1N_S1N_EEEEENS4_13SM90_TMA_LOADENS4_14ComposedLayoutINS4_7SwizzleILi1ELi4ELi3EEENS4_18smem_ptr_flag_bitsILi4EEENSL_INS5_IJSM_SG_EEENS5_IJSG_SB_EEEEEEENS4_9Copy_AtomIJNS4_39AutoVectorizingCopyWithAssumedAlignmentILi128EEESJ_EEENS4_8identityES1Q_NS1R_INS1S_ILi3ELi4ELi3EEENS1U_ILi16EEES1Y_EEvS24_EENS_8epilogue10collective18CollectiveEpilogueINS29_22Sm90TmaWarpSpecializedILi4ELi2ELi16ELb1ELb0EEEJSH_NS5_IJSF_SX_EEENS_6half_tENS5_IJSB_llEEES2F_S2G_NS29_6fusion15FusionCallbacksIS2D_NS2H_17LinearCombinationIS2F_fS2F_fLNS_15FloatRoundStyleE2EEESH_S2E_JEEES1Q_NS1R_IS25_S26_NSL_INS5_IJSG_SM_EEENS5_IJSB_SG_EEEEEEENS4_17SM75_U16x8_LDSM_TENS4_14SM90_TMA_STOREES2Q_NS4_17SM90_U16x8_STSM_TENS20_IJNS4_17SM90_U32x4_STSM_NES2F_EEEvEEEvvEEEEvNT_6ParamsE --------------------------
	.section	.nv.constant0._ZN7cutlass13device_kernelINS_4gemm6kernel13GemmUniversalIN4cute5tupleIJiiiiEEENS1_10collective13CollectiveMmaINS1_49MainloopSm90TmaGmmaRmemAWarpSpecializedMixedInputILi9ENS5_IJNS4_1CILi1EEESB_SB_EEENS1_35KernelTmaWarpSpecializedCooperativeEEENS5_IJNSA_ILi128EEESF_NSA_ILi64EEEEEENS5_IJNS_15integer_subbyteILi4ELb1EEEEEENS4_6LayoutINS5_IJNS5_IJNS5_IJNS5_IJNSA_ILi8EEENSA_ILi2EEEEEESB_EEEiEEENS5_IJNS5_IJNS5_IJSN_NSA_ILi4EEESN_EEESB_EEEiEEENS5_IJSB_iEEEEEENS5_IJNS5_IJNS5_IJNS5_IJNSA_ILi32EEESB_EEENSA_ILi0EEEEEENSA_ILi256EEEEEENS5_IJNS5_IJNS5_IJSR_SM_SN_EEESZ_EEEiEEENS5_IJSZ_iEEEEEEEENS_10bfloat16_tENS5_IJlSB_lEEENS4_8TiledMMAINS4_8MMA_AtomIJNS4_4SM904GMMA28MMA_64x128x16_F32BF16BF16_RSILNS1E_5MajorE0ELS1G_0ELNS1E_7ScaleInE1ELS1H_1EEEEEENSL_INS5_IJSN_SB_SB_EEENS5_IJSB_SZ_SZ_EEEEENS5_IJNS4_10UnderscoreES1N_S1N_EEEEENS4_13SM90_TMA_LOADENS4_14ComposedLayoutINS4_7SwizzleILi1ELi4ELi3EEENS4_18smem_ptr_flag_bitsILi4EEENSL_INS5_IJSM_SG_EEENS5_IJSG_SB_EEEEEEENS4_9Copy_AtomIJNS4_39AutoVectorizingCopyWithAssumedAlignmentILi128EEESJ_EEENS4_8identityES1Q_NS1R_INS1S_ILi3ELi4ELi3EEENS1U_ILi16EEES1Y_EEvS24_EENS_8epilogue10collective18CollectiveEpilogueINS29_22Sm90TmaWarpSpecializedILi4ELi2ELi16ELb1ELb0EEEJSH_NS5_IJSF_SX_EEENS_6half_tENS5_IJSB_llEEES2F_S2G_NS29_6fusion15FusionCallbacksIS2D_NS2H_17LinearCombinationIS2F_fS2F_fLNS_15FloatRoundStyleE2EEESH_S2E_JEEES1Q_NS1R_IS25_S26_NSL_INS5_IJSG_SM_EEENS5_IJSB_SG_EEEEEEENS4_17SM75_U16x8_LDSM_TENS4_14SM90_TMA_STOREES2Q_NS4_17SM90_U16x8_STSM_TENS20_IJNS4_17SM90_U32x4_STSM_NES2F_EEEvEEEvvEEEEvNT_6ParamsE,"a",@progbits
	.sectionflags	@""
	.align	4
.nv.constant0._ZN7cutlass13device_kernelINS_4gemm6kernel13GemmUniversalIN4cute5tupleIJiiiiEEENS1_10collective13CollectiveMmaINS1_49MainloopSm90TmaGmmaRmemAWarpSpecializedMixedInputILi9ENS5_IJNS4_1CILi1EEESB_SB_EEENS1_35KernelTmaWarpSpecializedCooperativeEEENS5_IJNSA_ILi128EEESF_NSA_ILi64EEEEEENS5_IJNS_15integer_subbyteILi4ELb1EEEEEENS4_6LayoutINS5_IJNS5_IJNS5_IJNS5_IJNSA_ILi8EEENSA_ILi2EEEEEESB_EEEiEEENS5_IJNS5_IJNS5_IJSN_NSA_ILi4EEESN_EEESB_EEEiEEENS5_IJSB_iEEEEEENS5_IJNS5_IJNS5_IJNS5_IJNSA_ILi32EEESB_EEENSA_ILi0EEEEEENSA_ILi256EEEEEENS5_IJNS5_IJNS5_IJSR_SM_SN_EEESZ_EEEiEEENS5_IJSZ_iEEEEEEEENS_10bfloat16_tENS5_IJlSB_lEEENS4_8TiledMMAINS4_8MMA_AtomIJNS4_4SM904GMMA28MMA_64x128x16_F32BF16BF16_RSILNS1E_5MajorE0ELS1G_0ELNS1E_7ScaleInE1ELS1H_1EEEEEENSL_INS5_IJSN_SB_SB_EEENS5_IJSB_SZ_SZ_EEEEENS5_IJNS4_10UnderscoreES1N_S1N_EEEEENS4_13SM90_TMA_LOADENS4_14ComposedLayoutINS4_7SwizzleILi1ELi4ELi3EEENS4_18smem_ptr_flag_bitsILi4EEENSL_INS5_IJSM_SG_EEENS5_IJSG_SB_EEEEEEENS4_9Copy_AtomIJNS4_39AutoVectorizingCopyWithAssumedAlignmentILi128EEESJ_EEENS4_8identityES1Q_NS1R_INS1S_ILi3ELi4ELi3EEENS1U_ILi16EEES1Y_EEvS24_EENS_8epilogue10collective18CollectiveEpilogueINS29_22Sm90TmaWarpSpecializedILi4ELi2ELi16ELb1ELb0EEEJSH_NS5_IJSF_SX_EEENS_6half_tENS5_IJSB_llEEES2F_S2G_NS29_6fusion15FusionCallbacksIS2D_NS2H_17LinearCombinationIS2F_fS2F_fLNS_15FloatRoundStyleE2EEESH_S2E_JEEES1Q_NS1R_IS25_S26_NSL_INS5_IJSG_SM_EEENS5_IJSB_SG_EEEEEEENS4_17SM75_U16x8_LDSM_TENS4_14SM90_TMA_STOREES2Q_NS4_17SM90_U16x8_STSM_TENS20_IJNS4_17SM90_U32x4_STSM_NES2F_EEEvEEEvvEEEEvNT_6ParamsE:
	.zero		2944


//--------------------- .nv.constant0._ZN7cutlass13device_kernelINS_4gemm6kernel13GemmUniversalIN4cute5tupleIJiiiiEEENS1_10collective13CollectiveMmaINS1_34MainloopSm90TmaGmmaWarpSpecializedILi7ENS5_IJNS4_1CILi1EEESB_SB_EEENS1_35KernelTmaWarpSpecializedCooperativeEEENS5_IJNSA_ILi128EEESF_NSA_ILi64EEEEEENS_10bfloat16_tENS5_IJlSB_lEEESI_SJ_NS4_8TiledMMAINS4_8MMA_AtomIJNS4_4SM904GMMA28MMA_64x128x16_F32BF16BF16_SSILNSN_5MajorE0ELSP_0ELNSN_7ScaleInE1ELSQ_1EEEEEENS4_6LayoutINS5_IJNSA_ILi2EEESB_SB_EEENS5_IJSB_NSA_ILi0EEESW_EEEEENS5_IJNS4_10UnderscoreESZ_SZ_EEEEENS4_13SM90_TMA_LOADENS4_14ComposedLayoutINS4_7SwizzleILi3ELi4ELi3EEENS4_18smem_ptr_flag_bitsILi16EEENST_INS5_IJNSA_ILi8EEESG_EEENS5_IJSG_SB_EEEEEEEvNS4_8identityES12_S1C_vS1D_EENS_8epilogue10collective6detail29Sm90TmaWarpSpecializedAdapterINS1G_15DefaultEpilogueINS_6half_tESJ_SJ_NS1F_6thread17LinearCombinationIS1K_Li1EffLNS1L_9ScaleType4KindE0ELNS_15FloatRoundStyleE2ES1K_EENS1_15EpilogueDefaultEEEEEvvEEEEvNT_6ParamsE --------------------------
	.section	.nv.constant0._ZN7cutlass13device_kernelINS_4gemm6kernel13GemmUniversalIN4cute5tupleIJiiiiEEENS1_10collective13CollectiveMmaINS1_34MainloopSm90TmaGmmaWarpSpecializedILi7ENS5_IJNS4_1CILi1EEESB_SB_EEENS1_35KernelTmaWarpSpecializedCooperativeEEENS5_IJNSA_ILi128EEESF_NSA_ILi64EEEEEENS_10bfloat16_tENS5_IJlSB_lEEESI_SJ_NS4_8TiledMMAINS4_8MMA_AtomIJNS4_4SM904GMMA28MMA_64x128x16_F32BF16BF16_SSILNSN_5MajorE0ELSP_0ELNSN_7ScaleInE1ELSQ_1EEEEEENS4_6LayoutINS5_IJNSA_ILi2EEESB_SB_EEENS5_IJSB_NSA_ILi0EEESW_EEEEENS5_IJNS4_10UnderscoreESZ_SZ_EEEEENS4_13SM90_TMA_LOADENS4_14ComposedLayoutINS4_7SwizzleILi3ELi4ELi3EEENS4_18smem_ptr_flag_bitsILi16EEENST_INS5_IJNSA_ILi8EEESG_EEENS5_IJSG_SB_EEEEEEEvNS4_8identityES12_S1C_vS1D_EENS_8epilogue10collective6detail29Sm90TmaWarpSpecializedAdapterINS1G_15DefaultEpilogueINS_6half_tESJ_SJ_NS1F_6thread17LinearCombinationIS1K_Li1EffLNS1L_9ScaleType4KindE0ELNS_15FloatRoundStyleE2ES1K_EENS1_15EpilogueDefaultEEEEEvvEEEEvNT_6ParamsE,"a",@progbits
	.sectionflags	@""
	.align	4
.nv.constant0._ZN7cutlass13device_kernelINS_4gemm6kernel13GemmUniversalIN4cute5tupleIJiiiiEEENS1_10collective13CollectiveMmaINS1_34MainloopSm90TmaGmmaWarpSpecializedILi7ENS5_IJNS4_1CILi1EEESB_SB_EEENS1_35KernelTmaWarpSpecializedCooperativeEEENS5_IJNSA_ILi128EEESF_NSA_ILi64EEEEEENS_10bfloat16_tENS5_IJlSB_lEEESI_SJ_NS4_8TiledMMAINS4_8MMA_AtomIJNS4_4SM904GMMA28MMA_64x128x16_F32BF16BF16_SSILNSN_5MajorE0ELSP_0ELNSN_7ScaleInE1ELSQ_1EEEEEENS4_6LayoutINS5_IJNSA_ILi2EEESB_SB_EEENS5_IJSB_NSA_ILi0EEESW_EEEEENS5_IJNS4_10UnderscoreESZ_SZ_EEEEENS4_13SM90_TMA_LOADENS4_14ComposedLayoutINS4_7SwizzleILi3ELi4ELi3EEENS4_18smem_ptr_flag_bitsILi16EEENST_INS5_IJNSA_ILi8EEESG_EEENS5_IJSG_SB_EEEEEEEvNS4_8identityES12_S1C_vS1D_EENS_8epilogue10collective6detail29Sm90TmaWarpSpecializedAdapterINS1G_15DefaultEpilogueINS_6half_tESJ_SJ_NS1F_6thread17LinearCombinationIS1K_Li1EffLNS1L_9ScaleType4KindE0ELNS_15FloatRoundStyleE2ES1K_EENS1_15EpilogueDefaultEEEEEvvEEEEvNT_6ParamsE:
	.zero		1664


//--------------------- .nv.constant0._ZN7cutlass21reorder_tensor_kernelIN4cute5tupleIJNS1_1CILi16EEEEEENS1_10ViewEngineINS1_8gmem_ptrINS1_16subbyte_iteratorIKNS_15integer_subbyteILi4ELb1EEEEEEEEENS1_6LayoutINS2_IJiiiEEENS2_IJlNS3_ILi1EEElEEEEENS6_INS7_INS8_ISA_EEEEEENSF_INS2_IJNS2_IJNS2_IJNS2_IJNS3_ILi8EEENS3_ILi2EEEEEESH_EEEiEEENS2_IJNS2_IJNS2_IJSO_NS3_ILi4EEESO_EEESH_EEEiEEENS2_IJSH_iEEEEEENS2_IJNS2_IJNS2_IJNS2_IJNS3_ILi32EEESH_EEENS3_ILi0EEEEEENS3_ILi256EEEEEENS2_IJNS2_IJNS2_IJSS_SN_SO_EEES10_EEEiEEENS2_IJS10_iEEEEEEEENS1_9TiledCopyINS1_9Copy_AtomIJNS1_39AutoVectorizingCopyWithAssumedAlignmentILi8EEESA_EEENSF_INS2_IJNS3_ILi128EEESO_EEENS2_IJSO_SH_EEEEENS2_IJSO_S1F_EEEEEEEvNS1_6TensorIT0_T1_EENS1L_IT2_T3_EET4_ --------------------------
	.section	.nv.constant0._ZN7cutlass21reorder_tensor_kernelIN4cute5tupleIJNS1_1CILi16EEEEEENS1_10ViewEngineINS1_8gmem_ptrINS1_16subbyte_iteratorIKNS_15integer_subbyteILi4ELb1EEEEEEEEENS1_6LayoutINS2_IJiiiEEENS2_IJlNS3_ILi1EEElEEEEENS6_INS7_INS8_ISA_EEEEEENSF_INS2_IJNS2_IJNS2_IJNS2_IJNS3_ILi8EEENS3_ILi2EEEEEESH_EEEiEEENS2_IJNS2_IJNS2_IJSO_NS3_ILi4EEESO_EEESH_EEEiEEENS2_IJSH_iEEEEEENS2_IJNS2_IJNS2_IJNS2_IJNS3_ILi32EEESH_EEENS3_ILi0EEEEEENS3_ILi256EEEEEENS2_IJNS2_IJNS2_IJSS_SN_SO_EEES10_EEEiEEENS2_IJS10_iEEEEEEEENS1_9TiledCopyINS1_9Copy_AtomIJNS1_39AutoVectorizingCopyWithAssumedAlignmentILi8EEESA_EEENSF_INS2_IJNS3_ILi128EEESO_EEENS2_IJSO_SH_EEEEENS2_IJSO_S1F_EEEEEEEvNS1_6TensorIT0_T1_EENS1L_IT2_T3_EET4_,"a",@progbits
	.sectionflags	@""
	.align	4
.nv.constant0._ZN7cutlass21reorder_tensor_kernelIN4cute5tupleIJNS1_1CILi16EEEEEENS1_10ViewEngineINS1_8gmem_ptrINS1_16subbyte_iteratorIKNS_15integer_subbyteILi4ELb1EEEEEEEEENS1_6LayoutINS2_IJiiiEEENS2_IJlNS3_ILi1EEElEEEEENS6_INS7_INS8_ISA_EEEEEENSF_INS2_IJNS2_IJNS2_IJNS2_IJNS3_ILi8EEENS3_ILi2EEEEEESH_EEEiEEENS2_IJNS2_IJNS2_IJSO_NS3_ILi4EEESO_EEESH_EEEiEEENS2_IJSH_iEEEEEENS2_IJNS2_IJNS2_IJNS2_IJNS3_ILi32EEESH_EEENS3_ILi0EEEEEENS3_ILi256EEEEEENS2_IJNS2_IJNS2_IJSS_SN_SO_EEES10_EEEiEEENS2_IJS10_iEEEEEEEENS1_9TiledCopyINS1_9Copy_AtomIJNS1_39AutoVectorizingCopyWithAssumedAlignmentILi8EEESA_EEENSF_INS2_IJNS3_ILi128EEESO_EEENS2_IJSO_SH_EEEEENS2_IJSO_S1F_EEEEEEEvNS1_6TensorIT0_T1_EENS1L_IT2_T3_EET4_:
	.zero		617


//--------------------- .nv.constant0._ZN7cutlass17dequantize_kernelINS_15integer_subbyteILi4ELb1EEENS_10bfloat16_tEN4cute6LayoutINS4_5tupleIJiiiEEENS6_IJlNS4_1CILi1EEElEEEEES3_S3_NS5_INS6_IJiNS6_IJiiEEEiEEENS6_IJS9_NS6_IJilEEElEEEEENS5_INS6_IJNS8_ILi128EEEEEENS6_IJS9_EEEEEEEvPT0_PKT_T1_PKT2_PKT3_T4_T5_ --------------------------
	.section	.nv.constant0._ZN7cutlass17dequantize_kernelINS_15integer_subbyteILi4ELb1EEENS_10bfloat16_tEN4cute6LayoutINS4_5tupleIJiiiEEENS6_IJlNS4_1CILi1EEElEEEEES3_S3_NS5_INS6_IJiNS6_IJiiEEEiEEENS6_IJS9_NS6_IJilEEElEEEEENS5_INS6_IJNS8_ILi128EEEEEENS6_IJS9_EEEEEEEvPT0_PKT_T1_PKT2_PKT3_T4_T5_,"a",@progbits
	.sectionflags	@""
	.align	4
.nv.constant0._ZN7cutlass17dequantize_kernelINS_15integer_subbyteILi4ELb1EEENS_10bfloat16_tEN4cute6LayoutINS4_5tupleIJiiiEEENS6_IJlNS4_1CILi1EEElEEEEES3_S3_NS5_INS6_IJiNS6_IJiiEEEiEEENS6_IJS9_NS6_IJilEEElEEEEENS5_INS6_IJNS8_ILi128EEEEEENS6_IJS9_EEEEEEEvPT0_PKT_T1_PKT2_PKT3_T4_T5_:
	.zero		633


//--------------------- SYMBOLS --------------------------

	.type		.nv.reservedSmem.offset0,@object
	.size		.nv.reservedSmem.offset0,0x4
	.type		__assertfail,@function
